	.target	sm_90a

	.elftype	@"ET_EXEC"


//--------------------- .note.nv.tkinfo           --------------------------
	.section	.note.nv.tkinfo,"",@"SHT_NOTE"
	.sectionflags	@"SHF_NOTE_NV_TKINFO"
	.tkinfo
        /*0018*/ 	.word	0x00000002
        /*0030*/ 	.string	""
        /*0030*/ 	.string	"ptxas"
        /*0030*/ 	.string	"Cuda compilation tools, release 13.0, V13.0.88"
        /*0030*/ 	.string	"Build cuda_13.0.r13.0/compiler.36424714_0"
        /*0030*/ 	.string	"-arch sm_90a -m 64 "



//--------------------- .note.nv.cuinfo           --------------------------
	.section	.note.nv.cuinfo,"",@"SHT_NOTE"
	.sectionflags	@"SHF_NOTE_NV_CUINFO"
        /*0018*/ 	.short	0x0002
        /*001a*/ 	.short	0x005a
        /*001c*/ 	.short	0x0082
	.zero		2


//--------------------- .nv.info                  --------------------------
	.section	.nv.info,"",@"SHT_CUDA_INFO"
	.align	4


	//----- nvinfo : EIATTR_REGCOUNT
	.align		4
        /*0000*/ 	.byte	0x04, 0x2f
        /*0002*/ 	.short	(.L_12 - .L_11)
	.align		4
.L_11:
        /*0004*/ 	.word	index@(_ZN7cutlass13device_kernelINS_4gemm6kernel13GemmUniversalIN4cute5tupleIJiiiiEEENS1_10collective13CollectiveMmaINS1_37MainloopSm90TmaGmmaWarpSpecializedFP8ILi3ENS5_IJNS4_1CILi1EEESB_SB_EEENS1_35KernelTmaWarpSpecializedCooperativeEEENS5_IJNSA_ILi384EEENSA_ILi176EEENSA_ILi128EEEEEENS_12float_e4m3_tENS5_IJlSB_lEEESJ_SK_NS4_8TiledMMAINS4_8MMA_AtomIJNS4_4SM904GMMA30MMA_64x16x32_F32E4M3E4M3_SS_TNILNSO_7ScaleInE1ELSQ_1EEEEEENS4_6LayoutINS5_IJNSA_ILi2EEESB_SB_EEENS5_IJSB_NSA_ILi0EEESW_EEEEENS5_IJNS4_10UnderscoreESZ_SZ_EEEEENS4_13SM90_TMA_LOADENS4_14ComposedLayoutINS4_7SwizzleILi3ELi4ELi3EEENS4_18smem_ptr_flag_bitsILi8EEENST_INS5_IJNSA_ILi8EEESH_EEENS5_IJSH_SB_EEEEEEEvNS4_8identityES12_S1C_vS1D_EENS_8epilogue10collective6detail29Sm90TmaWarpSpecializedAdapterINS1G_15DefaultEpilogueISJ_SK_SK_NS1F_6thread17LinearCombinationISJ_Li1EffLNS1K_9ScaleType4KindE0ELNS_15FloatRoundStyleE2ESJ_EENS1_15EpilogueDefaultEEEEEvvEEEEvNT_6ParamsE)
        /*0008*/ 	.word	0x000000a8


	//----- nvinfo : EIATTR_FRAME_SIZE
	.align		4
.L_12:
        /*000c*/ 	.byte	0x04, 0x11
        /*000e*/ 	.short	(.L_14 - .L_13)
	.align		4
.L_13:
        /*0010*/ 	.word	index@(_ZN7cutlass13device_kernelINS_4gemm6kernel13GemmUniversalIN4cute5tupleIJiiiiEEENS1_10collective13CollectiveMmaINS1_37MainloopSm90TmaGmmaWarpSpecializedFP8ILi3ENS5_IJNS4_1CILi1EEESB_SB_EEENS1_35KernelTmaWarpSpecializedCooperativeEEENS5_IJNSA_ILi384EEENSA_ILi176EEENSA_ILi128EEEEEENS_12float_e4m3_tENS5_IJlSB_lEEESJ_SK_NS4_8TiledMMAINS4_8MMA_AtomIJNS4_4SM904GMMA30MMA_64x16x32_F32E4M3E4M3_SS_TNILNSO_7ScaleInE1ELSQ_1EEEEEENS4_6LayoutINS5_IJNSA_ILi2EEESB_SB_EEENS5_IJSB_NSA_ILi0EEESW_EEEEENS5_IJNS4_10UnderscoreESZ_SZ_EEEEENS4_13SM90_TMA_LOADENS4_14ComposedLayoutINS4_7SwizzleILi3ELi4ELi3EEENS4_18smem_ptr_flag_bitsILi8EEENST_INS5_IJNSA_ILi8EEESH_EEENS5_IJSH_SB_EEEEEEEvNS4_8identityES12_S1C_vS1D_EENS_8epilogue10collective6detail29Sm90TmaWarpSpecializedAdapterINS1G_15DefaultEpilogueISJ_SK_SK_NS1F_6thread17LinearCombinationISJ_Li1EffLNS1K_9ScaleType4KindE0ELNS_15FloatRoundStyleE2ESJ_EENS1_15EpilogueDefaultEEEEEvvEEEEvNT_6ParamsE)
        /*0014*/ 	.word	0x00000740


	//----- nvinfo : EIATTR_MIN_STACK_SIZE
	.align		4
.L_14:
        /*0018*/ 	.byte	0x04, 0x12
        /*001a*/ 	.short	(.L_16 - .L_15)
	.align		4
.L_15:
        /*001c*/ 	.word	index@(_ZN7cutlass13device_kernelINS_4gemm6kernel13GemmUniversalIN4cute5tupleIJiiiiEEENS1_10collective13CollectiveMmaINS1_37MainloopSm90TmaGmmaWarpSpecializedFP8ILi3ENS5_IJNS4_1CILi1EEESB_SB_EEENS1_35KernelTmaWarpSpecializedCooperativeEEENS5_IJNSA_ILi384EEENSA_ILi176EEENSA_ILi128EEEEEENS_12float_e4m3_tENS5_IJlSB_lEEESJ_SK_NS4_8TiledMMAINS4_8MMA_AtomIJNS4_4SM904GMMA30MMA_64x16x32_F32E4M3E4M3_SS_TNILNSO_7ScaleInE1ELSQ_1EEEEEENS4_6LayoutINS5_IJNSA_ILi2EEESB_SB_EEENS5_IJSB_NSA_ILi0EEESW_EEEEENS5_IJNS4_10UnderscoreESZ_SZ_EEEEENS4_13SM90_TMA_LOADENS4_14ComposedLayoutINS4_7SwizzleILi3ELi4ELi3EEENS4_18smem_ptr_flag_bitsILi8EEENST_INS5_IJNSA_ILi8EEESH_EEENS5_IJSH_SB_EEEEEEEvNS4_8identityES12_S1C_vS1D_EENS_8epilogue10collective6detail29Sm90TmaWarpSpecializedAdapterINS1G_15DefaultEpilogueISJ_SK_SK_NS1F_6thread17LinearCombinationISJ_Li1EffLNS1K_9ScaleType4KindE0ELNS_15FloatRoundStyleE2ESJ_EENS1_15EpilogueDefaultEEEEEvvEEEEvNT_6ParamsE)
        /*0020*/ 	.word	0x00000740
.L_16:


//--------------------- .nv.compat                --------------------------
	.section	.nv.compat,"",@"SHT_CUDA_COMPAT_INFO"
	.align	4
        /*0000*/ 	.byte	0x02, 0x09, 0x01, 0x00, 0x02, 0x02, 0x04, 0x00, 0x02, 0x05, 0x05, 0x00, 0x03, 0x07, 0x01, 0x01
        /*0010*/ 	.byte	0x02, 0x03, 0x01, 0x00, 0x02, 0x06, 0x01, 0x00, 0x04, 0x0b, 0x08, 0x00, 0x00, 0x00, 0x00, 0x00
        /*0020*/ 	.byte	0x00, 0x00, 0x00, 0x00


//--------------------- .nv.info._ZN7cutlass13device_kernelINS_4gemm6kernel13GemmUniversalIN4cute5tupleIJiiiiEEENS1_10collective13CollectiveMmaINS1_37MainloopSm90TmaGmmaWarpSpecializedFP8ILi3ENS5_IJNS4_1CILi1EEESB_SB_EEENS1_35KernelTmaWarpSpecializedCooperativeEEENS5_IJNSA_ILi384EEENSA_ILi176EEENSA_ILi128EEEEEENS_12float_e4m3_tENS5_IJlSB_lEEESJ_SK_NS4_8TiledMMAINS4_8MMA_AtomIJNS4_4SM904GMMA30MMA_64x16x32_F32E4M3E4M3_SS_TNILNSO_7ScaleInE1ELSQ_1EEEEEENS4_6LayoutINS5_IJNSA_ILi2EEESB_SB_EEENS5_IJSB_NSA_ILi0EEESW_EEEEENS5_IJNS4_10UnderscoreESZ_SZ_EEEEENS4_13SM90_TMA_LOADENS4_14ComposedLayoutINS4_7SwizzleILi3ELi4ELi3EEENS4_18smem_ptr_flag_bitsILi8EEENST_INS5_IJNSA_ILi8EEESH_EEENS5_IJSH_SB_EEEEEEEvNS4_8identityES12_S1C_vS1D_EENS_8epilogue10collective6detail29Sm90TmaWarpSpecializedAdapterINS1G_15DefaultEpilogueISJ_SK_SK_NS1F_6thread17LinearCombinationISJ_Li1EffLNS1K_9ScaleType4KindE0ELNS_15FloatRoundStyleE2ESJ_EENS1_15EpilogueDefaultEEEEEvvEEEEvNT_6ParamsE --------------------------
	.section	.nv.info._ZN7cutlass13device_kernelINS_4gemm6kernel13GemmUniversalIN4cute5tupleIJiiiiEEENS1_10collective13CollectiveMmaINS1_37MainloopSm90TmaGmmaWarpSpecializedFP8ILi3ENS5_IJNS4_1CILi1EEESB_SB_EEENS1_35KernelTmaWarpSpecializedCooperativeEEENS5_IJNSA_ILi384EEENSA_ILi176EEENSA_ILi128EEEEEENS_12float_e4m3_tENS5_IJlSB_lEEESJ_SK_NS4_8TiledMMAINS4_8MMA_AtomIJNS4_4SM904GMMA30MMA_64x16x32_F32E4M3E4M3_SS_TNILNSO_7ScaleInE1ELSQ_1EEEEEENS4_6LayoutINS5_IJNSA_ILi2EEESB_SB_EEENS5_IJSB_NSA_ILi0EEESW_EEEEENS5_IJNS4_10UnderscoreESZ_SZ_EEEEENS4_13SM90_TMA_LOADENS4_14ComposedLayoutINS4_7SwizzleILi3ELi4ELi3EEENS4_18smem_ptr_flag_bitsILi8EEENST_INS5_IJNSA_ILi8EEESH_EEENS5_IJSH_SB_EEEEEEEvNS4_8identityES12_S1C_vS1D_EENS_8epilogue10collective6detail29Sm90TmaWarpSpecializedAdapterINS1G_15DefaultEpilogueISJ_SK_SK_NS1F_6thread17LinearCombinationISJ_Li1EffLNS1K_9ScaleType4KindE0ELNS_15FloatRoundStyleE2ESJ_EENS1_15EpilogueDefaultEEEEEvvEEEEvNT_6ParamsE,"",@"SHT_CUDA_INFO"
	.sectionflags	@""
	.align	4


	//----- nvinfo : EIATTR_CUDA_API_VERSION
	.align		4
        /*0000*/ 	.byte	0x04, 0x37
        /*0002*/ 	.short	(.L_18 - .L_17)
.L_17:
        /*0004*/ 	.word	0x00000082


	//----- nvinfo : EIATTR_KPARAM_INFO
	.align		4
.L_18:
        /*0008*/ 	.byte	0x04, 0x17
        /*000a*/ 	.short	(.L_20 - .L_19)
.L_19:
        /*000c*/ 	.word	0x00000000
        /*0010*/ 	.short	0x0000
        /*0012*/ 	.short	0x0070
        /*0014*/ 	.byte	0x00, 0xf0, 0x01, 0x10


	//----- nvinfo : EIATTR_SPARSE_MMA_MASK
	.align		4
.L_20:
        /*0018*/ 	.byte	0x03, 0x50
        /*001a*/ 	.short	0x0000


	//----- nvinfo : EIATTR_MAXREG_COUNT
	.align		4
        /*001c*/ 	.byte	0x03, 0x1b
        /*001e*/ 	.short	0x00a8


	//----- nvinfo : EIATTR_NUM_BARRIERS
	.align		4
        /*0020*/ 	.byte	0x02, 0x4c
        /*0022*/ 	.byte	0x01
	.zero		1


	//----- nvinfo : EIATTR_ANNOTATIONS
	.align		4
        /*0024*/ 	.byte	0x04, 0x55
        /*0026*/ 	.short	(.L_22 - .L_21)


	//   ....[0]....
.L_21:
        /*0028*/ 	.word	0x00000001
        /*002c*/ 	.byte	0x50, 0x02, 0x00, 0x00, 0x01, 0x00, 0x00, 0x00, 0xb0, 0x05, 0x00, 0x00, 0x01, 0x00, 0x00, 0x00
        /* <DEDUP_REMOVED lines=1633> */
        /*664c*/ 	.byte	0x40, 0x62, 0x03, 0x00, 0x01, 0x00, 0x00, 0x00, 0x90, 0x62, 0x03, 0x00


	//----- nvinfo : EIATTR_MERCURY_ISA_VERSION
	.align		4
.L_22:
        /*6658*/ 	.byte	0x03, 0x5f
        /*665a*/ 	.short	0x0101


	//----- nvinfo : EIATTR_INT_WARP_WIDE_INSTR_OFFSETS
	.align		4
        /*665c*/ 	.byte	0x04, 0x31
        /*665e*/ 	.short	(.L_24 - .L_23)


	//   ....[0]....
.L_23:
        /*6660*/ 	.word	0x00000470


	//   ....[1]....
        /*6664*/ 	.word	0x00000480


	//   ....[2]....
        /*6668*/ 	.word	0x000005c0


	//----- nvinfo : EIATTR_COOP_GROUP_MASK_REGIDS
	.align		4
.L_24:
        /*666c*/ 	.byte	0x04, 0x29
        /*666e*/ 	.short	(.L_26 - .L_25)


	//   ....[0]....
.L_25:
        /*6670*/ 	.word	0xffffffff


	//   ....[1]....
        /*6674*/ 	.word	0xffffffff


	//   ....[2]....
        /*6678*/ 	.word	0xffffffff


	//   ....[3]....
        /*667c*/ 	.word	0xffffffff


	//   ....[4]....
        /*6680*/ 	.word	0xffffffff


	//----- nvinfo : EIATTR_COOP_GROUP_INSTR_OFFSETS
	.align		4
.L_26:
        /*6684*/ 	.byte	0x04, 0x28
        /*6686*/ 	.short	(.L_28 - .L_27)


	//   ....[0]....
.L_27:
        /*6688*/ 	.word	0x00000070


	//   ....[1]....
        /*668c*/ 	.word	0x00000080


	//   ....[2]....
        /*6690*/ 	.word	0x000001a0


	//   ....[3]....
        /*6694*/ 	.word	0x000003b0


	//   ....[4]....
        /*6698*/ 	.word	0x00002310


	//----- nvinfo : EIATTR_REG_RECONFIG
	.align		4
.L_28:
        /*669c*/ 	.byte	0x01, 0x54
	.zero		2


	//----- nvinfo : EIATTR_MBARRIER_INSTR_OFFSETS
	.align		4
        /*66a0*/ 	.byte	0x04, 0x39
        /*66a2*/ 	.short	(.L_30 - .L_29)


	//   ....[0]....
.L_29:
        /*66a4*/ 	.word	0x00000340
        /*66a8*/ 	.word	0x000000ff
        /*66ac*/ 	.word	0x00000000
        /*66b0*/ 	.short	0x0100
        /*66b2*/ 	.byte	0x09
	.zero		1


	//   ....[1]....
        /*66b4*/ 	.word	0x00000350
        /*66b8*/ 	.word	0x000000ff
        /*66bc*/ 	.word	0x00000018
        /*66c0*/ 	.short	0x0100
        /*66c2*/ 	.byte	0x09
	.zero		1


	//   ....[2]....
        /*66c4*/ 	.word	0x00000360
        /*66c8*/ 	.word	0x000000ff
        /*66cc*/ 	.word	0x00000008
        /*66d0*/ 	.short	0x0100
        /*66d2*/ 	.byte	0x09
	.zero		1


	//   ....[3]....
        /*66d4*/ 	.word	0x00000370
        /*66d8*/ 	.word	0x000000ff
        /*66dc*/ 	.word	0x00000020
        /*66e0*/ 	.short	0x0100
        /*66e2*/ 	.byte	0x09
	.zero		1


	//   ....[4]....
        /*66e4*/ 	.word	0x00000380
        /*66e8*/ 	.word	0x000000ff
        /*66ec*/ 	.word	0x00000010
        /*66f0*/ 	.short	0x0100
        /*66f2*/ 	.byte	0x09
	.zero		1


	//   ....[5]....
        /*66f4*/ 	.word	0x00000390
        /*66f8*/ 	.word	0x000000ff
        /*66fc*/ 	.word	0x00000028
        /*6700*/ 	.short	0x0100
        /*6702*/ 	.byte	0x09
	.zero		1


	//   ....[6]....
        /*6704*/ 	.word	0x000005f0
        /*6708*/ 	.word	0x000000ff
        /*670c*/ 	.word	0x00000040
        /*6710*/ 	.short	0x0100
        /*6712*/ 	.byte	0x06
	.zero		1


	//   ....[7]....
        /*6714*/ 	.word	0x00000600
        /*6718*/ 	.word	0x000000ff
        /*671c*/ 	.word	0x00000048
        /*6720*/ 	.short	0x0100
        /*6722*/ 	.byte	0x06
	.zero		1


	//   ....[8]....
        /*6724*/ 	.word	0x00002da0
        /*6728*/ 	.word	0x000000ff
        /*672c*/ 	.word	0x00000000
        /*6730*/ 	.short	0x010a
        /*6732*/ 	.byte	0x06
	.zero		1


	//   ....[9]....
        /*6734*/ 	.word	0x00002e00
        /*6738*/ 	.word	0x000000ff
        /*673c*/ 	.word	0x00000000
        /*6740*/ 	.short	0x010a
        /*6742*/ 	.byte	0x06
	.zero		1


	//   ....[10]....
        /*6744*/ 	.word	0x0000b1b0
        /*6748*/ 	.word	0x000000ff
        /*674c*/ 	.word	0x00000000
        /*6750*/ 	.short	0x010a
        /*6752*/ 	.byte	0x07
	.zero		1


	//   ....[11]....
        /*6754*/ 	.word	0x0000b1f0
        /*6758*/ 	.word	0x000000ff
        /*675c*/ 	.word	0x00000000
        /*6760*/ 	.short	0x010a
        /*6762*/ 	.byte	0x07
	.zero		1


	//   ....[12]....
        /*6764*/ 	.word	0x000138b0
        /*6768*/ 	.word	0x000000ff
        /*676c*/ 	.word	0x00000000
        /*6770*/ 	.short	0x0101
        /*6772*/ 	.byte	0x07
	.zero		1


	//   ....[13]....
        /*6774*/ 	.word	0x00017460
        /*6778*/ 	.word	0x000000ff
        /*677c*/ 	.word	0x00000000
        /*6780*/ 	.short	0x0101
        /*6782*/ 	.byte	0x08
	.zero		1


	//   ....[14]....
        /*6784*/ 	.word	0x00035510
        /*6788*/ 	.word	0x0000000b
        /*678c*/ 	.word	0x00000018
        /*6790*/ 	.short	0x010a
        /*6792*/ 	.byte	0x3f
	.zero		1


	//   ....[15]....
        /*6794*/ 	.word	0x00035870
        /*6798*/ 	.word	0x00000002
        /*679c*/ 	.word	0x00000048
        /*67a0*/ 	.short	0x0101
        /*67a2*/ 	.byte	0x3f
	.zero		1


	//   ....[16]....
        /*67a4*/ 	.word	0x00036060
        /*67a8*/ 	.word	0x00000003
        /*67ac*/ 	.word	0x00000000
        /*67b0*/ 	.short	0x010a
        /*67b2*/ 	.byte	0x3f
	.zero		1


	//   ....[17]....
        /*67b4*/ 	.word	0x000360f0
        /*67b8*/ 	.word	0x00000003
        /*67bc*/ 	.word	0x00000000
        /*67c0*/ 	.short	0x010a
        /*67c2*/ 	.byte	0x3f
	.zero		1


	//   ....[18]....
        /*67c4*/ 	.word	0x00036180
        /*67c8*/ 	.word	0x00000003
        /*67cc*/ 	.word	0x00000000
        /*67d0*/ 	.short	0x010a
        /*67d2*/ 	.byte	0x3f
	.zero		1


	//   ....[19]....
        /*67d4*/ 	.word	0x000361f0
        /*67d8*/ 	.word	0x0000000b
        /*67dc*/ 	.word	0x00000000
        /*67e0*/ 	.short	0x010a
        /*67e2*/ 	.byte	0x3f
	.zero		1


	//   ....[20]....
        /*67e4*/ 	.word	0x00036260
        /*67e8*/ 	.word	0x00000000
        /*67ec*/ 	.word	0x00000000
        /*67f0*/ 	.short	0x010a
        /*67f2*/ 	.byte	0x3f
	.zero		1


	//   ....[21]....
        /*67f4*/ 	.word	0x00036340
        /*67f8*/ 	.word	0x0000000b
        /*67fc*/ 	.word	0x00000018
        /*6800*/ 	.short	0x010a
        /*6802*/ 	.byte	0x3f
	.zero		1


	//   ....[22]....
        /*6804*/ 	.word	0x00036420
        /*6808*/ 	.word	0x00000003
        /*680c*/ 	.word	0x00000000
        /*6810*/ 	.short	0x010a
        /*6812*/ 	.byte	0x3f
	.zero		1


	//   ....[23]....
        /*6814*/ 	.word	0x00036470
        /*6818*/ 	.word	0x00000003
        /*681c*/ 	.word	0x00000000
        /*6820*/ 	.short	0x010a
        /*6822*/ 	.byte	0x3f
	.zero		1


	//----- nvinfo : EIATTR_NUM_MBARRIERS
	.align		4
.L_30:
        /*6824*/ 	.byte	0x03, 0x38
        /*6826*/ 	.short	0x0008


	//----- nvinfo : EIATTR_EXIT_INSTR_OFFSETS
	.align		4
        /*6828*/ 	.byte	0x04, 0x1c
        /*682a*/ 	.short	(.L_32 - .L_31)


	//   ....[0]....
.L_31:
        /*682c*/ 	.word	0x00000660


	//   ....[1]....
        /*6830*/ 	.word	0x00001000


	//   ....[2]....
        /*6834*/ 	.word	0x00034b10


	//   ....[3]....
        /*6838*/ 	.word	0x00035180


	//   ....[4]....
        /*683c*/ 	.word	0x000361d0


	//----- nvinfo : EIATTR_MAX_THREADS
	.align		4
.L_32:
        /*6840*/ 	.byte	0x04, 0x05
        /*6842*/ 	.short	(.L_34 - .L_33)
.L_33:
        /*6844*/ 	.word	0x00000180
        /*6848*/ 	.word	0x00000001
        /*684c*/ 	.word	0x00000001


	//----- nvinfo : EIATTR_CRS_STACK_SIZE
	.align		4
.L_34:
        /*6850*/ 	.byte	0x04, 0x1e
        /*6852*/ 	.short	(.L_36 - .L_35)
.L_35:
        /*6854*/ 	.word	0x00000000


	//----- nvinfo : EIATTR_CBANK_PARAM_SIZE
	.align		4
.L_36:
        /*6858*/ 	.byte	0x03, 0x19
        /*685a*/ 	.short	0x0470


	//----- nvinfo : EIATTR_PARAM_CBANK
	.align		4
        /*685c*/ 	.byte	0x04, 0x0a
        /*685e*/ 	.short	(.L_38 - .L_37)
	.align		4
.L_37:
        /*6860*/ 	.word	index@(.nv.constant0._ZN7cutlass13device_kernelINS_4gemm6kernel13GemmUniversalIN4cute5tupleIJiiiiEEENS1_10collective13CollectiveMmaINS1_37MainloopSm90TmaGmmaWarpSpecializedFP8ILi3ENS5_IJNS4_1CILi1EEESB_SB_EEENS1_35KernelTmaWarpSpecializedCooperativeEEENS5_IJNSA_ILi384EEENSA_ILi176EEENSA_ILi128EEEEEENS_12float_e4m3_tENS5_IJlSB_lEEESJ_SK_NS4_8TiledMMAINS4_8MMA_AtomIJNS4_4SM904GMMA30MMA_64x16x32_F32E4M3E4M3_SS_TNILNSO_7ScaleInE1ELSQ_1EEEEEENS4_6LayoutINS5_IJNSA_ILi2EEESB_SB_EEENS5_IJSB_NSA_ILi0EEESW_EEEEENS5_IJNS4_10UnderscoreESZ_SZ_EEEEENS4_13SM90_TMA_LOADENS4_14ComposedLayoutINS4_7SwizzleILi3ELi4ELi3EEENS4_18smem_ptr_flag_bitsILi8EEENST_INS5_IJNSA_ILi8EEESH_EEENS5_IJSH_SB_EEEEEEEvNS4_8identityES12_S1C_vS1D_EENS_8epilogue10collective6detail29Sm90TmaWarpSpecializedAdapterINS1G_15DefaultEpilogueISJ_SK_SK_NS1F_6thread17LinearCombinationISJ_Li1EffLNS1K_9ScaleType4KindE0ELNS_15FloatRoundStyleE2ESJ_EENS1_15EpilogueDefaultEEEEEvvEEEEvNT_6ParamsE)
        /*6864*/ 	.short	0x0210
        /*6866*/ 	.short	0x0470


	//----- nvinfo : EIATTR_SW_WAR
	.align		4
.L_38:
        /*6868*/ 	.byte	0x04, 0x36
        /*686a*/ 	.short	(.L_40 - .L_39)
.L_39:
        /*686c*/ 	.word	0x00000008
.L_40:


//--------------------- .nv.callgraph             --------------------------
	.section	.nv.callgraph,"",@"SHT_CUDA_CALLGRAPH"
	.align	4
	.sectionentsize	8
	.align		4
        /*0000*/ 	.word	0x00000000
	.align		4
        /*0004*/ 	.word	0xffffffff
	.align		4
        /*0008*/ 	.word	0x00000000
	.align		4
        /*000c*/ 	.word	0xfffffffe
	.align		4
        /*0010*/ 	.word	0x00000000
	.align		4
        /*0014*/ 	.word	0xfffffffd
	.align		4
        /*0018*/ 	.word	0x00000000
	.align		4
        /*001c*/ 	.word	0xfffffffc


//--------------------- .nv.constant4             --------------------------
	.section	.nv.constant4,"a",@progbits
	.align	8
	.align		8
.nv.constant4:
        /*0000*/ 	.dword	_ZN39_INTERNAL_1c28b4cd_4_k_cu_2cc46eab_47494cuda3std3__45__cpo5beginE
	.align		8
        /*0008*/ 	.dword	_ZN39_INTERNAL_1c28b4cd_4_k_cu_2cc46eab_47494cuda3std3__45__cpo3endE
	.align		8
        /*0010*/ 	.dword	_ZN39_INTERNAL_1c28b4cd_4_k_cu_2cc46eab_47494cuda3std3__45__cpo6cbeginE
	.align		8
        /*0018*/ 	.dword	_ZN39_INTERNAL_1c28b4cd_4_k_cu_2cc46eab_47494cuda3std3__45__cpo4cendE
	.align		8
        /*0020*/ 	.dword	_ZN39_INTERNAL_1c28b4cd_4_k_cu_2cc46eab_47494cuda3std3__441_GLOBAL__N__1c28b4cd_4_k_cu_2cc46eab_47496ignoreE
	.align		8
        /*0028*/ 	.dword	_ZN39_INTERNAL_1c28b4cd_4_k_cu_2cc46eab_47494cuda3std3__419piecewise_constructE
	.align		8
        /*0030*/ 	.dword	_ZN39_INTERNAL_1c28b4cd_4_k_cu_2cc46eab_47494cuda3std3__48in_placeE
	.align		8
        /*0038*/ 	.dword	_ZN39_INTERNAL_1c28b4cd_4_k_cu_2cc46eab_47494cuda3std6ranges3__45__cpo4swapE
	.align		8
        /*0040*/ 	.dword	_ZN39_INTERNAL_1c28b4cd_4_k_cu_2cc46eab_47494cuda3std6ranges3__45__cpo9iter_moveE
	.align		8
        /*0048*/ 	.dword	_ZN39_INTERNAL_1c28b4cd_4_k_cu_2cc46eab_47494cute7productE
	.align		8
        /*0050*/ 	.dword	_ZN39_INTERNAL_1c28b4cd_4_k_cu_2cc46eab_47494cute1_E


//--------------------- .text._ZN7cutlass13device_kernelINS_4gemm6kernel13GemmUniversalIN4cute5tupleIJiiiiEEENS1_10collective13CollectiveMmaINS1_37MainloopSm90TmaGmmaWarpSpecializedFP8ILi3ENS5_IJNS4_1CILi1EEESB_SB_EEENS1_35KernelTmaWarpSpecializedCooperativeEEENS5_IJNSA_ILi384EEENSA_ILi176EEENSA_ILi128EEEEEENS_12float_e4m3_tENS5_IJlSB_lEEESJ_SK_NS4_8TiledMMAINS4_8MMA_AtomIJNS4_4SM904GMMA30MMA_64x16x32_F32E4M3E4M3_SS_TNILNSO_7ScaleInE1ELSQ_1EEEEEENS4_6LayoutINS5_IJNSA_ILi2EEESB_SB_EEENS5_IJSB_NSA_ILi0EEESW_EEEEENS5_IJNS4_10UnderscoreESZ_SZ_EEEEENS4_13SM90_TMA_LOADENS4_14ComposedLayoutINS4_7SwizzleILi3ELi4ELi3EEENS4_18smem_ptr_flag_bitsILi8EEENST_INS5_IJNSA_ILi8EEESH_EEENS5_IJSH_SB_EEEEEEEvNS4_8identityES12_S1C_vS1D_EENS_8epilogue10collective6detail29Sm90TmaWarpSpecializedAdapterINS1G_15DefaultEpilogueISJ_SK_SK_NS1F_6thread17LinearCombinationISJ_Li1EffLNS1K_9ScaleType4KindE0ELNS_15FloatRoundStyleE2ESJ_EENS1_15EpilogueDefaultEEEEEvvEEEEvNT_6ParamsE --------------------------
	.section	.text._ZN7cutlass13device_kernelINS_4gemm6kernel13GemmUniversalIN4cute5tupleIJiiiiEEENS1_10collective13CollectiveMmaINS1_37MainloopSm90TmaGmmaWarpSpecializedFP8ILi3ENS5_IJNS4_1CILi1EEESB_SB_EEENS1_35KernelTmaWarpSpecializedCooperativeEEENS5_IJNSA_ILi384EEENSA_ILi176EEENSA_ILi128EEEEEENS_12float_e4m3_tENS5_IJlSB_lEEESJ_SK_NS4_8TiledMMAINS4_8MMA_AtomIJNS4_4SM904GMMA30MMA_64x16x32_F32E4M3E4M3_SS_TNILNSO_7ScaleInE1ELSQ_1EEEEEENS4_6LayoutINS5_IJNSA_ILi2EEESB_SB_EEENS5_IJSB_NSA_ILi0EEESW_EEEEENS5_IJNS4_10UnderscoreESZ_SZ_EEEEENS4_13SM90_TMA_LOADENS4_14ComposedLayoutINS4_7SwizzleILi3ELi4ELi3EEENS4_18smem_ptr_flag_bitsILi8EEENST_INS5_IJNSA_ILi8EEESH_EEENS5_IJSH_SB_EEEEEEEvNS4_8identityES12_S1C_vS1D_EENS_8epilogue10collective6detail29Sm90TmaWarpSpecializedAdapterINS1G_15DefaultEpilogueISJ_SK_SK_NS1F_6thread17LinearCombinationISJ_Li1EffLNS1K_9ScaleType4KindE0ELNS_15FloatRoundStyleE2ESJ_EENS1_15EpilogueDefaultEEEEEvvEEEEvNT_6ParamsE,"ax",@progbits
	.align	128
.text._ZN7cutlass13device_kernelINS_4gemm6kernel13GemmUniversalIN4cute5tupleIJiiiiEEENS1_10collective13CollectiveMmaINS1_37MainloopSm90TmaGmmaWarpSpecializedFP8ILi3ENS5_IJNS4_1CILi1EEESB_SB_EEENS1_35KernelTmaWarpSpecializedCooperativeEEENS5_IJNSA_ILi384EEENSA_ILi176EEENSA_ILi128EEEEEENS_12float_e4m3_tENS5_IJlSB_lEEESJ_SK_NS4_8TiledMMAINS4_8MMA_AtomIJNS4_4SM904GMMA30MMA_64x16x32_F32E4M3E4M3_SS_TNILNSO_7ScaleInE1ELSQ_1EEEEEENS4_6LayoutINS5_IJNSA_ILi2EEESB_SB_EEENS5_IJSB_NSA_ILi0EEESW_EEEEENS5_IJNS4_10UnderscoreESZ_SZ_EEEEENS4_13SM90_TMA_LOADENS4_14ComposedLayoutINS4_7SwizzleILi3ELi4ELi3EEENS4_18smem_ptr_flag_bitsILi8EEENST_INS5_IJNSA_ILi8EEESH_EEENS5_IJSH_SB_EEEEEEEvNS4_8identityES12_S1C_vS1D_EENS_8epilogue10collective6detail29Sm90TmaWarpSpecializedAdapterINS1G_15DefaultEpilogueISJ_SK_SK_NS1F_6thread17LinearCombinationISJ_Li1EffLNS1K_9ScaleType4KindE0ELNS_15FloatRoundStyleE2ESJ_EENS1_15EpilogueDefaultEEEEEvvEEEEvNT_6ParamsE:
        .type           _ZN7cutlass13device_kernelINS_4gemm6kernel13GemmUniversalIN4cute5tupleIJiiiiEEENS1_10collective13CollectiveMmaINS1_37MainloopSm90TmaGmmaWarpSpecializedFP8ILi3ENS5_IJNS4_1CILi1EEESB_SB_EEENS1_35KernelTmaWarpSpecializedCooperativeEEENS5_IJNSA_ILi384EEENSA_ILi176EEENSA_ILi128EEEEEENS_12float_e4m3_tENS5_IJlSB_lEEESJ_SK_NS4_8TiledMMAINS4_8MMA_AtomIJNS4_4SM904GMMA30MMA_64x16x32_F32E4M3E4M3_SS_TNILNSO_7ScaleInE1ELSQ_1EEEEEENS4_6LayoutINS5_IJNSA_ILi2EEESB_SB_EEENS5_IJSB_NSA_ILi0EEESW_EEEEENS5_IJNS4_10UnderscoreESZ_SZ_EEEEENS4_13SM90_TMA_LOADENS4_14ComposedLayoutINS4_7SwizzleILi3ELi4ELi3EEENS4_18smem_ptr_flag_bitsILi8EEENST_INS5_IJNSA_ILi8EEESH_EEENS5_IJSH_SB_EEEEEEEvNS4_8identityES12_S1C_vS1D_EENS_8epilogue10collective6detail29Sm90TmaWarpSpecializedAdapterINS1G_15DefaultEpilogueISJ_SK_SK_NS1F_6thread17LinearCombinationISJ_Li1EffLNS1K_9ScaleType4KindE0ELNS_15FloatRoundStyleE2ESJ_EENS1_15EpilogueDefaultEEEEEvvEEEEvNT_6ParamsE,@function
        .size           _ZN7cutlass13device_kernelINS_4gemm6kernel13GemmUniversalIN4cute5tupleIJiiiiEEENS1_10collective13CollectiveMmaINS1_37MainloopSm90TmaGmmaWarpSpecializedFP8ILi3ENS5_IJNS4_1CILi1EEESB_SB_EEENS1_35KernelTmaWarpSpecializedCooperativeEEENS5_IJNSA_ILi384EEENSA_ILi176EEENSA_ILi128EEEEEENS_12float_e4m3_tENS5_IJlSB_lEEESJ_SK_NS4_8TiledMMAINS4_8MMA_AtomIJNS4_4SM904GMMA30MMA_64x16x32_F32E4M3E4M3_SS_TNILNSO_7ScaleInE1ELSQ_1EEEEEENS4_6LayoutINS5_IJNSA_ILi2EEESB_SB_EEENS5_IJSB_NSA_ILi0EEESW_EEEEENS5_IJNS4_10UnderscoreESZ_SZ_EEEEENS4_13SM90_TMA_LOADENS4_14ComposedLayoutINS4_7SwizzleILi3ELi4ELi3EEENS4_18smem_ptr_flag_bitsILi8EEENST_INS5_IJNSA_ILi8EEESH_EEENS5_IJSH_SB_EEEEEEEvNS4_8identityES12_S1C_vS1D_EENS_8epilogue10collective6detail29Sm90TmaWarpSpecializedAdapterINS1G_15DefaultEpilogueISJ_SK_SK_NS1F_6thread17LinearCombinationISJ_Li1EffLNS1K_9ScaleType4KindE0ELNS_15FloatRoundStyleE2ESJ_EENS1_15EpilogueDefaultEEEEEvvEEEEvNT_6ParamsE,(.L_x_73 - _ZN7cutlass13device_kernelINS_4gemm6kernel13GemmUniversalIN4cute5tupleIJiiiiEEENS1_10collective13CollectiveMmaINS1_37MainloopSm90TmaGmmaWarpSpecializedFP8ILi3ENS5_IJNS4_1CILi1EEESB_SB_EEENS1_35KernelTmaWarpSpecializedCooperativeEEENS5_IJNSA_ILi384EEENSA_ILi176EEENSA_ILi128EEEEEENS_12float_e4m3_tENS5_IJlSB_lEEESJ_SK_NS4_8TiledMMAINS4_8MMA_AtomIJNS4_4SM904GMMA30MMA_64x16x32_F32E4M3E4M3_SS_TNILNSO_7ScaleInE1ELSQ_1EEEEEENS4_6LayoutINS5_IJNSA_ILi2EEESB_SB_EEENS5_IJSB_NSA_ILi0EEESW_EEEEENS5_IJNS4_10UnderscoreESZ_SZ_EEEEENS4_13SM90_TMA_LOADENS4_14ComposedLayoutINS4_7SwizzleILi3ELi4ELi3EEENS4_18smem_ptr_flag_bitsILi8EEENST_INS5_IJNSA_ILi8EEESH_EEENS5_IJSH_SB_EEEEEEEvNS4_8identityES12_S1C_vS1D_EENS_8epilogue10collective6detail29Sm90TmaWarpSpecializedAdapterINS1G_15DefaultEpilogueISJ_SK_SK_NS1F_6thread17LinearCombinationISJ_Li1EffLNS1K_9ScaleType4KindE0ELNS_15FloatRoundStyleE2ESJ_EENS1_15EpilogueDefaultEEEEEvvEEEEvNT_6ParamsE)
        .other          _ZN7cutlass13device_kernelINS_4gemm6kernel13GemmUniversalIN4cute5tupleIJiiiiEEENS1_10collective13CollectiveMmaINS1_37MainloopSm90TmaGmmaWarpSpecializedFP8ILi3ENS5_IJNS4_1CILi1EEESB_SB_EEENS1_35KernelTmaWarpSpecializedCooperativeEEENS5_IJNSA_ILi384EEENSA_ILi176EEENSA_ILi128EEEEEENS_12float_e4m3_tENS5_IJlSB_lEEESJ_SK_NS4_8TiledMMAINS4_8MMA_AtomIJNS4_4SM904GMMA30MMA_64x16x32_F32E4M3E4M3_SS_TNILNSO_7ScaleInE1ELSQ_1EEEEEENS4_6LayoutINS5_IJNSA_ILi2EEESB_SB_EEENS5_IJSB_NSA_ILi0EEESW_EEEEENS5_IJNS4_10UnderscoreESZ_SZ_EEEEENS4_13SM90_TMA_LOADENS4_14ComposedLayoutINS4_7SwizzleILi3ELi4ELi3EEENS4_18smem_ptr_flag_bitsILi8EEENST_INS5_IJNSA_ILi8EEESH_EEENS5_IJSH_SB_EEEEEEEvNS4_8identityES12_S1C_vS1D_EENS_8epilogue10collective6detail29Sm90TmaWarpSpecializedAdapterINS1G_15DefaultEpilogueISJ_SK_SK_NS1F_6thread17LinearCombinationISJ_Li1EffLNS1K_9ScaleType4KindE0ELNS_15FloatRoundStyleE2ESJ_EENS1_15EpilogueDefaultEEEEEvvEEEEvNT_6ParamsE,@"STO_CUDA_ENTRY STV_DEFAULT"
_ZN7cutlass13device_kernelINS_4gemm6kernel13GemmUniversalIN4cute5tupleIJiiiiEEENS1_10collective13CollectiveMmaINS1_37MainloopSm90TmaGmmaWarpSpecializedFP8ILi3ENS5_IJNS4_1CILi1EEESB_SB_EEENS1_35KernelTmaWarpSpecializedCooperativeEEENS5_IJNSA_ILi384EEENSA_ILi176EEENSA_ILi128EEEEEENS_12float_e4m3_tENS5_IJlSB_lEEESJ_SK_NS4_8TiledMMAINS4_8MMA_AtomIJNS4_4SM904GMMA30MMA_64x16x32_F32E4M3E4M3_SS_TNILNSO_7ScaleInE1ELSQ_1EEEEEENS4_6LayoutINS5_IJNSA_ILi2EEESB_SB_EEENS5_IJSB_NSA_ILi0EEESW_EEEEENS5_IJNS4_10UnderscoreESZ_SZ_EEEEENS4_13SM90_TMA_LOADENS4_14ComposedLayoutINS4_7SwizzleILi3ELi4ELi3EEENS4_18smem_ptr_flag_bitsILi8EEENST_INS5_IJNSA_ILi8EEESH_EEENS5_IJSH_SB_EEEEEEEvNS4_8identityES12_S1C_vS1D_EENS_8epilogue10collective6detail29Sm90TmaWarpSpecializedAdapterINS1G_15DefaultEpilogueISJ_SK_SK_NS1F_6thread17LinearCombinationISJ_Li1EffLNS1K_9ScaleType4KindE0ELNS_15FloatRoundStyleE2ESJ_EENS1_15EpilogueDefaultEEEEEvvEEEEvNT_6ParamsE:
[----:B------:R-:W0:Y:S02]  /*0000*/  LDC R1, c[0x0][0x28] ;  /* 0x00000a00ff017b82 */ /* 0x000e240000000800 */
[----:B0-----:R-:W-:Y:S01]  /*0010*/  VIADD R1, R1, 0xfffff8c0 ;  /* 0xfffff8c001017836 */ /* 0x001fe20000000000 */
[----:B------:R-:W0:Y:S01]  /*0020*/  S2R R2, SR_TID.X ;  /* 0x0000000000027919 */ /* 0x000e220000002100 */
[----:B------:R-:W-:Y:S01]  /*0030*/  ELECT P0, URZ, PT ;  /* 0x00000000003f782f */ /* 0x000fe20003800000 */
[----:B------:R-:W-:Y:S01]  /*0040*/  BSSY B0, `(.L_x_0) ;  /* 0x0000015000007945 */ /* 0x000fe20003800000 */
[--C-:B0-----:R-:W-:Y:S02]  /*0050*/  SHF.R.U32.HI R0, RZ, 0x5, R2.reuse ;  /* 0x00000005ff007819 */ /* 0x101fe40000011602 */
[----:B------:R-:W-:-:S03]  /*0060*/  SHF.R.U32.HI R2, RZ, 0x7, R2 ;  /* 0x00000007ff027819 */ /* 0x000fc60000011602 */
[----:B------:R-:W0:Y:S04]  /*0070*/  SHFL.IDX PT, R3, R0, RZ, 0x1f ;  /* 0x00001fff00037589 */ /* 0x000e2800000e0000 */
[----:B------:R-:W1:Y:S01]  /*0080*/  SHFL.IDX PT, R2, R2, RZ, 0x1f ;  /* 0x00001fff02027589 */ /* 0x000e6200000e0000 */
[----:B0-----:R-:W-:Y:S02]  /*0090*/  R2UR UR4, R3 ;  /* 0x00000000030472ca */ /* 0x001fe400000e0000 */
[----:B-1----:R-:W-:-:S11]  /*00a0*/  R2UR UR6, R2 ;  /* 0x00000000020672ca */ /* 0x002fd600000e0000 */
[----:B------:R-:W-:Y:S02]  /*00b0*/  USHF.R.S32.HI UR5, URZ, 0x1f, UR4 ;  /* 0x0000001f3f057899 */ /* 0x000fe40008011404 */
[----:B------:R-:W-:Y:S02]  /*00c0*/  ISETP.NE.OR P0, PT, RZ, UR4, !P0 ;  /* 0x00000004ff007c0c */ /* 0x000fe4000c705670 */
[----:B------:R-:W-:-:S04]  /*00d0*/  ULEA.HI UR5, UR5, UR4, URZ, 0x2 ;  /* 0x0000000405057291 */ /* 0x000fc8000f8f103f */
[----:B------:R-:W-:-:S04]  /*00e0*/  ULOP3.LUT UR5, UR5, 0xfffffffc, URZ, 0xc0, !UPT ;  /* 0xfffffffc05057892 */ /* 0x000fc8000f8ec03f */
[----:B------:R-:W-:-:S03]  /*00f0*/  UIADD3 UR8, UR4, -UR5, URZ ;  /* 0x8000000504087290 */ /* 0x000fc6000fffe03f */
[----:B------:R-:W-:Y:S09]  /*0100*/  @P0 BRA `(.L_x_1) ;  /* 0x0000000000200947 */ /* 0x000ff20003800000 */
[----:B------:R-:W-:Y:S02]  /*0110*/  ULDC.64 UR4, c[0x0][0x198] ;  /* 0x0000660000047ab9 */ /* 0x000fe40000000a00 */
[----:B------:R-:W-:Y:S02]  /*0120*/  UIADD3 UR10, UP0, UR4, 0xf0, URZ ;  /* 0x000000f0040a7890 */ /* 0x000fe4000ff1e03f */
[----:B------:R-:W-:Y:S02]  /*0130*/  UIADD3 UR4, UP1, UR4, 0x1f0, URZ ;  /* 0x000001f004047890 */ /* 0x000fe4000ff3e03f */
[----:B------:R-:W-:Y:S02]  /*0140*/  UIADD3.X UR11, URZ, UR5, URZ, UP0, !UPT ;  /* 0x000000053f0b7290 */ /* 0x000fe400087fe43f */
[----:B------:R-:W-:-:S07]  /*0150*/  UIADD3.X UR5, URZ, UR5, URZ, UP1, !UPT ;  /* 0x000000053f057290 */ /* 0x000fce0008ffe43f */
[----:B------:R0:W-:Y:S02]  /*0160*/  UTMACCTL.PF [UR10] ;  /* 0x000000000a0079b9 */ /* 0x0001e40008040000 */
[----:B------:R0:W-:Y:S02]  /*0170*/  UTMACCTL.PF [UR4] ;  /* 0x00000000040079b9 */ /* 0x0001e40008040000 */
[----:B0-----:R-:W-:Y:S01]  /*0180*/  NOP ;  /* 0x0000000000007918 */ /* 0x001fe20000000000 */
.L_x_1:
[----:B------:R-:W-:Y:S05]  /*0190*/  BSYNC B0 ;  /* 0x0000000000007941 */ /* 0x000fea0003800000 */
.L_x_0:
[----:B------:R-:W0:Y:S01]  /*01a0*/  SHFL.IDX PT, R2, R0, RZ, 0x1f ;  /* 0x00001fff00027589 */ /* 0x000e2200000e0000 */
[----:B------:R-:W-:Y:S01]  /*01b0*/  UISETP.NE.AND UP0, UPT, UR8, 0x3, UPT ;  /* 0x000000030800788c */ /* 0x000fe2000bf05270 */
[----:B------:R-:W-:Y:S01]  /*01c0*/  ISETP.NE.AND P1, PT, RZ, UR6, PT ;  /* 0x00000006ff007c0c */ /* 0x000fe2000bf25270 */
[----:B------:R-:W-:Y:S02]  /*01d0*/  UIADD3 UR10, UR6, -0x1, URZ ;  /* 0xffffffff060a7890 */ /* 0x000fe4000fffe03f */
[----:B------:R-:W-:Y:S02]  /*01e0*/  UISETP.EQ.OR UP0, UPT, UR8, URZ, !UP0 ;  /* 0x0000003f0800728c */ /* 0x000fe4000c702670 */
[----:B------:R-:W-:Y:S02]  /*01f0*/  UISETP.GE.U32.AND UP1, UPT, UR10, 0x2, UPT ;  /* 0x000000020a00788c */ /* 0x000fe4000bf26070 */
[----:B------:R-:W-:-:S04]  /*0200*/  UISETP.EQ.AND UP0, UPT, UR6, URZ, UP0 ;  /* 0x0000003f0600728c */ /* 0x000fc80008702270 */
[----:B------:R-:W-:-:S04]  /*0210*/  USEL UR4, URZ, 0x1, !UP0 ;  /* 0x000000013f047887 */ /* 0x000fc8000c000000 */
[----:B------:R-:W-:Y:S01]  /*0220*/  USEL UR4, UR4, 0x2, UP1 ;  /* 0x0000000204047887 */ /* 0x000fe20008800000 */
[----:B0-----:R-:W-:-:S05]  /*0230*/  ISETP.NE.AND P0, PT, R2, RZ, PT ;  /* 0x000000ff0200720c */ /* 0x001fca0003f05270 */
[----:B------:R-:W-:-:S05]  /*0240*/  IMAD.U32 R2, RZ, RZ, UR4 ;  /* 0x00000004ff027e24 */ /* 0x000fca000f8e00ff */
[----:B------:R0:W-:Y:S03]  /*0250*/  STL [R1+0x4c4], R2 ;  /* 0x0004c40201007387 */ /* 0x0001e60000100800 */
[----:B------:R-:W-:Y:S05]  /*0260*/  @P0 BRA `(.L_x_2) ;  /* 0x0000000000500947 */ /* 0x000fea0003800000 */
[----:B------:R-:W1:Y:S01]  /*0270*/  S2UR UR9, SR_CgaCtaId ;  /* 0x00000000000979c3 */ /* 0x000e620000008800 */
[----:B------:R-:W-:Y:S01]  /*0280*/  UMOV UR4, 0x400 ;  /* 0x0000040000047882 */ /* 0x000fe20000000000 */
[----:B------:R-:W-:Y:S01]  /*0290*/  UMOV UR5, 0x1 ;  /* 0x0000000100057882 */ /* 0x000fe20000000000 */
[----:B------:R-:W-:Y:S01]  /*02a0*/  UMOV UR6, 0x100 ;  /* 0x0000010000067882 */ /* 0x000fe20000000000 */
[----:B------:R-:W-:Y:S01]  /*02b0*/  ELECT P0, URZ, PT ;  /* 0x00000000003f782f */ /* 0x000fe20003800000 */
[----:B------:R-:W-:-:S04]  /*02c0*/  UIADD3 UR6, -UR6, 0x100000, URZ ;  /* 0x0010000006067890 */ /* 0x000fc8000fffe13f */
[----:B------:R-:W-:Y:S02]  /*02d0*/  USHF.L.U32 UR7, UR6, 0xb, URZ ;  /* 0x0000000b06077899 */ /* 0x000fe4000800063f */
[----:B------:R-:W-:Y:S02]  /*02e0*/  USHF.L.U32 UR6, UR6, 0x1, URZ ;  /* 0x0000000106067899 */ /* 0x000fe4000800063f */
[----:B-1----:R-:W-:Y:S02]  /*02f0*/  ULEA UR9, UR9, UR4, 0x18 ;  /* 0x0000000409097291 */ /* 0x002fe4000f8ec03f */
[----:B------:R-:W-:-:S04]  /*0300*/  UIADD3 UR4, -UR5, 0x100000, URZ ;  /* 0x0010000005047890 */ /* 0x000fc8000fffe13f */
[----:B------:R-:W-:Y:S02]  /*0310*/  USHF.L.U32 UR5, UR4, 0xb, URZ ;  /* 0x0000000b04057899 */ /* 0x000fe4000800063f */
[----:B------:R-:W-:Y:S01]  /*0320*/  USHF.L.U32 UR4, UR4, 0x1, URZ ;  /* 0x0000000104047899 */ /* 0x000fe2000800063f */
[----:B------:R-:W1:Y:S11]  /*0330*/  FENCE.VIEW.ASYNC.S ;  /* 0x00000000000073c6 */ /* 0x000e760000000000 */
[----:B-1----:R1:W2:Y:S01]  /*0340*/  SYNCS.EXCH.64 URZ, [UR9], UR4 ;  /* 0x00000004093f75b2 */ /* 0x0022a20008000100 */
[----:B------:R1:W3:Y:S01]  /*0350*/  SYNCS.EXCH.64 URZ, [UR9+0x18], UR6 ;  /* 0x00001806093f75b2 */ /* 0x0002e20008000100 */
[----:B------:R1:W4:Y:S01]  /*0360*/  SYNCS.EXCH.64 URZ, [UR9+0x8], UR4 ;  /* 0x00000804093f75b2 */ /* 0x0003220008000100 */
[----:B------:R1:W0:Y:S01]  /*0370*/  SYNCS.EXCH.64 URZ, [UR9+0x20], UR6 ;  /* 0x00002006093f75b2 */ /* 0x0002220008000100 */
[----:B------:R1:W0:Y:S01]  /*0380*/  SYNCS.EXCH.64 URZ, [UR9+0x10], UR4 ;  /* 0x00001004093f75b2 */ /* 0x0002220008000100 */
[----:B------:R1:W0:Y:S01]  /*0390*/  SYNCS.EXCH.64 URZ, [UR9+0x28], UR6 ;  /* 0x00002806093f75b2 */ /* 0x0002220008000100 */
[----:B------:R-:W-:Y:S01]  /*03a0*/  NOP ;  /* 0x0000000000007918 */ /* 0x000fe20000000000 */
.L_x_2:
[----:B------:R-:W5:Y:S01]  /*03b0*/  SHFL.IDX PT, R0, R0, RZ, 0x1f ;  /* 0x00001fff00007589 */ /* 0x000f6200000e0000 */
[----:B0-----:R-:W0:Y:S01]  /*03c0*/  LDC R2, c[0x0][0x65c] ;  /* 0x00019700ff027b82 */ /* 0x001e220000000800 */
[----:B------:R-:W-:Y:S01]  /*03d0*/  ELECT P0, URZ, PT ;  /* 0x00000000003f782f */ /* 0x000fe20003800000 */
[----:B------:R-:W-:Y:S01]  /*03e0*/  IMAD.MOV.U32 R3, RZ, RZ, RZ ;  /* 0x000000ffff037224 */ /* 0x000fe200078e00ff */
[----:B-1----:R-:W-:Y:S01]  /*03f0*/  UMOV UR4, 0x20 ;  /* 0x0000002000047882 */ /* 0x002fe20000000000 */
[----:B------:R-:W-:Y:S01]  /*0400*/  NOP ;  /* 0x0000000000007918 */ /* 0x000fe20000000000 */
[----:B------:R-:W-:Y:S01]  /*0410*/  NOP ;  /* 0x0000000000007918 */ /* 0x000fe20000000000 */
[----:B------:R-:W-:Y:S02]  /*0420*/  LOP3.LUT R5, R5, 0x7fffffff, RZ, 0xc0, !PT ;  /* 0x7fffffff05057812 */ /* 0x000fe400078ec0ff */
[----:B-----5:R-:W-:Y:S02]  /*0430*/  ISETP.NE.OR P0, PT, R0, RZ, !P0 ;  /* 0x000000ff0000720c */ /* 0x020fe40004705670 */
[----:B0-----:R-:W-:Y:S01]  /*0440*/  ISETP.NE.AND P2, PT, R2, 0x1, PT ;  /* 0x000000010200780c */ /* 0x001fe20003f45270 */
[----:B------:R-:W0:Y:S01]  /*0450*/  S2R R0, SR_CTAID.Y ;  /* 0x0000000000007919 */ /* 0x000e220000002600 */
[----:B------:R-:W1:Y:S09]  /*0460*/  S2R R2, SR_CTAID.X ;  /* 0x0000000000027919 */ /* 0x000e720000002500 */
[----:B------:R-:W-:Y:S01]  /*0470*/  VOTEU.ALL UP0, P0 ;  /* 0x00000000003f7886 */ /* 0x000fe20000000000 */
[----:B------:R-:W-:Y:S01]  /*0480*/  VOTEU.ALL UP1, P0 ;  /* 0x00000000003f7886 */ /* 0x000fe20000020000 */
[----:B------:R-:W1:Y:S01]  /*0490*/  @P2 LDC R9, c[0x0][0x10] ;  /* 0x00000400ff092b82 */ /* 0x000e620000000800 */
[----:B------:R-:W-:Y:S01]  /*04a0*/  @P2 IMAD.MOV.U32 R7, RZ, RZ, RZ ;  /* 0x000000ffff072224 */ /* 0x000fe200078e00ff */
[----:B------:R-:W-:Y:S01]  /*04b0*/  @P2 LOP3.LUT R5, R5, 0x80000000, RZ, 0xfc, !PT ;  /* 0x8000000005052812 */ /* 0x000fe200078efcff */
[----:B------:R-:W-:Y:S01]  /*04c0*/  @P2 IMAD.MOV.U32 R13, RZ, RZ, RZ ;  /* 0x000000ffff0d2224 */ /* 0x000fe200078e00ff */
[----:B------:R-:W-:Y:S01]  /*04d0*/  @!UP0 UMOV UR6, 0x400 ;  /* 0x0000040000068882 */ /* 0x000fe20000000000 */
[----:B------:R-:W-:-:S04]  /*04e0*/  @!UP0 UIADD3 UR4, -UR4, 0x100000, URZ ;  /* 0x0010000004048890 */ /* 0x000fc8000fffe13f */
[----:B------:R-:W-:Y:S02]  /*04f0*/  @!UP0 USHF.L.U32 UR5, UR4, 0xb, URZ ;  /* 0x0000000b04058899 */ /* 0x000fe4000800063f */
[----:B------:R-:W-:Y:S01]  /*0500*/  @!UP0 USHF.L.U32 UR4, UR4, 0x1, URZ ;  /* 0x0000000104048899 */ /* 0x000fe2000800063f */
[----:B------:R-:W5:Y:S08]  /*0510*/  @!P2 LDC R11, c[0x0][0xc] ;  /* 0x00000300ff0bab82 */ /* 0x000f700000000800 */
[----:B------:R-:W2:Y:S01]  /*0520*/  @!UP0 S2UR UR7, SR_CgaCtaId ;  /* 0x00000000000789c3 */ /* 0x000ea20000008800 */
[----:B0-----:R-:W-:-:S04]  /*0530*/  @P2 IMAD.MOV.U32 R6, RZ, RZ, R0 ;  /* 0x000000ffff062224 */ /* 0x001fc800078e0000 */
[----:B-1----:R-:W-:-:S04]  /*0540*/  @P2 IMAD.WIDE.U32 R8, R2, R9, R6 ;  /* 0x0000000902082225 */ /* 0x002fc800078e0006 */
[----:B------:R-:W-:Y:S02]  /*0550*/  @P2 IMAD.MOV.U32 R12, RZ, RZ, R8 ;  /* 0x000000ffff0c2224 */ /* 0x000fe400078e0008 */
[----:B------:R-:W-:Y:S02]  /*0560*/  @P2 IMAD.IADD R18, R9, 0x1, R13 ;  /* 0x0000000109122824 */ /* 0x000fe400078e020d */
[----:B-----5:R-:W-:-:S04]  /*0570*/  @!P2 IMAD.WIDE.U32 R6, R11, R0, R2 ;  /* 0x000000000b06a225 */ /* 0x020fc800078e0002 */
[----:B------:R-:W-:Y:S02]  /*0580*/  @!P2 IMAD.MOV.U32 R12, RZ, RZ, R6 ;  /* 0x000000ffff0ca224 */ /* 0x000fe400078e0006 */
[----:B------:R-:W-:Y:S01]  /*0590*/  @!P2 IMAD.MOV.U32 R18, RZ, RZ, R7 ;  /* 0x000000ffff12a224 */ /* 0x000fe200078e0007 */
[----:B--2---:R-:W-:Y:S02]  /*05a0*/  @!UP0 ULEA UR6, UR7, UR6, 0x18 ;  /* 0x0000000607068291 */ /* 0x004fe4000f8ec03f */
[----:B------:R0:W-:Y:S01]  /*05b0*/  STL [R1+0x4cc], R12 ;  /* 0x0004cc0c01007387 */ /* 0x0001e20000100800 */
[----:B------:R-:W-:-:S03]  /*05c0*/  VOTEU.ALL UP0, P0 ;  /* 0x00000000003f7886 */ /* 0x000fc60000000000 */
[----:B------:R0:W-:Y:S04]  /*05d0*/  STL [R1+0x4c8], R18 ;  /* 0x0004c81201007387 */ /* 0x0001e80000100800 */
[----:B------:R-:W1:Y:S02]  /*05e0*/  FENCE.VIEW.ASYNC.S ;  /* 0x00000000000073c6 */ /* 0x000e640000000000 */
[----:B-1----:R0:W3:Y:S01]  /*05f0*/  @!UP0 SYNCS.EXCH.64 URZ, [UR6+0x40], UR4 ;  /* 0x00004004063f85b2 */ /* 0x0020e20008000100 */
[----:B------:R0:W3:Y:S01]  /*0600*/  @!UP1 SYNCS.EXCH.64 URZ, [UR6+0x48], UR4 ;  /* 0x00004804063f95b2 */ /* 0x0000e20008000100 */
[----:B------:R-:W-:Y:S01]  /*0610*/  NOP ;  /* 0x0000000000007918 */ /* 0x000fe20000000000 */
[----:B---34-:R-:W-:Y:S06]  /*0620*/  BAR.SYNC.DEFER_BLOCKING 0x0 ;  /* 0x0000000000007b1d */ /* 0x018fec0000010000 */
[----:B0-----:R-:W-:Y:S05]  /*0630*/  @!P1 BRA `(.L_x_3) ;  /* 0x0000034400389947 */ /* 0x001fea0003800000 */
[----:B------:R-:W-:-:S06]  /*0640*/  UISETP.GT.U32.AND UP0, UPT, UR10, 0x1, UPT ;  /* 0x000000010a00788c */ /* 0x000fcc000bf04070 */
[----:B------:R-:W-:-:S13]  /*0650*/  PLOP3.LUT P0, PT, PT, PT, UP0, 0x80, 0x0 ;  /* 0x000000000000781c */ /* 0x000fda0003f0f008 */
[----:B------:R-:W-:Y:S05]  /*0660*/  @P0 EXIT ;  /* 0x000000000000094d */ /* 0x000fea0003800000 */
[----:B------:R-:W-:Y:S01]  /*0670*/  IMAD.MOV.U32 R6, RZ, RZ, -0x1 ;  /* 0xffffffffff067424 */ /* 0x000fe200078e00ff */
[----:B------:R-:W-:Y:S01]  /*0680*/  ULDC.64 UR4, c[0x0][0x650] ;  /* 0x0001940000047ab9 */ /* 0x000fe20000000a00 */
[----:B------:R-:W-:Y:S01]  /*0690*/  IMAD.MOV.U32 R7, RZ, RZ, -0x1 ;  /* 0xffffffffff077424 */ /* 0x000fe200078e00ff */
[----:B------:R-:W-:Y:S01]  /*06a0*/  ISETP.GE.U32.AND P0, PT, R12, UR4, PT ;  /* 0x000000040c007c0c */ /* 0x000fe2000bf06070 */
[----:B------:R-:W-:Y:S01]  /*06b0*/  UMOV UR4, 0xffffffff ;  /* 0xffffffff00047882 */ /* 0x000fe20000000000 */
[----:B------:R0:W-:Y:S01]  /*06c0*/  STL [R1+0x4bc], R6 ;  /* 0x0004bc0601007387 */ /* 0x0001e20000100800 */
[----:B------:R-:W-:Y:S02]  /*06d0*/  PRMT R4, RZ, 0x7610, R4 ;  /* 0x00007610ff047816 */ /* 0x000fe40000000004 */
[----:B------:R-:W-:Y:S01]  /*06e0*/  ISETP.GE.U32.AND.EX P0, PT, R18, UR5, PT, P0 ;  /* 0x0000000512007c0c */ /* 0x000fe2000bf06100 */
[----:B------:R1:W-:Y:S01]  /*06f0*/  STL [R1+0x4c0], R7 ;  /* 0x0004c00701007387 */ /* 0x0003e20000100800 */
[----:B0-----:R-:W-:-:S05]  /*0700*/  IMAD.U32 R6, RZ, RZ, UR4 ;  /* 0x00000004ff067e24 */ /* 0x001fca000f8e00ff */
[----:B------:R1:W-:Y:S06]  /*0710*/  STL [R1+0x4b8], R6 ;  /* 0x0004b80601007387 */ /* 0x0003ec0000100800 */
[----:B------:R-:W-:Y:S05]  /*0720*/  @P0 BRA `(.L_x_4) ;  /* 0x0000000400740947 */ /* 0x000fea0003800000 */
[----:B------:R-:W0:Y:S01]  /*0730*/  LDC.64 R14, c[0x0][0x628] ;  /* 0x00018a00ff0e7b82 */ /* 0x000e220000000a00 */
[----:B-1----:R-:W-:Y:S02]  /*0740*/  IMAD.MOV.U32 R6, RZ, RZ, R12 ;  /* 0x000000ffff067224 */ /* 0x002fe400078e000c */
[----:B------:R-:W-:-:S05]  /*0750*/  IMAD.MOV.U32 R7, RZ, RZ, R18 ;  /* 0x000000ffff077224 */ /* 0x000fca00078e0012 */
[----:B------:R-:W1:Y:S08]  /*0760*/  LDC R4, c[0x0][0x630] ;  /* 0x00018c00ff047b82 */ /* 0x000e700000000800 */
[----:B------:R-:W2:Y:S01]  /*0770*/  LDC.64 R16, c[0x0][0x620] ;  /* 0x00018800ff107b82 */ /* 0x000ea20000000a00 */
[----:B0-----:R-:W-:-:S04]  /*0780*/  ISETP.NE.U32.AND P0, PT, R14, RZ, PT ;  /* 0x000000ff0e00720c */ /* 0x001fc80003f05070 */
[----:B------:R-:W-:-:S13]  /*0790*/  ISETP.NE.AND.EX P0, PT, R15, RZ, PT, P0 ;  /* 0x000000ff0f00720c */ /* 0x000fda0003f05300 */
[----:B-12---:R-:W-:Y:S05]  /*07a0*/  @!P0 BRA `(.L_x_5) ;  /* 0x0000000000288947 */ /* 0x006fea0003800000 */
[----:B------:R-:W0:Y:S02]  /*07b0*/  LDC R11, c[0x0][0x634] ;  /* 0x00018d00ff0b7b82 */ /* 0x000e240000000800 */
[----:B0-----:R-:W-:-:S05]  /*07c0*/  IADD3 R11, P0, R12, R11, RZ ;  /* 0x0000000b0c0b7210 */ /* 0x001fca0007f1e0ff */
[----:B------:R-:W-:-:S04]  /*07d0*/  IMAD.X R13, RZ, RZ, R18, P0 ;  /* 0x000000ffff0d7224 */ /* 0x000fc800000e0612 */
[----:B------:R-:W-:-:S04]  /*07e0*/  IMAD.WIDE.U32 R6, R13, R14, RZ ;  /* 0x0000000e0d067225 */ /* 0x000fc800078e00ff */
[----:B------:R-:W-:-:S04]  /*07f0*/  IMAD.WIDE.U32 R8, P0, R11, R15, R6 ;  /* 0x0000000f0b087225 */ /* 0x000fc80007800006 */
[----:B------:R-:W-:-:S04]  /*0800*/  IMAD.WIDE.U32 R6, R11, R14, RZ ;  /* 0x0000000e0b067225 */ /* 0x000fc800078e00ff */
[----:B------:R-:W-:Y:S01]  /*0810*/  IMAD.X R11, RZ, RZ, RZ, P0 ;  /* 0x000000ffff0b7224 */ /* 0x000fe200000e06ff */
[----:B------:R-:W-:Y:S01]  /*0820*/  IADD3 RZ, P0, R7, R8, RZ ;  /* 0x0000000807ff7210 */ /* 0x000fe20007f1e0ff */
[----:B------:R-:W-:-:S04]  /*0830*/  IMAD.MOV.U32 R10, RZ, RZ, R9 ;  /* 0x000000ffff0a7224 */ /* 0x000fc800078e0009 */
[----:B------:R-:W-:-:S08]  /*0840*/  IMAD.WIDE.U32.X R6, R13, R15, R10, P0 ;  /* 0x0000000f0d067225 */ /* 0x000fd000000e040a */
.L_x_5:
[-CC-:B------:R-:W-:Y:S01]  /*0850*/  SHF.R.U64 R23, R6, R4.reuse, R7.reuse ;  /* 0x0000000406177219 */ /* 0x180fe20000001207 */
[----:B------:R-:W0:Y:S01]  /*0860*/  LDC R8, c[0x0][0x618] ;  /* 0x00018600ff087b82 */ /* 0x000e220000000800 */
[----:B------:R-:W-:Y:S01]  /*0870*/  SHF.R.U32.HI R4, RZ, R4, R7 ;  /* 0x00000004ff047219 */ /* 0x000fe20000011607 */
[----:B------:R-:W-:Y:S01]  /*0880*/  IMAD.MOV.U32 R7, RZ, RZ, R18 ;  /* 0x000000ffff077224 */ /* 0x000fe200078e0012 */
[----:B------:R-:W-:Y:S01]  /*0890*/  IADD3 R11, P0, RZ, -R23, RZ ;  /* 0x80000017ff0b7210 */ /* 0x000fe20007f1e0ff */
[----:B------:R-:W-:Y:S01]  /*08a0*/  ULDC UR4, c[0x0][0x150] ;  /* 0x0000540000047ab9 */ /* 0x000fe20000000800 */
[----:B------:R-:W-:Y:S01]  /*08b0*/  I2FP.F32.U32 R3, R2 ;  /* 0x0000000200037245 */ /* 0x000fe20000201000 */
[----:B------:R-:W-:Y:S02]  /*08c0*/  IMAD.MOV.U32 R6, RZ, RZ, R12 ;  /* 0x000000ffff067224 */ /* 0x000fe400078e000c */
[----:B------:R-:W1:Y:S01]  /*08d0*/  LDC.64 R18, c[0x0][0x640] ;  /* 0x00019000ff127b82 */ /* 0x000e620000000a00 */
[----:B------:R-:W-:-:S02]  /*08e0*/  IMAD.X R13, RZ, RZ, ~R4, P0 ;  /* 0x000000ffff0d7224 */ /* 0x000fc400000e0e04 */
[----:B------:R-:W-:Y:S01]  /*08f0*/  FMUL R3, R3, UR4 ;  /* 0x0000000403037c20 */ /* 0x000fe20008400000 */
[----:B------:R-:W-:Y:S01]  /*0900*/  IMAD.WIDE.U32 R6, R11, R16, R6 ;  /* 0x000000100b067225 */ /* 0x000fe200078e0006 */
[----:B------:R-:W-:-:S03]  /*0910*/  ULDC UR4, c[0x0][0x154] ;  /* 0x0000550000047ab9 */ /* 0x000fc60000000800 */
[----:B------:R-:W-:Y:S01]  /*0920*/  IMAD R4, R13, R16, RZ ;  /* 0x000000100d047224 */ /* 0x000fe200078e02ff */
[----:B------:R-:W2:Y:S01]  /*0930*/  LDC R9, c[0x0][0x144] ;  /* 0x00005100ff097b82 */ /* 0x000ea20000000800 */
[----:B------:R-:W3:Y:S02]  /*0940*/  F2I.U32.TRUNC.NTZ R3, R3 ;  /* 0x0000000300037305 */ /* 0x000ee4000020f000 */
[----:B------:R-:W-:-:S04]  /*0950*/  IMAD R11, R11, R17, R4 ;  /* 0x000000110b0b7224 */ /* 0x000fc800078e0204 */
[----:B------:R-:W-:Y:S01]  /*0960*/  IMAD.IADD R7, R7, 0x1, R11 ;  /* 0x0000000107077824 */ /* 0x000fe200078e020b */
[----:B------:R-:W4:Y:S04]  /*0970*/  LDC R10, c[0x0][0x608] ;  /* 0x00018200ff0a7b82 */ /* 0x000f280000000800 */
[----:B0-----:R-:W-:Y:S02]  /*0980*/  SHF.R.U64 R14, R6, R8, R7 ;  /* 0x00000008060e7219 */ /* 0x001fe40000001207 */
[----:B------:R-:W-:Y:S02]  /*0990*/  I2FP.F32.U32 R6, R0 ;  /* 0x0000000000067245 */ /* 0x000fe40000201000 */
[----:B------:R-:W0:Y:S01]  /*09a0*/  LDC R16, c[0x0][0x658] ;  /* 0x00019600ff107b82 */ /* 0x000e220000000800 */
[----:B-1----:R-:W-:Y:S01]  /*09b0*/  ISETP.NE.U32.AND P0, PT, R18, RZ, PT ;  /* 0x000000ff1200720c */ /* 0x002fe20003f05070 */
[----:B---3--:R-:W-:-:S02]  /*09c0*/  IMAD.MOV R4, RZ, RZ, -R3 ;  /* 0x000000ffff047224 */ /* 0x008fc400078e0a03 */
[----:B------:R-:W-:Y:S01]  /*09d0*/  FMUL R6, R6, UR4 ;  /* 0x0000000406067c20 */ /* 0x000fe20008400000 */
[----:B------:R-:W-:Y:S01]  /*09e0*/  SHF.R.U32.HI R3, RZ, R8, R7 ;  /* 0x00000008ff037219 */ /* 0x000fe20000011607 */
[----:B------:R-:W-:Y:S01]  /*09f0*/  IMAD.MOV.U32 R7, RZ, RZ, 0x1 ;  /* 0x00000001ff077424 */ /* 0x000fe200078e00ff */
[----:B------:R-:W-:Y:S01]  /*0a00*/  ISETP.NE.AND.EX P0, PT, R19, RZ, PT, P0 ;  /* 0x000000ff1300720c */ /* 0x000fe20003f05300 */
[----:B------:R1:W3:Y:S01]  /*0a10*/  F2I.U32.TRUNC.NTZ R12, R6 ;  /* 0x00000006000c7305 */ /* 0x0002e2000020f000 */
[----:B------:R-:W1:Y:S01]  /*0a20*/  LDC R13, c[0x0][0x148] ;  /* 0x00005200ff0d7b82 */ /* 0x000e620000000800 */
[----:B--2---:R-:W-:Y:S02]  /*0a30*/  IMAD R4, R9, R4, R2 ;  /* 0x0000000409047224 */ /* 0x004fe400078e0202 */
[----:B------:R-:W-:-:S05]  /*0a40*/  IMAD.MOV.U32 R9, RZ, RZ, -0x1 ;  /* 0xffffffffff097424 */ /* 0x000fca00078e00ff */
[----:B------:R-:W2:Y:S01]  /*0a50*/  LDC R17, c[0x0][0x600] ;  /* 0x00018000ff117b82 */ /* 0x000ea20000000800 */
[-CC-:B----4-:R-:W-:Y:S02]  /*0a60*/  SHF.R.U64 R24, R14, R10.reuse, R3.reuse ;  /* 0x0000000a0e187219 */ /* 0x190fe40000001203 */
[----:B------:R-:W-:-:S05]  /*0a70*/  SHF.R.U32.HI R3, RZ, R10, R3 ;  /* 0x0000000aff037219 */ /* 0x000fca0000011603 */
[----:B------:R-:W4:Y:S01]  /*0a80*/  LDC R20, c[0x0][0x648] ;  /* 0x00019200ff147b82 */ /* 0x000f220000000800 */
[-C--:B0-----:R-:W-:Y:S02]  /*0a90*/  SHF.L.U32 R2, R9, R16.reuse, RZ ;  /* 0x0000001009027219 */ /* 0x081fe400000006ff */
[--C-:B------:R-:W-:Y:S02]  /*0aa0*/  SHF.R.U64 R26, R24, R16, R3.reuse ;  /* 0x00000010181a7219 */ /* 0x100fe40000001203 */
[----:B------:R-:W-:Y:S02]  /*0ab0*/  LOP3.LUT R11, RZ, R2, RZ, 0x33, !PT ;  /* 0x00000002ff0b7212 */ /* 0x000fe400078e33ff */
[-C--:B------:R-:W-:Y:S01]  /*0ac0*/  SHF.R.U32.HI R3, RZ, R16.reuse, R3 ;  /* 0x00000010ff037219 */ /* 0x080fe20000011603 */
[----:B------:R-:W0:Y:S01]  /*0ad0*/  LDC R21, c[0x0][0x638] ;  /* 0x00018e00ff157b82 */ /* 0x000e220000000800 */
[----:B------:R-:W-:Y:S01]  /*0ae0*/  SHF.L.U32 R10, R7, R16, RZ ;  /* 0x00000010070a7219 */ /* 0x000fe200000006ff */
[----:B------:R-:W-:-:S06]  /*0af0*/  IMAD.MOV.U32 R2, RZ, RZ, R26 ;  /* 0x000000ffff027224 */ /* 0x000fcc00078e001a */
[----:B------:R-:W0:Y:S01]  /*0b00*/  LDC R22, c[0x0][0x610] ;  /* 0x00018400ff167b82 */ /* 0x000e220000000800 */
[----:B-1-3--:R-:W-:Y:S05]  /*0b10*/  @!P0 BRA `(.L_x_6) ;  /* 0x0000000000288947 */ /* 0x00afea0003800000 */
[----:B------:R-:W1:Y:S02]  /*0b20*/  LDC R9, c[0x0][0x64c] ;  /* 0x00019300ff097b82 */ /* 0x000e640000000800 */
[----:B-1----:R-:W-:-:S05]  /*0b30*/  IADD3 R9, P0, R26, R9, RZ ;  /* 0x000000091a097210 */ /* 0x002fca0007f1e0ff */
        /* <DEDUP_REMOVED lines=8> */
.L_x_6:
[----:B----4-:R-:W-:Y:S01]  /*0bc0*/  SHF.R.U64 R2, R2, R20, R3 ;  /* 0x0000001402027219 */ /* 0x010fe20000001203 */
[----:B--2---:R-:W-:Y:S01]  /*0bd0*/  VIADD R3, R17, 0xffffffff ;  /* 0xffffffff11037836 */ /* 0x004fe20000000000 */
[----:B------:R-:W-:Y:S01]  /*0be0*/  R2UR UR4, R23 ;  /* 0x00000000170472ca */ /* 0x000fe200000e0000 */
[----:B------:R-:W-:Y:S01]  /*0bf0*/  IMAD.MOV R12, RZ, RZ, -R12 ;  /* 0x000000ffff0c7224 */ /* 0x000fe200078e0a0c */
[----:B------:R-:W-:Y:S01]  /*0c00*/  LOP3.LUT R11, R24, R11, RZ, 0xc0, !PT ;  /* 0x0000000b180b7212 */ /* 0x000fe200078ec0ff */
[----:B------:R-:W-:Y:S01]  /*0c10*/  IMAD.MOV R6, RZ, RZ, -R2 ;  /* 0x000000ffff067224 */ /* 0x000fe200078e0a02 */
[----:B------:R-:W-:Y:S01]  /*0c20*/  LOP3.LUT R3, R14, R3, RZ, 0xc0, !PT ;  /* 0x000000030e037212 */ /* 0x000fe200078ec0ff */
[----:B------:R-:W-:Y:S02]  /*0c30*/  @P2 IMAD R4, R13, R12, R0 ;  /* 0x0000000c0d042224 */ /* 0x000fe400078e0200 */
[----:B------:R-:W-:Y:S02]  /*0c40*/  IMAD R11, R10, R2, R11 ;  /* 0x000000020a0b7224 */ /* 0x000fe400078e020b */
[----:B0-----:R-:W-:-:S02]  /*0c50*/  IMAD R0, R6, R21, R26 ;  /* 0x0000001506007224 */ /* 0x001fc400078e021a */
[----:B------:R-:W-:Y:S02]  /*0c60*/  IMAD R4, R11, R22, R4 ;  /* 0x000000160b047224 */ /* 0x000fe400078e0204 */
[----:B------:R-:W-:Y:S02]  /*0c70*/  IMAD R3, R0, R17, R3 ;  /* 0x0000001100037224 */ /* 0x000fe400078e0203 */
[----:B------:R-:W-:Y:S02]  /*0c80*/  IMAD.U32 R2, RZ, RZ, UR4 ;  /* 0x00000004ff027e24 */ /* 0x000fe4000f8e00ff */
[----:B------:R-:W-:Y:S01]  /*0c90*/  IMAD.MOV.U32 R0, RZ, RZ, 0x1 ;  /* 0x00000001ff007424 */ /* 0x000fe200078e00ff */
[----:B------:R-:W-:Y:S02]  /*0ca0*/  SEL R6, R3, R4, !P2 ;  /* 0x0000000403067207 */ /* 0x000fe40005000000 */
[----:B------:R0:W-:Y:S04]  /*0cb0*/  STL [R1+0x4b8], R2 ;  /* 0x0004b80201007387 */ /* 0x0001e80000100800 */
[----:B------:R2:W-:Y:S01]  /*0cc0*/  STL [R1+0x4c0], R6 ;  /* 0x0004c00601007387 */ /* 0x0005e20000100800 */
[----:B0-----:R-:W-:-:S02]  /*0cd0*/  SEL R2, R4, R3, !P2 ;  /* 0x0000000304027207 */ /* 0x001fc40005000000 */
[----:B------:R-:W-:-:S03]  /*0ce0*/  PRMT R4, R0, 0x7610, R4 ;  /* 0x0000761000047816 */ /* 0x000fc60000000004 */
[----:B------:R2:W-:Y:S04]  /*0cf0*/  STL [R1+0x4bc], R2 ;  /* 0x0004bc0201007387 */ /* 0x0005e80000100800 */
.L_x_4:
[----:B------:R-:W-:-:S08]  /*0d00*/  NOP ;  /* 0x0000000000007918 */ /* 0x000fd00000000000 */
[----:B------:R-:W0:Y:S02]  /*0d10*/  USETMAXREG.TRY_ALLOC.CTAPOOL UP0, 0xf0 ;  /* 0x000000f0000079c8 */ /* 0x000e240008000600 */
[----:B0-----:R-:W-:-:S13]  /*0d20*/  PLOP3.LUT P0, PT, PT, PT, UP0, 0x80, 0x0 ;  /* 0x000000000000781c */ /* 0x001fda0003f0f008 */
[----:B------:R-:W-:Y:S05]  /*0d30*/  @!P0 BRA `(.L_x_4) ;  /* 0xfffffffc00f08947 */ /* 0x000fea000383ffff */
[----:B------:R-:W-:Y:S01]  /*0d40*/  ULDC.64 UR4, c[0x0][0x598] ;  /* 0x0001660000047ab9 */ /* 0x000fe20000000a00 */
[----:B------:R-:W-:Y:S01]  /*0d50*/  ULDC.64 UR52, c[0x0][0x208] ;  /* 0x0000820000347ab9 */ /* 0x000fe20000000a00 */
[----:B------:R-:W-:-:S04]  /*0d60*/  ISETP.NE.U32.AND P0, PT, RZ, UR4, PT ;  /* 0x00000004ff007c0c */ /* 0x000fc8000bf05070 */
[----:B------:R-:W-:-:S13]  /*0d70*/  ISETP.NE.AND.EX P0, PT, RZ, UR5, PT, P0 ;  /* 0x00000005ff007c0c */ /* 0x000fda000bf05300 */
[----:B------:R-:W-:Y:S05]  /*0d80*/  @!P0 BRA `(.L_x_7) ;  /* 0x0000000000208947 */ /* 0x000fea0003800000 */
[----:B--2---:R-:W0:Y:S02]  /*0d90*/  LDC.64 R2, c[0x0][0x598] ;  /* 0x00016600ff027b82 */ /* 0x004e240000000a00 */
[----:B0-----:R-:W2:Y:S02]  /*0da0*/  LDG.E.64 R2, desc[UR52][R2.64] ;  /* 0x0000003402027981 */ /* 0x001ea4000c1e1b00 */
[----:B--2---:R-:W-:-:S04]  /*0db0*/  ISETP.NE.U32.AND P0, PT, R2, RZ, PT ;  /* 0x000000ff0200720c */ /* 0x004fc80003f05070 */
[----:B------:R-:W-:-:S13]  /*0dc0*/  ISETP.NE.AND.EX P0, PT, R3, RZ, PT, P0 ;  /* 0x000000ff0300720c */ /* 0x000fda0003f05300 */
[----:B------:R-:W-:Y:S05]  /*0dd0*/  @!P0 BRA `(.L_x_7) ;  /* 0x00000000000c8947 */ /* 0x000fea0003800000 */
[----:B------:R-:W2:Y:S02]  /*0de0*/  LD.E R2, desc[UR52][R2.64] ;  /* 0x0000003402027980 */ /* 0x000ea4000c101900 */
[----:B--2---:R-:W-:Y:S01]  /*0df0*/  R2UR UR4, R2 ;  /* 0x00000000020472ca */ /* 0x004fe200000e0000 */
[----:B------:R-:W-:-:S14]  /*0e00*/  BRA `(.L_x_8) ;  /* 0x0000000000247947 */ /* 0x000fdc0003800000 */
.L_x_7:
[----:B------:R-:W-:Y:S02]  /*0e10*/  ULDC.64 UR4, c[0x0][0x588] ;  /* 0x0001620000047ab9 */ /* 0x000fe40000000a00 */
[----:B------:R-:W-:-:S04]  /*0e20*/  ISETP.NE.U32.AND P0, PT, RZ, UR4, PT ;  /* 0x00000004ff007c0c */ /* 0x000fc8000bf05070 */
[----:B------:R-:W-:-:S13]  /*0e30*/  ISETP.NE.AND.EX P0, PT, RZ, UR5, PT, P0 ;  /* 0x00000005ff007c0c */ /* 0x000fda000bf05300 */
[----:B------:R-:W-:Y:S05]  /*0e40*/  @!P0 BRA `(.L_x_9) ;  /* 0x0000000000108947 */ /* 0x000fea0003800000 */
[----:B--2---:R-:W0:Y:S02]  /*0e50*/  LDC.64 R2, c[0x0][0x588] ;  /* 0x00016200ff027b82 */ /* 0x004e240000000a00 */
[----:B0-----:R-:W2:Y:S02]  /*0e60*/  LDG.E R2, desc[UR52][R2.64] ;  /* 0x0000003402027981 */ /* 0x001ea4000c1e1900 */
[----:B--2---:R-:W-:Y:S01]  /*0e70*/  R2UR UR4, R2 ;  /* 0x00000000020472ca */ /* 0x004fe200000e0000 */
[----:B------:R-:W-:-:S14]  /*0e80*/  BRA `(.L_x_8) ;  /* 0x0000000000047947 */ /* 0x000fdc0003800000 */
.L_x_9:
[----:B------:R-:W-:-:S05]  /*0e90*/  ULDC UR4, c[0x0][0x580] ;  /* 0x0001600000047ab9 */ /* 0x000fca0000000800 */
.L_x_8:
[----:B------:R-:W-:Y:S02]  /*0ea0*/  ULDC.64 UR6, c[0x0][0x5a0] ;  /* 0x0001680000067ab9 */ /* 0x000fe40000000a00 */
        /* <DEDUP_REMOVED lines=11> */
.L_x_10:
        /* <DEDUP_REMOVED lines=8> */
.L_x_12:
[----:B------:R-:W-:-:S05]  /*0fe0*/  ULDC UR5, c[0x0][0x584] ;  /* 0x0001610000057ab9 */ /* 0x000fca0000000800 */
.L_x_11:
[----:B------:R-:W-:-:S13]  /*0ff0*/  LOP3.LUT P0, RZ, R4, 0xff, RZ, 0xc0, !PT ;  /* 0x000000ff04ff7812 */ /* 0x000fda000780c0ff */
[----:B------:R-:W-:Y:S05]  /*1000*/  @!P0 EXIT ;  /* 0x000000000000894d */ /* 0x000fea0003800000 */
[----:B------:R-:W3:Y:S01]  /*1010*/  LDL R0, [R1+0x4c4] ;  /* 0x0004c40001007983 */ /* 0x000ee20000100800 */
[----:B------:R-:W-:Y:S01]  /*1020*/  ULDC UR6, c[0x0][0x28c] ;  /* 0x0000a30000067ab9 */ /* 0x000fe20000000800 */
[----:B--2---:R-:W1:Y:S01]  /*1030*/  LDC.64 R2, c[0x0][0x5c8] ;  /* 0x00017200ff027b82 */ /* 0x004e620000000a00 */
[----:B------:R-:W-:-:S04]  /*1040*/  UIADD3 UR6, UR6, 0x7f, URZ ;  /* 0x0000007f06067890 */ /* 0x000fc8000fffe03f */
[----:B------:R-:W-:-:S04]  /*1050*/  USHF.R.S32.HI UR7, URZ, 0x1f, UR6 ;  /* 0x0000001f3f077899 */ /* 0x000fc80008011406 */
[----:B------:R-:W-:-:S04]  /*1060*/  ULEA.HI UR7, UR7, UR6, URZ, 0x7 ;  /* 0x0000000607077291 */ /* 0x000fc8000f8f383f */
[----:B------:R-:W-:-:S03]  /*1070*/  USHF.R.S32.HI UR6, URZ, 0x7, UR7 ;  /* 0x000000073f067899 */ /* 0x000fc60008011407 */
[----:B------:R-:W-:Y:S01]  /*1080*/  UMOV UR7, URZ ;  /* 0x0000003f00077c82 */ /* 0x000fe20008000000 */
[C-C-:B-1----:R-:W-:Y:S01]  /*1090*/  SHF.L.U64.HI R6, R2.reuse, 0x7, R3.reuse ;  /* 0x0000000702067819 */ /* 0x142fe20000010203 */
[C---:B------:R-:W-:Y:S01]  /*10a0*/  IMAD.SHL.U32 R7, R2.reuse, 0x80, RZ ;  /* 0x0000008002077824 */ /* 0x040fe200078e00ff */
[C-C-:B------:R-:W-:Y:S01]  /*10b0*/  SHF.L.U64.HI R4, R2.reuse, 0x3, R3.reuse ;  /* 0x0000000302047819 */ /* 0x140fe20000010203 */
[C---:B------:R-:W-:Y:S01]  /*10c0*/  IMAD.SHL.U32 R9, R2.reuse, 0x100, RZ ;  /* 0x0000010002097824 */ /* 0x040fe200078e00ff */
[C---:B------:R-:W-:Y:S01]  /*10d0*/  SHF.L.U64.HI R8, R2.reuse, 0x8, R3 ;  /* 0x0000000802087819 */ /* 0x040fe20000010203 */
[----:B------:R-:W-:Y:S01]  /*10e0*/  IMAD.SHL.U32 R3, R2, 0x8, RZ ;  /* 0x0000000802037824 */ /* 0x000fe200078e00ff */
[----:B---3--:R-:W-:Y:S01]  /*10f0*/  R2UR UR8, R0 ;  /* 0x00000000000872ca */ /* 0x008fe200000e0000 */
[----:B------:R-:W-:Y:S01]  /*1100*/  IMAD.U32 R0, RZ, RZ, UR6 ;  /* 0x00000006ff007e24 */ /* 0x000fe2000f8e00ff */
[----:B------:R-:W-:Y:S02]  /*1110*/  UMOV UR6, URZ ;  /* 0x0000003f00067c82 */ /* 0x000fe40008000000 */
[----:B------:R-:W-:-:S02]  /*1120*/  IMAD.U32 R2, RZ, RZ, UR6 ;  /* 0x00000006ff027e24 */ /* 0x000fc4000f8e00ff */
[----:B------:R0:W-:Y:S07]  /*1130*/  STL [R1+0x4d4], R0 ;  /* 0x0004d40001007387 */ /* 0x0001ee0000100800 */
[----:B------:R-:W-:Y:S01]  /*1140*/  ULOP3.LUT UR61, UR8, 0x1, URZ, 0xfc, !UPT ;  /* 0x00000001083d7892 */ /* 0x000fe2000f8efc3f */
[----:B0-----:R-:W-:-:S05]  /*1150*/  IMAD.U32 R0, RZ, RZ, UR7 ;  /* 0x00000007ff007e24 */ /* 0x001fca000f8e00ff */
[----:B------:R0:W-:Y:S04]  /*1160*/  STL [R1+0x4d0], R0 ;  /* 0x0004d00001007387 */ /* 0x0001e80000100800 */
[----:B------:R0:W-:Y:S02]  /*1170*/  STL [R1+0x4b4], R2 ;  /* 0x0004b40201007387 */ /* 0x0001e40000100800 */
.L_x_39:
[----:B--2---:R-:W2:Y:S01]  /*1180*/  LDL R12, [R1+0x4b4] ;  /* 0x0004b400010c7983 */ /* 0x004ea20000100800 */
[----:B-1----:R-:W1:Y:S03]  /*1190*/  LDC R11, c[0x0][0x28c] ;  /* 0x0000a300ff0b7b82 */ /* 0x002e660000000800 */
[----:B------:R-:W-:Y:S04]  /*11a0*/  STL [R1+0x4b0], RZ ;  /* 0x0004b0ff01007387 */ /* 0x000fe80000100800 */
        /* <DEDUP_REMOVED lines=232> */
[----:B------:R-:W-:Y:S01]  /*2030*/  STL [R1+0x10c], RZ ;  /* 0x00010cff01007387 */ /* 0x000fe20000100800 */
[----:B---3--:R-:W3:Y:S03]  /*2040*/  S2R R10, SR_TID.X ;  /* 0x00000000000a7919 */ /* 0x008ee60000002100 */
        /* <DEDUP_REMOVED lines=29> */
[----:B---3--:R-:W-:-:S03]  /*2220*/  LOP3.LUT R10, R10, 0x80, RZ, 0xc0, !PT ;  /* 0x000000800a0a7812 */ /* 0x008fc600078ec0ff */
[----:B------:R-:W-:Y:S04]  /*2230*/  STL [R1+0x88], RZ ;  /* 0x000088ff01007387 */ /* 0x000fe80000100800 */
[----:B------:R-:W-:Y:S04]  /*2240*/  STL [R1+0x8c], RZ ;  /* 0x00008cff01007387 */ /* 0x000fe80000100800 */
[----:B------:R-:W-:Y:S04]  /*2250*/  STL [R1+0x90], RZ ;  /* 0x000090ff01007387 */ /* 0x000fe80000100800 */
[----:B------:R-:W-:Y:S01]  /*2260*/  STL [R1+0x94], RZ ;  /* 0x000094ff01007387 */ /* 0x000fe20000100800 */
[----:B------:R-:W-:-:S03]  /*2270*/  SHF.R.U32.HI R10, RZ, 0x7, R10 ;  /* 0x00000007ff0a7819 */ /* 0x000fc6000001160a */
        /* <DEDUP_REMOVED lines=9> */
[----:B------:R-:W3:Y:S04]  /*2310*/  SHFL.IDX PT, R10, R10, RZ, 0x1f ;  /* 0x00001fff0a0a7589 */ /* 0x000ee800000e0000 */
[----:B------:R4:W-:Y:S04]  /*2320*/  STL [R1+0x7c], RZ ;  /* 0x00007cff01007387 */ /* 0x0009e80000100800 */
        /* <DEDUP_REMOVED lines=16> */
[----:B------:R4:W-:Y:S04]  /*2430*/  STL [R1], RZ ;  /* 0x000000ff01007387 */ /* 0x0009e80000100800 */
[----:B------:R4:W-:Y:S04]  /*2440*/  STL [R1+0x4], RZ ;  /* 0x000004ff01007387 */ /* 0x0009e80000100800 */
[----:B------:R4:W-:Y:S04]  /*2450*/  STL [R1+0x8], RZ ;  /* 0x000008ff01007387 */ /* 0x0009e80000100800 */
[----:B------:R4:W-:Y:S01]  /*2460*/  STL [R1+0xc], RZ ;  /* 0x00000cff01007387 */ /* 0x0009e20000100800 */
[----:B---3--:R-:W-:-:S03]  /*2470*/  R2UR UR7, R10 ;  /* 0x000000000a0772ca */ /* 0x008fc600000e0000 */
[----:B------:R4:W-:Y:S04]  /*2480*/  STL [R1+0x10], RZ ;  /* 0x000010ff01007387 */ /* 0x0009e80000100800 */
[----:B------:R4:W-:Y:S04]  /*2490*/  STL [R1+0x14], RZ ;  /* 0x000014ff01007387 */ /* 0x0009e80000100800 */
[----:B------:R4:W-:Y:S04]  /*24a0*/  STL [R1+0x18], RZ ;  /* 0x000018ff01007387 */ /* 0x0009e80000100800 */
[----:B------:R4:W-:Y:S04]  /*24b0*/  STL [R1+0x1c], RZ ;  /* 0x00001cff01007387 */ /* 0x0009e80000100800 */
[----:B------:R-:W3:Y:S01]  /*24c0*/  LDL R10, [R1+0x4d0] ;  /* 0x0004d000010a7983 */ /* 0x000ee20000100800 */
[----:B------:R-:W5:Y:S01]  /*24d0*/  S2UR UR10, SR_CgaCtaId ;  /* 0x00000000000a79c3 */ /* 0x000f620000008800 */
[----:B------:R-:W-:Y:S01]  /*24e0*/  ULEA.HI UR9, UR7, UR7, URZ, 0x1 ;  /* 0x0000000707097291 */ /* 0x000fe2000f8f083f */
[----:B------:R-:W-:-:S03]  /*24f0*/  UMOV UR58, 0x400 ;  /* 0x00000400003a7882 */ /* 0x000fc60000000000 */
[----:B------:R-:W-:-:S04]  /*2500*/  ULOP3.LUT UR9, UR9, 0x7fffe, URZ, 0xc0, !UPT ;  /* 0x0007fffe09097892 */ /* 0x000fc8000f8ec03f */
[----:B------:R-:W-:Y:S01]  /*2510*/  UIADD3 UR9, UR7, -UR9, URZ ;  /* 0x8000000907097290 */ /* 0x000fe2000fffe03f */
[----:B-1----:R-:W-:Y:S01]  /*2520*/  ISETP.GE.AND P0, PT, R11, 0x1, PT ;  /* 0x000000010b00780c */ /* 0x002fe20003f06270 */
[----:B-----5:R-:W-:-:S04]  /*2530*/  ULEA UR58, UR10, UR58, 0x18 ;  /* 0x0000003a0a3a7291 */ /* 0x020fc8000f8ec03f */
[----:B------:R-:W-:-:S04]  /*2540*/  ULEA UR9, UR9, UR58, 0xd ;  /* 0x0000003a09097291 */ /* 0x000fc8000f8e683f */
[----:B------:R-:W-:-:S04]  /*2550*/  UIADD3 UR9, UR9, 0x100, URZ ;  /* 0x0000010009097890 */ /* 0x000fc8000fffe03f */
[----:B------:R-:W-:Y:S01]  /*2560*/  USHF.R.U32.HI UR9, URZ, 0x4, UR9 ;  /* 0x000000043f097899 */ /* 0x000fe20008011609 */
[----:B--2---:R-:W-:Y:S01]  /*2570*/  R2UR UR54, R12 ;  /* 0x000000000c3672ca */ /* 0x004fe200000e0000 */
[----:B------:R-:W-:Y:S01]  /*2580*/  UMOV UR59, URZ ;  /* 0x0000003f003b7c82 */ /* 0x000fe20008000000 */
[----:B------:R-:W-:Y:S01]  /*2590*/  UMOV UR6, URZ ;  /* 0x0000003f00067c82 */ /* 0x000fe20008000000 */
[----:B------:R-:W-:Y:S01]  /*25a0*/  UMOV UR8, URZ ;  /* 0x0000003f00087c82 */ /* 0x000fe20008000000 */
[----:B------:R-:W-:Y:S01]  /*25b0*/  ULOP3.LUT UR60, UR9, 0x3fff, URZ, 0xc0, !UPT ;  /* 0x00003fff093c7892 */ /* 0x000fe2000f8ec03f */
[----:B------:R-:W-:Y:S02]  /*25c0*/  CS2R R236, SRZ ;  /* 0x0000000000ec7805 */ /* 0x000fe4000001ff00 */
[----:B------:R-:W-:Y:S02]  /*25d0*/  CS2R R234, SRZ ;  /* 0x0000000000ea7805 */ /* 0x000fe4000001ff00 */
[----:B------:R-:W-:-:S02]  /*25e0*/  CS2R R232, SRZ ;  /* 0x0000000000e87805 */ /* 0x000fc4000001ff00 */
[----:B------:R-:W-:Y:S02]  /*25f0*/  CS2R R22, SRZ ;  /* 0x0000000000167805 */ /* 0x000fe4000001ff00 */
[----:B------:R-:W-:Y:S02]  /*2600*/  CS2R R20, SRZ ;  /* 0x0000000000147805 */ /* 0x000fe4000001ff00 */
[----:B------:R-:W-:Y:S02]  /*2610*/  CS2R R18, SRZ ;  /* 0x0000000000127805 */ /* 0x000fe4000001ff00 */
[----:B------:R-:W-:Y:S02]  /*2620*/  CS2R R16, SRZ ;  /* 0x0000000000107805 */ /* 0x000fe4000001ff00 */
[----:B------:R-:W-:Y:S02]  /*2630*/  CS2R R14, SRZ ;  /* 0x00000000000e7805 */ /* 0x000fe4000001ff00 */
[----:B------:R-:W-:Y:S01]  /*2640*/  CS2R R12, SRZ ;  /* 0x00000000000c7805 */ /* 0x000fe2000001ff00 */
[----:B------:R-:W-:Y:S01]  /*2650*/  IMAD.MOV.U32 R11, RZ, RZ, RZ ;  /* 0x000000ffff0b7224 */ /* 0x000fe200078e00ff */
[----:B------:R-:W-:-:S02]  /*2660*/  CS2R R224, SRZ ;  /* 0x0000000000e07805 */ /* 0x000fc4000001ff00 */
[----:B------:R-:W-:Y:S02]  /*2670*/  CS2R R226, SRZ ;  /* 0x0000000000e27805 */ /* 0x000fe4000001ff00 */
[----:B------:R-:W-:Y:S02]  /*2680*/  CS2R R228, SRZ ;  /* 0x0000000000e47805 */ /* 0x000fe4000001ff00 */
[----:B------:R-:W-:Y:S02]  /*2690*/  CS2R R230, SRZ ;  /* 0x0000000000e67805 */ /* 0x000fe4000001ff00 */
        /* <DEDUP_REMOVED lines=100> */
[----:B---3--:R-:W-:Y:S01]  /*2ce0*/  R2UR UR55, R10 ;  /* 0x000000000a3772ca */ /* 0x008fe200000e0000 */
[----:B----4-:R-:W-:-:S14]  /*2cf0*/  @!P0 BRA `(.L_x_13) ;  /* 0x0000008000dc8947 */ /* 0x010fdc0003800000 */
[----:B------:R-:W-:-:S06]  /*2d00*/  UISETP.NE.AND UP0, UPT, UR61, 0x3, UPT ;  /* 0x000000033d00788c */ /* 0x000fcc000bf05270 */
[----:B------:R-:W-:-:S13]  /*2d10*/  PLOP3.LUT P1, PT, PT, PT, UP0, 0x80, 0x0 ;  /* 0x000000000000781c */ /* 0x000fda0003f2f008 */
[----:B------:R-:W-:Y:S05]  /*2d20*/  @!P1 BRA `(.L_x_14) ;  /* 0x0000000000049947 */ /* 0x000fea0003800000 */
[----:B------:R-:W-:Y:S01]  /*2d30*/  BPT.TRAP 0x1 ;  /* 0x000000040000795c */ /* 0x000fe20000300000 */
.L_x_14:
[----:B------:R-:W2:Y:S01]  /*2d40*/  LDL R11, [R1+0x4b4] ;  /* 0x0004b400010b7983 */ /* 0x000ea20000100800 */
[----:B------:R-:W-:-:S13]  /*2d50*/  R2UR UR7, R10 ;  /* 0x000000000a0772ca */ /* 0x000fda00000e0000 */
[----:B------:R-:W-:-:S05]  /*2d60*/  IMAD.U32 R10, RZ, RZ, UR7 ;  /* 0x00000007ff0a7e24 */ /* 0x000fca000f8e00ff */
[----:B------:R-:W-:Y:S02]  /*2d70*/  SHF.L.U32 R10, R10, 0x1f, RZ ;  /* 0x0000001f0a0a7819 */ /* 0x000fe400000006ff */
[----:B--2---:R-:W-:-:S13]  /*2d80*/  R2UR UR6, R11 ;  /* 0x000000000b0672ca */ /* 0x004fda00000e0000 */
[----:B------:R-:W-:-:S09]  /*2d90*/  ULEA UR6, UR6, UR58, 0x3 ;  /* 0x0000003a06067291 */ /* 0x000fd2000f8e183f */
[----:B------:R1:W2:Y:S01]  /*2da0*/  SYNCS.PHASECHK.TRANS64.TRYWAIT P0, [UR6], R10 ;  /* 0x0000000aff0075a7 */ /* 0x0002a20008000146 */
[----:B------:R-:W-:Y:S05]  /*2db0*/  @!P1 BRA `(.L_x_15) ;  /* 0x0000000000049947 */ /* 0x000fea0003800000 */
[----:B------:R-:W-:Y:S01]  /*2dc0*/  BPT.TRAP 0x1 ;  /* 0x000000040000795c */ /* 0x000fe20000300000 */
.L_x_15:
[----:B------:R3:W-:Y:S01]  /*2dd0*/  STL [R1+0x4b0], RZ ;  /* 0x0004b0ff01007387 */ /* 0x0007e20000100800 */
[----:B------:R-:W-:Y:S01]  /*2de0*/  UMOV UR59, 0x4 ;  /* 0x00000004003b7882 */ /* 0x000fe20000000000 */
[----:B--2---:R-:W-:Y:S05]  /*2df0*/  @P0 BRA `(.L_x_16) ;  /* 0x0000000000080947 */ /* 0x004fea0003800000 */
[----:B------:R-:W2:Y:S02]  /*2e00*/  SYNCS.PHASECHK.TRANS64.TRYWAIT P0, [UR6], R10 ;  /* 0x0000000aff0075a7 */ /* 0x000ea40008000146 */
[----:B--2---:R-:W-:Y:S05]  /*2e10*/  @!P0 BRA `(.L_x_17) ;  /* 0x0000033000f08947 */ /* 0x004fea0003800000 */
.L_x_16:
[----:B--2---:R-:W2:Y:S01]  /*2e20*/  LDL R11, [R1+0x4b4] ;  /* 0x0004b400010b7983 */ /* 0x004ea20000100800 */
[----:B------:R-:W-:Y:S02]  /*2e30*/  UIADD3 UR6, UR58, 0x24100, URZ ;  /* 0x000241003a067890 */ /* 0x000fe4000fffe03f */
[----:B------:R-:W-:Y:S01]  /*2e40*/  ULOP3.LUT UR7, UR60, 0x10000, URZ, 0xfc, !UPT ;  /* 0x000100003c077892 */ /* 0x000fe2000f8efc3f */
[----:B------:R-:W-:Y:S01]  /*2e50*/  STL [R1+0x580], R9 ;  /* 0x0005800901007387 */ /* 0x000fe20000100800 */
[----:B------:R-:W-:Y:S01]  /*2e60*/  USHF.R.U32.HI UR6, URZ, 0x4, UR6 ;  /* 0x000000043f067899 */ /* 0x000fe20008011606 */
[----:B------:R-:W-:Y:S02]  /*2e70*/  UMOV UR45, 0x40000040 ;  /* 0x40000040002d7882 */ /* 0x000fe40000000000 */
[----:B------:R-:W-:Y:S01]  /*2e80*/  STL [R1+0x57c], R8 ;  /* 0x00057c0801007387 */ /* 0x000fe20000100800 */
[----:B------:R-:W-:Y:S01]  /*2e90*/  ULOP3.LUT UR6, UR6, 0x3fff, URZ, 0xc0, !UPT ;  /* 0x00003fff06067892 */ /* 0x000fe2000f8ec03f */
[----:B------:R-:W-:-:S02]  /*2ea0*/  UMOV UR47, 0x40000040 ;  /* 0x40000040002f7882 */ /* 0x000fc40000000000 */
[----:B------:R-:W-:Y:S01]  /*2eb0*/  STL [R1+0x578], R7 ;  /* 0x0005780701007387 */ /* 0x000fe20000100800 */
[----:B------:R-:W-:Y:S01]  /*2ec0*/  ULOP3.LUT UR6, UR6, 0x10000, URZ, 0xfc, !UPT ;  /* 0x0001000006067892 */ /* 0x000fe2000f8efc3f */
[----:B------:R-:W-:Y:S02]  /*2ed0*/  UMOV UR49, UR45 ;  /* 0x0000002d00317c82 */ /* 0x000fe40008000000 */
[----:B------:R-:W-:Y:S01]  /*2ee0*/  STL [R1+0x574], R6 ;  /* 0x0005740601007387 */ /* 0x000fe20000100800 */
[----:B------:R-:W-:Y:S01]  /*2ef0*/  UMOV UR51, 0x40000040 ;  /* 0x4000004000337882 */ /* 0x000fe20000000000 */
[----:B------:R-:W-:Y:S01]  /*2f00*/  UMOV UR41, UR45 ;  /* 0x0000002d00297c82 */ /* 0x000fe20008000000 */
[----:B------:R-:W-:Y:S01]  /*2f10*/  UMOV UR43, 0x40000040 ;  /* 0x40000040002b7882 */ /* 0x000fe20000000000 */
[----:B------:R-:W-:Y:S01]  /*2f20*/  STL [R1+0x570], R5 ;  /* 0x0005700501007387 */ /* 0x000fe20000100800 */
[----:B------:R-:W-:Y:S01]  /*2f30*/  UMOV UR37, UR45 ;  /* 0x0000002d00257c82 */ /* 0x000fe20008000000 */
[----:B------:R-:W-:Y:S01]  /*2f40*/  UMOV UR39, 0x40000040 ;  /* 0x4000004000277882 */ /* 0x000fe20000000000 */
[----:B------:R-:W-:Y:S01]  /*2f50*/  UMOV UR33, UR45 ;  /* 0x0000002d00217c82 */ /* 0x000fe20008000000 */
[----:B------:R1:W-:Y:S01]  /*2f60*/  STL [R1+0x56c], R4 ;  /* 0x00056c0401007387 */ /* 0x0003e20000100800 */
[----:B------:R-:W-:Y:S01]  /*2f70*/  UMOV UR35, 0x40000040 ;  /* 0x4000004000237882 */ /* 0x000fe20000000000 */
[----:B------:R-:W-:Y:S01]  /*2f80*/  UMOV UR29, UR45 ;  /* 0x0000002d001d7c82 */ /* 0x000fe20008000000 */
        /* <DEDUP_REMOVED lines=11> */
[----:B------:R4:W-:Y:S04]  /*3040*/  STL [R1+0x568], R3 ;  /* 0x0005680301007387 */ /* 0x0009e80000100800 */
[----:B------:R0:W-:Y:S04]  /*3050*/  STL [R1+0x564], R2 ;  /* 0x0005640201007387 */ /* 0x0001e80000100800 */
[----:B------:R3:W-:Y:S04]  /*3060*/  STL [R1+0x560], R0 ;  /* 0x0005600001007387 */ /* 0x0007e80000100800 */
        /* <DEDUP_REMOVED lines=63> */
[----:B--2---:R-:W-:-:S02]  /*3460*/  R2UR UR8, R11 ;  /* 0x000000000b0872ca */ /* 0x004fc400000e0000 */
[----:B-1----:R-:W-:Y:S01]  /*3470*/  WARPGROUP.ARRIVE ;  /* 0x00000000000079c5 */ /* 0x002fe20000000000 */
[----:B------:R-:W-:Y:S04]  /*3480*/  STL [R1+0x3b0], RZ ;  /* 0x0003b0ff01007387 */ /* 0x000fe80000100800 */
[----:B------:R-:W-:Y:S04]  /*3490*/  STL [R1+0x3ac], RZ ;  /* 0x0003acff01007387 */ /* 0x000fe80000100800 */
[----:B------:R-:W-:Y:S02]  /*34a0*/  STL [R1+0x3a8], RZ ;  /* 0x0003a8ff01007387 */ /* 0x000fe40000100800 */
[----:B------:R-:W-:-:S02]  /*34b0*/  UIMAD UR7, UR8, 0xc00, UR7 ;  /* 0x00000c00080778a4 */ /* 0x000fc4000f8e0207 */
[----:B------:R-:W-:Y:S01]  /*34c0*/  UIMAD UR6, UR8, 0x580, UR6 ;  /* 0x00000580080678a4 */ /* 0x000fe2000f8e0206 */
[----:B------:R-:W-:Y:S03]  /*34d0*/  STL [R1+0x3a4], RZ ;  /* 0x0003a4ff01007387 */ /* 0x000fe60000100800 */
[----:B------:R-:W-:Y:S01]  /*34e0*/  UIADD3 UR50, UR6, 0x80, URZ ;  /* 0x0000008006327890 */ /* 0x000fe2000fffe03f */
[----:B------:R-:W-:Y:S01]  /*34f0*/  STL [R1+0x3a0], RZ ;  /* 0x0003a0ff01007387 */ /* 0x000fe20000100800 */
[----:B------:R-:W-:Y:S01]  /*3500*/  UMOV UR44, UR7 ;  /* 0x00000007002c7c82 */ /* 0x000fe20008000000 */
[----:B------:R-:W-:Y:S01]  /*3510*/  UMOV UR46, UR6 ;  /* 0x00000006002e7c82 */ /* 0x000fe20008000000 */
[----:B------:R-:W-:Y:S01]  /*3520*/  UMOV UR48, UR44 ;  /* 0x0000002c00307c82 */ /* 0x000fe20008000000 */
[----:B------:R-:W-:Y:S01]  /*3530*/  QGMMA.64x16x32.F32.E4M3.E4M3 R4, gdesc[UR44], RZ, !UPT, gsb0 ;  /* 0x002000002c0479f3 */ /* 0x000fe2000c0008ff */
[----:B------:R-:W-:Y:S01]  /*3540*/  UIADD3 UR42, UR6, 0x100, URZ ;  /* 0x00000100062a7890 */ /* 0x000fe2000fffe03f */
[----:B------:R-:W-:Y:S01]  /*3550*/  STL [R1+0x39c], RZ ;  /* 0x00039cff01007387 */ /* 0x000fe20000100800 */
[----:B------:R-:W-:Y:S01]  /*3560*/  UMOV UR40, UR44 ;  /* 0x0000002c00287c82 */ /* 0x000fe20008000000 */
[----:B------:R-:W-:Y:S01]  /*3570*/  UIADD3 UR38, UR6, 0x180, URZ ;  /* 0x0000018006267890 */ /* 0x000fe2000fffe03f */
[----:B------:R-:W-:Y:S01]  /*3580*/  UMOV UR36, UR44 ;  /* 0x0000002c00247c82 */ /* 0x000fe20008000000 */
        /* <DEDUP_REMOVED lines=17> */
[----:B------:R-:W-:-:S03]  /*36a0*/  UMOV UR12, UR44 ;  /* 0x0000002c000c7c82 */ /* 0x000fc60008000000 */
[----:B------:R-:W-:Y:S04]  /*36b0*/  STL [R1+0x388], RZ ;  /* 0x000388ff01007387 */ /* 0x000fe80000100800 */
[----:B------:R-:W-:Y:S04]  /*36c0*/  STL [R1+0x384], RZ ;  /* 0x000384ff01007387 */ /* 0x000fe80000100800 */
[----:B------:R-:W-:Y:S04]  /*36d0*/  STL [R1+0x380], RZ ;  /* 0x000380ff01007387 */ /* 0x000fe80000100800 */
[----:B------:R-:W-:Y:S04]  /*36e0*/  STL [R1+0x37c], RZ ;  /* 0x00037cff01007387 */ /* 0x000fe80000100800 */
[----:B------:R-:W-:Y:S04]  /*36f0*/  STL [R1+0x378], RZ ;  /* 0x000378ff01007387 */ /* 0x000fe80000100800 */
[----:B------:R-:W-:Y:S01]  /*3700*/  STL [R1+0x374], RZ ;  /* 0x000374ff01007387 */ /* 0x000fe20000100800 */
[----:B------:R-:W-:-:S02]  /*3710*/  WARPGROUP.DEPBAR.LE gsb0, 0x0 ;  /* 0x00008000000079c5 */ /* 0x000fc40000010000 */
[----:B------:R-:W-:Y:S01]  /*3720*/  WARPGROUP.ARRIVE ;  /* 0x00000000000079c5 */ /* 0x000fe20000000000 */
[----:B------:R-:W-:Y:S04]  /*3730*/  STL [R1+0x370], RZ ;  /* 0x000370ff01007387 */ /* 0x000fe80000100800 */
[----:B------:R-:W-:Y:S01]  /*3740*/  STL [R1+0x36c], RZ ;  /* 0x00036cff01007387 */ /* 0x000fe20000100800 */
[----:B------:R-:W-:Y:S03]  /*3750*/  QGMMA.64x16x32.F32.E4M3.E4M3 R12, gdesc[UR48], RZ, !UPT, gsb0 ;  /* 0x00200000300c79f3 */ /* 0x000fe6000c0008ff */
        /* <DEDUP_REMOVED lines=15> */
[----:B------:R-:W-:Y:S01]  /*3850*/  IMAD.MOV.U32 R55, RZ, RZ, R12 ;  /* 0x000000ffff377224 */ /* 0x000fe200078e000c */
[----:B------:R-:W-:Y:S01]  /*3860*/  STL [R1+0x334], RZ ;  /* 0x000334ff01007387 */ /* 0x000fe20000100800 */
[----:B------:R-:W-:Y:S02]  /*3870*/  IMAD.MOV.U32 R54, RZ, RZ, R13 ;  /* 0x000000ffff367224 */ /* 0x000fe400078e000d */
[----:B------:R-:W-:Y:S01]  /*3880*/  IMAD.MOV.U32 R53, RZ, RZ, R14 ;  /* 0x000000ffff357224 */ /* 0x000fe200078e000e */
[----:B------:R-:W-:Y:S01]  /*3890*/  QGMMA.64x16x32.F32.E4M3.E4M3 R24, gdesc[UR40], RZ, !UPT, gsb0 ;  /* 0x00200000281879f3 */ /* 0x000fe2000c0008ff */
[----:B------:R-:W-:Y:S01]  /*38a0*/  IMAD.MOV.U32 R52, RZ, RZ, R15 ;  /* 0x000000ffff347224 */ /* 0x000fe200078e000f */
[----:B------:R-:W-:Y:S01]  /*38b0*/  STL [R1+0x330], RZ ;  /* 0x000330ff01007387 */ /* 0x000fe20000100800 */
[----:B------:R-:W-:Y:S02]  /*38c0*/  IMAD.MOV.U32 R51, RZ, RZ, R16 ;  /* 0x000000ffff337224 */ /* 0x000fe400078e0010 */
[----:B------:R-:W-:Y:S01]  /*38d0*/  IMAD.MOV.U32 R50, RZ, RZ, R17 ;  /* 0x000000ffff327224 */ /* 0x000fe200078e0011 */
[----:B------:R-:W-:Y:S01]  /*38e0*/  STL [R1+0x32c], RZ ;  /* 0x00032cff01007387 */ /* 0x000fe20000100800 */
[----:B------:R-:W-:-:S02]  /*38f0*/  IMAD.MOV.U32 R49, RZ, RZ, R18 ;  /* 0x000000ffff317224 */ /* 0x000fc400078e0012 */
[----:B------:R-:W-:Y:S01]  /*3900*/  IMAD.MOV.U32 R48, RZ, RZ, R19 ;  /* 0x000000ffff307224 */ /* 0x000fe200078e0013 */
        /* <DEDUP_REMOVED lines=71> */
[----:B------:R-:W-:Y:S04]  /*3d80*/  STL.64 [R1], R24 ;  /* 0x0000001801007387 */ /* 0x000fe80000100a00 */
[----:B------:R-:W-:Y:S04]  /*3d90*/  STL.64 [R1+0x8], R26 ;  /* 0x0000081a01007387 */ /* 0x000fe80000100a00 */
[----:B------:R-:W-:Y:S04]  /*3da0*/  STL.64 [R1+0x10], R28 ;  /* 0x0000101c01007387 */ /* 0x000fe80000100a00 */
[----:B------:R1:W-:Y:S04]  /*3db0*/  STL.64 [R1+0x18], R30 ;  /* 0x0000181e01007387 */ /* 0x0003e80000100a00 */
[----:B------:R-:W-:Y:S04]  /*3dc0*/  STL.64 [R1+0x6a8], R214 ;  /* 0x0006a8d601007387 */ /* 0x000fe80000100a00 */
[----:B------:R-:W-:Y:S04]  /*3dd0*/  STL.64 [R1+0x6a0], R212 ;  /* 0x0006a0d401007387 */ /* 0x000fe80000100a00 */
[----:B------:R-:W-:Y:S04]  /*3de0*/  STL.64 [R1+0x698], R210 ;  /* 0x000698d201007387 */ /* 0x000fe80000100a00 */
[----:B------:R-:W-:Y:S04]  /*3df0*/  STL.64 [R1+0x690], R208 ;  /* 0x000690d001007387 */ /* 0x000fe80000100a00 */
        /* <DEDUP_REMOVED lines=8> */
[----:B------:R-:W-:Y:S01]  /*3e80*/  QGMMA.64x16x32.F32.E4M3.E4M3 R112, gdesc[UR8], RZ, !UPT, gsb0 ;  /* 0x00200000087079f3 */ /* 0x000fe2000c0008ff */
[----:B------:R-:W-:Y:S02]  /*3e90*/  UIADD3 UR8, UR7, 0x400, URZ ;  /* 0x0000040007087890 */ /* 0x000fe4000fffe03f */
        /* <DEDUP_REMOVED lines=8> */
[----:B------:R-:W-:-:S06]  /*3f20*/  WARPGROUP.ARRIVE ;  /* 0x00000000000079c5 */ /* 0x000fcc0000000000 */
[----:B------:R-:W-:Y:S03]  /*3f30*/  QGMMA.64x16x32.F32.E4M3.E4M3 R88, gdesc[UR20], RZ, !UPT, gsb0 ;  /* 0x00200000145879f3 */ /* 0x000fe6000c0008ff */
[----:B------:R-:W-:Y:S02]  /*3f40*/  WARPGROUP.DEPBAR.LE gsb0, 0x0 ;  /* 0x00008000000079c5 */ /* 0x000fe40000010000 */
[----:B------:R-:W-:-:S06]  /*3f50*/  WARPGROUP.ARRIVE ;  /* 0x00000000000079c5 */ /* 0x000fcc0000000000 */
[----:B------:R-:W-:Y:S03]  /*3f60*/  QGMMA.64x16x32.F32.E4M3.E4M3 R64, gdesc[UR16], RZ, !UPT, gsb0 ;  /* 0x00200000104079f3 */ /* 0x000fe6000c0008ff */
[----:B------:R-:W-:Y:S02]  /*3f70*/  WARPGROUP.DEPBAR.LE gsb0, 0x0 ;  /* 0x00008000000079c5 */ /* 0x000fe40000010000 */
[----:B------:R-:W-:-:S06]  /*3f80*/  WARPGROUP.ARRIVE ;  /* 0x00000000000079c5 */ /* 0x000fcc0000000000 */
[----:B------:R-:W-:Y:S01]  /*3f90*/  QGMMA.64x16x32.F32.E4M3.E4M3 R40, gdesc[UR12], RZ, !UPT, gsb0 ;  /* 0x002000000c2879f3 */ /* 0x000fe2000c0008ff */
[----:B------:R-:W-:Y:S01]  /*3fa0*/  UMOV UR12, UR8 ;  /* 0x00000008000c7c82 */ /* 0x000fe20008000000 */
[----:B------:R-:W-:Y:S01]  /*3fb0*/  UMOV UR13, 0x40000040 ;  /* 0x40000040000d7882 */ /* 0x000fe20000000000 */
[----:B------:R-:W-:Y:S01]  /*3fc0*/  UMOV UR16, UR12 ;  /* 0x0000000c00107c82 */ /* 0x000fe20008000000 */
        /* <DEDUP_REMOVED lines=31> */
[----:B------:R-:W-:Y:S02]  /*41c0*/  UIADD3 UR8, UR7, 0x800, URZ ;  /* 0x0000080007087890 */ /* 0x000fe4000fffe03f */
        /* <DEDUP_REMOVED lines=19> */
[----:B------:R-:W-:Y:S02]  /*4300*/  IMAD.MOV.U32 R76, RZ, RZ, R13 ;  /* 0x000000ffff4c7224 */ /* 0x000fe400078e000d */
[----:B------:R-:W-:Y:S02]  /*4310*/  IMAD.MOV.U32 R235, RZ, RZ, R14 ;  /* 0x000000ffffeb7224 */ /* 0x000fe400078e000e */
[----:B------:R-:W-:Y:S02]  /*4320*/  IMAD.MOV.U32 R234, RZ, RZ, R15 ;  /* 0x000000ffffea7224 */ /* 0x000fe400078e000f */
[----:B------:R-:W-:-:S02]  /*4330*/  IMAD.MOV.U32 R233, RZ, RZ, R16 ;  /* 0x000000ffffe97224 */ /* 0x000fc400078e0010 */
[----:B------:R-:W-:Y:S02]  /*4340*/  IMAD.MOV.U32 R232, RZ, RZ, R17 ;  /* 0x000000ffffe87224 */ /* 0x000fe400078e0011 */
[----:B----4-:R-:W-:Y:S02]  /*4350*/  IMAD.MOV.U32 R3, RZ, RZ, R18 ;  /* 0x000000ffff037224 */ /* 0x010fe400078e0012 */
[----:B0-----:R-:W-:Y:S02]  /*4360*/  IMAD.MOV.U32 R2, RZ, RZ, R19 ;  /* 0x000000ffff027224 */ /* 0x001fe400078e0013 */
[----:B---3--:R-:W-:Y:S02]  /*4370*/  IMAD.MOV.U32 R0, RZ, RZ, R12 ;  /* 0x000000ffff007224 */ /* 0x008fe400078e000c */
        /* <DEDUP_REMOVED lines=26> */
[----:B------:R-:W-:Y:S01]  /*4520*/  QGMMA.64x16x32.F32.E4M3.E4M3 R96, gdesc[UR44], RZ, !UPT, gsb0 ;  /* 0x002000002c6079f3 */ /* 0x000fe2000c0008ff */
[----:B------:R-:W-:Y:S02]  /*4530*/  UIADD3 UR46, UR6, 0x2, URZ ;  /* 0x00000002062e7890 */ /* 0x000fe4000fffe03f */
[----:B------:R-:W-:Y:S02]  /*4540*/  WARPGROUP.DEPBAR.LE gsb0, 0x0 ;  /* 0x00008000000079c5 */ /* 0x000fe40000010000 */
[----:B-1----:R-:W-:Y:S02]  /*4550*/  IMAD.MOV.U32 R31, RZ, RZ, R97 ;  /* 0x000000ffff1f7224 */ /* 0x002fe400078e0061 */
[----:B------:R-:W-:Y:S02]  /*4560*/  IMAD.MOV.U32 R30, RZ, RZ, R98 ;  /* 0x000000ffff1e7224 */ /* 0x000fe400078e0062 */
[----:B------:R-:W-:Y:S02]  /*4570*/  IMAD.MOV.U32 R29, RZ, RZ, R99 ;  /* 0x000000ffff1d7224 */ /* 0x000fe400078e0063 */
[----:B------:R-:W-:-:S02]  /*4580*/  IMAD.MOV.U32 R28, RZ, RZ, R100 ;  /* 0x000000ffff1c7224 */ /* 0x000fc400078e0064 */
[----:B------:R-:W-:Y:S02]  /*4590*/  IMAD.MOV.U32 R27, RZ, RZ, R101 ;  /* 0x000000ffff1b7224 */ /* 0x000fe400078e0065 */
[----:B------:R-:W-:Y:S02]  /*45a0*/  IMAD.MOV.U32 R26, RZ, RZ, R102 ;  /* 0x000000ffff1a7224 */ /* 0x000fe400078e0066 */
[----:B------:R-:W-:Y:S02]  /*45b0*/  IMAD.MOV.U32 R25, RZ, RZ, R103 ;  /* 0x000000ffff197224 */ /* 0x000fe400078e0067 */
[----:B------:R-:W-:Y:S02]  /*45c0*/  IMAD.MOV.U32 R24, RZ, RZ, R96 ;  /* 0x000000ffff187224 */ /* 0x000fe400078e0060 */
[----:B------:R-:W-:-:S06]  /*45d0*/  WARPGROUP.ARRIVE ;  /* 0x00000000000079c5 */ /* 0x000fcc0000000000 */
[----:B------:R-:W-:Y:S03]  /*45e0*/  QGMMA.64x16x32.F32.E4M3.E4M3 R96, gdesc[UR48], RZ, !UPT, gsb0 ;  /* 0x00200000306079f3 */ /* 0x000fe6000c0008ff */
[----:B------:R-:W-:Y:S02]  /*45f0*/  WARPGROUP.DEPBAR.LE gsb0, 0x0 ;  /* 0x00008000000079c5 */ /* 0x000fe40000010000 */
[----:B------:R-:W-:Y:S01]  /*4600*/  WARPGROUP.ARRIVE ;  /* 0x00000000000079c5 */ /* 0x000fe20000000000 */
[----:B------:R-:W-:Y:S02]  /*4610*/  IMAD.MOV.U32 R75, RZ, RZ, R98 ;  /* 0x000000ffff4b7224 */ /* 0x000fe400078e0062 */
[----:B------:R-:W-:Y:S02]  /*4620*/  IMAD.MOV.U32 R74, RZ, RZ, R99 ;  /* 0x000000ffff4a7224 */ /* 0x000fe400078e0063 */
[----:B------:R-:W-:Y:S01]  /*4630*/  IMAD.MOV.U32 R73, RZ, RZ, R96 ;  /* 0x000000ffff497224 */ /* 0x000fe200078e0060 */
[----:B------:R-:W-:Y:S01]  /*4640*/  QGMMA.64x16x32.F32.E4M3.E4M3 R216, gdesc[UR40], RZ, !UPT, gsb0 ;  /* 0x0020000028d879f3 */ /* 0x000fe2000c0008ff */
[----:B------:R-:W-:-:S02]  /*4650*/  IMAD.MOV.U32 R72, RZ, RZ, R97 ;  /* 0x000000ffff487224 */ /* 0x000fc400078e0061 */
[----:B------:R-:W-:Y:S02]  /*4660*/  IMAD.MOV.U32 R23, RZ, RZ, R100 ;  /* 0x000000ffff177224 */ /* 0x000fe400078e0064 */
[----:B------:R-:W-:Y:S02]  /*4670*/  IMAD.MOV.U32 R22, RZ, RZ, R101 ;  /* 0x000000ffff167224 */ /* 0x000fe400078e0065 */
[----:B------:R-:W-:Y:S02]  /*4680*/  IMAD.MOV.U32 R21, RZ, RZ, R102 ;  /* 0x000000ffff157224 */ /* 0x000fe400078e0066 */
[----:B------:R-:W-:Y:S01]  /*4690*/  IMAD.MOV.U32 R20, RZ, RZ, R103 ;  /* 0x000000ffff147224 */ /* 0x000fe200078e0067 */
[----:B------:R-:W-:Y:S02]  /*46a0*/  WARPGROUP.DEPBAR.LE gsb0, 0x0 ;  /* 0x00008000000079c5 */ /* 0x000fe40000010000 */
[----:B------:R-:W-:Y:S01]  /*46b0*/  WARPGROUP.ARRIVE ;  /* 0x00000000000079c5 */ /* 0x000fe20000000000 */
[----:B------:R0:W-:Y:S04]  /*46c0*/  STL.64 [R1+0x648], R222 ;  /* 0x000648de01007387 */ /* 0x0001e80000100a00 */
[----:B------:R1:W-:Y:S01]  /*46d0*/  STL.64 [R1+0x640], R220 ;  /* 0x000640dc01007387 */ /* 0x0003e20000100a00 */
[----:B------:R-:W-:Y:S03]  /*46e0*/  QGMMA.64x16x32.F32.E4M3.E4M3 R192, gdesc[UR36], RZ, !UPT, gsb0 ;  /* 0x0020000024c079f3 */ /* 0x000fe6000c0008ff */
[----:B------:R2:W-:Y:S04]  /*46f0*/  STL.64 [R1+0x638], R218 ;  /* 0x000638da01007387 */ /* 0x0005e80000100a00 */
[----:B------:R3:W-:Y:S01]  /*4700*/  STL.64 [R1+0x630], R216 ;  /* 0x000630d801007387 */ /* 0x0007e20000100a00 */
[----:B0-----:R-:W-:-:S02]  /*4710*/  IMAD.MOV.U32 R222, RZ, RZ, R75 ;  /* 0x000000ffffde7224 */ /* 0x001fc400078e004b */
[----:B------:R-:W-:Y:S01]  /*4720*/  IMAD.MOV.U32 R223, RZ, RZ, R74 ;  /* 0x000000ffffdf7224 */ /* 0x000fe200078e004a */
[----:B------:R-:W-:Y:S01]  /*4730*/  STL [R1+0x208], RZ ;  /* 0x000208ff01007387 */ /* 0x000fe20000100800 */
[----:B-1----:R-:W-:Y:S02]  /*4740*/  IMAD.MOV.U32 R220, RZ, RZ, R73 ;  /* 0x000000ffffdc7224 */ /* 0x002fe400078e0049 */
[----:B------:R-:W-:Y:S02]  /*4750*/  IMAD.MOV.U32 R221, RZ, RZ, R72 ;  /* 0x000000ffffdd7224 */ /* 0x000fe400078e0048 */
[----:B--2---:R-:W-:Y:S02]  /*4760*/  IMAD.MOV.U32 R218, RZ, RZ, R26 ;  /* 0x000000ffffda7224 */ /* 0x004fe400078e001a */
[----:B------:R-:W-:Y:S02]  /*4770*/  IMAD.MOV.U32 R219, RZ, RZ, R25 ;  /* 0x000000ffffdb7224 */ /* 0x000fe400078e0019 */
[----:B---3--:R-:W-:-:S02]  /*4780*/  IMAD.MOV.U32 R216, RZ, RZ, R28 ;  /* 0x000000ffffd87224 */ /* 0x008fc400078e001c */
[----:B------:R-:W-:Y:S01]  /*4790*/  IMAD.MOV.U32 R217, RZ, RZ, R27 ;  /* 0x000000ffffd97224 */ /* 0x000fe200078e001b */
[----:B------:R-:W-:Y:S02]  /*47a0*/  WARPGROUP.DEPBAR.LE gsb0, 0x0 ;  /* 0x00008000000079c5 */ /* 0x000fe40000010000 */
[----:B------:R-:W-:Y:S01]  /*47b0*/  WARPGROUP.ARRIVE ;  /* 0x00000000000079c5 */ /* 0x000fe20000000000 */
[----:B------:R0:W-:Y:S04]  /*47c0*/  STL.64 [R1+0x668], R198 ;  /* 0x000668c601007387 */ /* 0x0001e80000100a00 */
[----:B------:R1:W-:Y:S01]  /*47d0*/  STL.64 [R1+0x660], R196 ;  /* 0x000660c401007387 */ /* 0x0003e20000100a00 */
[----:B------:R-:W-:Y:S03]  /*47e0*/  QGMMA.64x16x32.F32.E4M3.E4M3 R168, gdesc[UR32], RZ, !UPT, gsb0 ;  /* 0x0020000020a879f3 */ /* 0x000fe6000c0008ff */
[----:B------:R2:W-:Y:S04]  /*47f0*/  STL.64 [R1+0x658], R194 ;  /* 0x000658c201007387 */ /* 0x0005e80000100a00 */
[----:B------:R-:W-:Y:S01]  /*4800*/  STL.64 [R1+0x650], R192 ;  /* 0x000650c001007387 */ /* 0x000fe20000100a00 */
[----:B0-----:R-:W-:-:S02]  /*4810*/  IMAD.MOV.U32 R198, RZ, RZ, R30 ;  /* 0x000000ffffc67224 */ /* 0x001fc400078e001e */
[----:B------:R-:W-:Y:S01]  /*4820*/  IMAD.MOV.U32 R199, RZ, RZ, R29 ;  /* 0x000000ffffc77224 */ /* 0x000fe200078e001d */
[----:B------:R-:W-:Y:S01]  /*4830*/  STL [R1+0x204], RZ ;  /* 0x000204ff01007387 */ /* 0x000fe20000100800 */
[----:B-1----:R-:W-:Y:S02]  /*4840*/  IMAD.MOV.U32 R197, RZ, RZ, R31 ;  /* 0x000000ffffc57224 */ /* 0x002fe400078e001f */
[----:B------:R-:W-:Y:S02]  /*4850*/  IMAD.MOV.U32 R196, RZ, RZ, R24 ;  /* 0x000000ffffc47224 */ /* 0x000fe400078e0018 */
[----:B--2---:R-:W-:Y:S01]  /*4860*/  IMAD.MOV.U32 R195, RZ, RZ, R76 ;  /* 0x000000ffffc37224 */ /* 0x004fe200078e004c */
        /* <DEDUP_REMOVED lines=11> */
[----:B------:R-:W-:Y:S01]  /*4920*/  IMAD.MOV.U32 R173, RZ, RZ, R50 ;  /* 0x000000ffffad7224 */ /* 0x000fe200078e0032 */
[----:B------:R-:W-:Y:S01]  /*4930*/  STL [R1+0x1fc], RZ ;  /* 0x0001fcff01007387 */ /* 0x000fe20000100800 */
[----:B--2---:R-:W-:Y:S02]  /*4940*/  IMAD.MOV.U32 R170, RZ, RZ, R53 ;  /* 0x000000ffffaa7224 */ /* 0x004fe400078e0035 */
[----:B------:R-:W-:Y:S01]  /*4950*/  IMAD.MOV.U32 R171, RZ, RZ, R52 ;  /* 0x000000ffffab7224 */ /* 0x000fe200078e0034 */
[----:B------:R-:W-:Y:S01]  /*4960*/  STL [R1+0x1f8], RZ ;  /* 0x0001f8ff01007387 */ /* 0x000fe20000100800 */
[----:B---3--:R-:W-:-:S02]  /*4970*/  IMAD.MOV.U32 R168, RZ, RZ, R55 ;  /* 0x000000ffffa87224 */ /* 0x008fc400078e0037 */
[----:B------:R-:W-:Y:S01]  /*4980*/  IMAD.MOV.U32 R169, RZ, RZ, R54 ;  /* 0x000000ffffa97224 */ /* 0x000fe200078e0036 */
        /* <DEDUP_REMOVED lines=14> */
[----:B------:R-:W-:Y:S04]  /*4a70*/  STL [R1+0x628], R55 ;  /* 0x0006283701007387 */ /* 0x000fe80000100800 */
[----:B------:R-:W-:Y:S04]  /*4a80*/  STL [R1+0x1f4], RZ ;  /* 0x0001f4ff01007387 */ /* 0x000fe80000100800 */
[----:B------:R-:W2:Y:S04]  /*4a90*/  LDL.LU.64 R208, [R1] ;  /* 0x0000000001d07983 */ /* 0x000ea80000300a00 */
[----:B------:R-:W2:Y:S04]  /*4aa0*/  LDL.LU.64 R210, [R1+0x8] ;  /* 0x0000080001d27983 */ /* 0x000ea80000300a00 */
[----:B------:R-:W2:Y:S04]  /*4ab0*/  LDL.LU.64 R212, [R1+0x10] ;  /* 0x0000100001d47983 */ /* 0x000ea80000300a00 */
[----:B------:R-:W2:Y:S01]  /*4ac0*/  LDL.LU.64 R214, [R1+0x18] ;  /* 0x0000180001d67983 */ /* 0x000ea20000300a00 */
[----:B------:R-:W-:Y:S01]  /*4ad0*/  WARPGROUP.ARRIVE ;  /* 0x00000000000079c5 */ /* 0x000fe20000000000 */
[----:B------:R-:W-:Y:S01]  /*4ae0*/  UMOV UR44, UR8 ;  /* 0x00000008002c7c82 */ /* 0x000fe20008000000 */
[----:B------:R-:W-:Y:S01]  /*4af0*/  UMOV UR45, 0x40000040 ;  /* 0x40000040002d7882 */ /* 0x000fe20000000000 */
[----:B------:R-:W-:Y:S01]  /*4b00*/  UMOV UR47, 0x40000040 ;  /* 0x40000040002f7882 */ /* 0x000fe20000000000 */
[----:B------:R-:W-:Y:S01]  /*4b10*/  UIADD3 UR50, UR6, 0x82, URZ ;  /* 0x0000008206327890 */ /* 0x000fe2000fffe03f */
[----:B------:R-:W-:Y:S01]  /*4b20*/  IMAD.MOV.U32 R193, RZ, RZ, R232 ;  /* 0x000000ffffc17224 */ /* 0x000fe200078e00e8 */
[----:B------:R-:W-:Y:S01]  /*4b30*/  QGMMA.64x16x32.F32.E4M3.E4M3 R24, gdesc[UR12], RZ, !UPT, gsb0 ;  /* 0x002000000c1879f3 */ /* 0x000fe2000c0008ff */
[----:B------:R-:W-:Y:S01]  /*4b40*/  UMOV UR48, UR44 ;  /* 0x0000002c00307c82 */ /* 0x000fe20008000000 */
[----:B------:R-:W-:Y:S01]  /*4b50*/  UMOV UR49, UR45 ;  /* 0x0000002d00317c82 */ /* 0x000fe20008000000 */
[----:B------:R-:W-:Y:S01]  /*4b60*/  UMOV UR51, 0x40000040 ;  /* 0x4000004000337882 */ /* 0x000fe20000000000 */
[----:B------:R-:W-:Y:S01]  /*4b70*/  UIADD3 UR42, UR6, 0x102, URZ ;  /* 0x00000102062a7890 */ /* 0x000fe2000fffe03f */
[----:B------:R-:W-:Y:S01]  /*4b80*/  IMAD.MOV.U32 R194, RZ, RZ, R3 ;  /* 0x000000ffffc27224 */ /* 0x000fe200078e0003 */
[----:B------:R-:W-:Y:S01]  /*4b90*/  UMOV UR40, UR44 ;  /* 0x0000002c00287c82 */ /* 0x000fe20008000000 */
[----:B------:R-:W-:Y:S01]  /*4ba0*/  UMOV UR41, UR45 ;  /* 0x0000002d00297c82 */ /* 0x000fe20008000000 */
[----:B------:R-:W-:Y:S01]  /*4bb0*/  UMOV UR43, 0x40000040 ;  /* 0x40000040002b7882 */ /* 0x000fe20000000000 */
[----:B------:R-:W-:Y:S01]  /*4bc0*/  IMAD.MOV.U32 R192, RZ, RZ, R233 ;  /* 0x000000ffffc07224 */ /* 0x000fe200078e00e9 */
[----:B------:R-:W-:Y:S01]  /*4bd0*/  UIADD3 UR38, UR6, 0x182, URZ ;  /* 0x0000018206267890 */ /* 0x000fe2000fffe03f */
[----:B------:R-:W-:-:S02]  /*4be0*/  WARPGROUP.DEPBAR.LE gsb0, 0x0 ;  /* 0x00008000000079c5 */ /* 0x000fc40000010000 */
[----:B------:R-:W-:-:S06]  /*4bf0*/  WARPGROUP.ARRIVE ;  /* 0x00000000000079c5 */ /* 0x000fcc0000000000 */
[----:B------:R-:W-:Y:S03]  /*4c00*/  QGMMA.64x16x32.F32.E4M3.E4M3 R4, gdesc[UR44], R4, gsb0 ;  /* 0x002000002c0479f3 */ /* 0x000fe60008000804 */
[----:B------:R-:W-:Y:S02]  /*4c10*/  WARPGROUP.DEPBAR.LE gsb0, 0x0 ;  /* 0x00008000000079c5 */ /* 0x000fe40000010000 */
[----:B------:R-:W-:-:S06]  /*4c20*/  WARPGROUP.ARRIVE ;  /* 0x00000000000079c5 */ /* 0x000fcc0000000000 */
[----:B------:R-:W-:Y:S03]  /*4c30*/  QGMMA.64x16x32.F32.E4M3.E4M3 R168, gdesc[UR48], R168, gsb0 ;  /* 0x0020000030a879f3 */ /* 0x000fe600080008a8 */
[----:B------:R-:W-:Y:S02]  /*4c40*/  WARPGROUP.DEPBAR.LE gsb0, 0x0 ;  /* 0x00008000000079c5 */ /* 0x000fe40000010000 */
[----:B------:R-:W-:Y:S04]  /*4c50*/  STL.64 [R1+0x60], R168 ;  /* 0x000060a801007387 */ /* 0x000fe80000100a00 */
[----:B------:R-:W-:Y:S04]  /*4c60*/  STL.64 [R1+0x68], R170 ;  /* 0x000068aa01007387 */ /* 0x000fe80000100a00 */
[----:B------:R0:W-:Y:S04]  /*4c70*/  STL.64 [R1+0x70], R172 ;  /* 0x000070ac01007387 */ /* 0x0001e80000100a00 */
[----:B------:R1:W-:Y:S01]  /*4c80*/  STL.64 [R1+0x78], R174 ;  /* 0x000078ae01007387 */ /* 0x0003e20000100a00 */
[----:B0-----:R-:W-:-:S02]  /*4c90*/  IMAD.MOV.U32 R173, RZ, RZ, R195 ;  /* 0x000000ffffad7224 */ /* 0x001fc400078e00c3 */
[----:B------:R-:W-:Y:S02]  /*4ca0*/  IMAD.MOV.U32 R195, RZ, RZ, R2 ;  /* 0x000000ffffc37224 */ /* 0x000fe400078e0002 */
[----:B------:R-:W-:Y:S02]  /*4cb0*/  IMAD.MOV.U32 R172, RZ, RZ, R0 ;  /* 0x000000ffffac7224 */ /* 0x000fe400078e0000 */
[----:B-1----:R-:W-:Y:S02]  /*4cc0*/  IMAD.MOV.U32 R175, RZ, RZ, R234 ;  /* 0x000000ffffaf7224 */ /* 0x002fe400078e00ea */
[----:B------:R-:W-:Y:S01]  /*4cd0*/  IMAD.MOV.U32 R174, RZ, RZ, R235 ;  /* 0x000000ffffae7224 */ /* 0x000fe200078e00eb */
[----:B--2---:R-:W-:-:S06]  /*4ce0*/  WARPGROUP.ARRIVE ;  /* 0x00000000000079c5 */ /* 0x004fcc0000000000 */
[----:B------:R-:W-:Y:S03]  /*4cf0*/  QGMMA.64x16x32.F32.E4M3.E4M3 R208, gdesc[UR40], R208, gsb0 ;  /* 0x0020000028d079f3 */ /* 0x000fe600080008d0 */
[----:B------:R-:W-:Y:S02]  /*4d00*/  WARPGROUP.DEPBAR.LE gsb0, 0x0 ;  /* 0x00008000000079c5 */ /* 0x000fe40000010000 */
[----:B------:R-:W-:Y:S02]  /*4d10*/  IMAD.MOV.U32 R2, RZ, RZ, R214 ;  /* 0x000000ffff027224 */ /* 0x000fe400078e00d6 */
[----:B------:R-:W-:Y:S02]  /*4d20*/  IMAD.MOV.U32 R0, RZ, RZ, R215 ;  /* 0x000000ffff007224 */ /* 0x000fe400078e00d7 */
[----:B------:R-:W-:Y:S01]  /*4d30*/  IMAD.MOV.U32 R232, RZ, RZ, R212 ;  /* 0x000000ffffe87224 */ /* 0x000fe200078e00d4 */
[----:B------:R-:W2:Y:S01]  /*4d40*/  LDL.LU.64 R214, [R1+0x6a8] ;  /* 0x0006a80001d67983 */ /* 0x000ea20000300a00 */
[----:B------:R-:W-:-:S02]  /*4d50*/  IMAD.MOV.U32 R3, RZ, RZ, R213 ;  /* 0x000000ffff037224 */ /* 0x000fc400078e00d5 */
[----:B------:R-:W-:Y:S01]  /*4d60*/  IMAD.MOV.U32 R234, RZ, RZ, R210 ;  /* 0x000000ffffea7224 */ /* 0x000fe200078e00d2 */
[----:B------:R-:W2:Y:S01]  /*4d70*/  LDL.LU.64 R212, [R1+0x6a0] ;  /* 0x0006a00001d47983 */ /* 0x000ea20000300a00 */
[----:B------:R-:W-:Y:S02]  /*4d80*/  IMAD.MOV.U32 R233, RZ, RZ, R211 ;  /* 0x000000ffffe97224 */ /* 0x000fe400078e00d3 */
[----:B------:R-:W-:Y:S01]  /*4d90*/  IMAD.MOV.U32 R55, RZ, RZ, R208 ;  /* 0x000000ffff377224 */ /* 0x000fe200078e00d0 */
[----:B------:R-:W2:Y:S01]  /*4da0*/  LDL.LU.64 R210, [R1+0x698] ;  /* 0x0006980001d27983 */ /* 0x000ea20000300a00 */
[----:B------:R-:W-:-:S03]  /*4db0*/  IMAD.MOV.U32 R235, RZ, RZ, R209 ;  /* 0x000000ffffeb7224 */ /* 0x000fc600078e00d1 */
[----:B------:R-:W2:Y:S01]  /*4dc0*/  LDL.LU.64 R208, [R1+0x690] ;  /* 0x0006900001d07983 */ /* 0x000ea20000300a00 */
[----:B------:R-:W-:Y:S01]  /*4dd0*/  UMOV UR36, UR44 ;  /* 0x0000002c00247c82 */ /* 0x000fe20008000000 */
[----:B------:R-:W-:Y:S01]  /*4de0*/  UMOV UR37, UR45 ;  /* 0x0000002d00257c82 */ /* 0x000fe20008000000 */
[----:B------:R-:W-:Y:S01]  /*4df0*/  UMOV UR39, 0x40000040 ;  /* 0x4000004000277882 */ /* 0x000fe20000000000 */
[----:B------:R-:W-:Y:S01]  /*4e00*/  UIADD3 UR34, UR6, 0x202, URZ ;  /* 0x0000020206227890 */ /* 0x000fe2000fffe03f */
        /* <DEDUP_REMOVED lines=15> */
[----:B--2---:R-:W-:-:S06]  /*4f00*/  WARPGROUP.ARRIVE ;  /* 0x00000000000079c5 */ /* 0x004fcc0000000000 */
[----:B------:R-:W-:Y:S03]  /*4f10*/  QGMMA.64x16x32.F32.E4M3.E4M3 R208, gdesc[UR36], R208, gsb0 ;  /* 0x0020000024d079f3 */ /* 0x000fe600080008d0 */
[----:B------:R-:W-:Y:S02]  /*4f20*/  WARPGROUP.DEPBAR.LE gsb0, 0x0 ;  /* 0x00008000000079c5 */ /* 0x000fe40000010000 */
[----:B------:R-:W-:-:S06]  /*4f30*/  WARPGROUP.ARRIVE ;  /* 0x00000000000079c5 */ /* 0x000fcc0000000000 */
        /* <DEDUP_REMOVED lines=9> */
[----:B------:R-:W-:Y:S01]  /*4fd0*/  QGMMA.64x16x32.F32.E4M3.E4M3 R112, gdesc[UR8], R112, gsb0 ;  /* 0x00200000087079f3 */ /* 0x000fe20008000870 */
[----:B------:R-:W-:Y:S01]  /*4fe0*/  UIADD3 UR22, UR6, 0x402, URZ ;  /* 0x0000040206167890 */ /* 0x000fe2000fffe03f */
[----:B------:R-:W-:Y:S01]  /*4ff0*/  UMOV UR20, UR44 ;  /* 0x0000002c00147c82 */ /* 0x000fe20008000000 */
[----:B------:R-:W-:Y:S01]  /*5000*/  UMOV UR21, UR45 ;  /* 0x0000002d00157c82 */ /* 0x000fe20008000000 */
[----:B------:R-:W-:Y:S01]  /*5010*/  UMOV UR23, 0x40000040 ;  /* 0x4000004000177882 */ /* 0x000fe20000000000 */
        /* <DEDUP_REMOVED lines=18> */
[----:B------:R-:W-:-:S06]  /*5140*/  UMOV UR13, 0x40000040 ;  /* 0x40000040000d7882 */ /* 0x000fcc0000000000 */
[----:B------:R-:W-:Y:S01]  /*5150*/  UMOV UR12, UR8 ;  /* 0x00000008000c7c82 */ /* 0x000fe20008000000 */
[----:B------:R-:W-:Y:S02]  /*5160*/  WARPGROUP.DEPBAR.LE gsb0, 0x0 ;  /* 0x00008000000079c5 */ /* 0x000fe40000010000 */
[----:B------:R-:W-:-:S06]  /*5170*/  WARPGROUP.ARRIVE ;  /* 0x00000000000079c5 */ /* 0x000fcc0000000000 */
[----:B------:R-:W-:Y:S01]  /*5180*/  QGMMA.64x16x32.F32.E4M3.E4M3 R32, gdesc[UR12], R32, gsb0 ;  /* 0x002000000c2079f3 */ /* 0x000fe20008000820 */
[----:B------:R-:W-:Y:S01]  /*5190*/  UMOV UR16, UR12 ;  /* 0x0000000c00107c82 */ /* 0x000fe20008000000 */
        /* <DEDUP_REMOVED lines=39> */
[----:B------:R-:W-:Y:S02]  /*5410*/  IMAD.MOV.U32 R168, RZ, RZ, R172 ;  /* 0x000000ffffa87224 */ /* 0x000fe400078e00ac */
[----:B------:R-:W-:Y:S02]  /*5420*/  IMAD.MOV.U32 R169, RZ, RZ, R173 ;  /* 0x000000ffffa97224 */ /* 0x000fe400078e00ad */
[----:B------:R-:W-:Y:S02]  /*5430*/  IMAD.MOV.U32 R170, RZ, RZ, R174 ;  /* 0x000000ffffaa7224 */ /* 0x000fe400078e00ae */
[----:B------:R-:W-:Y:S02]  /*5440*/  IMAD.MOV.U32 R171, RZ, RZ, R175 ;  /* 0x000000ffffab7224 */ /* 0x000fe400078e00af */
[----:B------:R-:W-:Y:S02]  /*5450*/  IMAD.MOV.U32 R172, RZ, RZ, R192 ;  /* 0x000000ffffac7224 */ /* 0x000fe400078e00c0 */
[----:B------:R-:W-:-:S02]  /*5460*/  IMAD.MOV.U32 R173, RZ, RZ, R193 ;  /* 0x000000ffffad7224 */ /* 0x000fc400078e00c1 */
[----:B------:R-:W-:Y:S02]  /*5470*/  IMAD.MOV.U32 R174, RZ, RZ, R194 ;  /* 0x000000ffffae7224 */ /* 0x000fe400078e00c2 */
[----:B------:R-:W-:Y:S01]  /*5480*/  IMAD.MOV.U32 R175, RZ, RZ, R195 ;  /* 0x000000ffffaf7224 */ /* 0x000fe200078e00c3 */
[----:B------:R-:W-:Y:S01]  /*5490*/  UMOV UR48, UR12 ;  /* 0x0000000c00307c82 */ /* 0x000fe20008000000 */
[----:B------:R-:W-:Y:S01]  /*54a0*/  UMOV UR49, UR13 ;  /* 0x0000000d00317c82 */ /* 0x000fe20008000000 */
[----:B------:R-:W-:-:S03]  /*54b0*/  WARPGROUP.DEPBAR.LE gsb0, 0x0 ;  /* 0x00008000000079c5 */ /* 0x000fc60000010000 */
        /* <DEDUP_REMOVED lines=15> */
[----:B------:R-:W-:Y:S01]  /*55b0*/  UIADD3 UR8, UR7, 0x802, URZ ;  /* 0x0000080207087890 */ /* 0x000fe2000fffe03f */
[----:B------:R-:W-:-:S06]  /*55c0*/  UMOV UR45, 0x40000040 ;  /* 0x40000040002d7882 */ /* 0x000fcc0000000000 */
        /* <DEDUP_REMOVED lines=14> */
[----:B------:R-:W-:Y:S04]  /*56b0*/  STL [R1+0x1f0], RZ ;  /* 0x0001f0ff01007387 */ /* 0x000fe80000100800 */
[----:B------:R-:W-:Y:S01]  /*56c0*/  STL [R1+0x1ec], RZ ;  /* 0x0001ecff01007387 */ /* 0x000fe20000100800 */
[----:B------:R-:W-:-:S02]  /*56d0*/  WARPGROUP.DEPBAR.LE gsb0, 0x0 ;  /* 0x00008000000079c5 */ /* 0x000fc40000010000 */
[----:B------:R-:W-:-:S06]  /*56e0*/  WARPGROUP.ARRIVE ;  /* 0x00000000000079c5 */ /* 0x000fcc0000000000 */
[----:B------:R-:W-:Y:S01]  /*56f0*/  QGMMA.64x16x32.F32.E4M3.E4M3 R216, gdesc[UR48], R216, gsb0 ;  /* 0x0020000030d879f3 */ /* 0x000fe200080008d8 */
[----:B------:R-:W-:Y:S04]  /*5700*/  STL [R1+0x1e8], RZ ;  /* 0x0001e8ff01007387 */ /* 0x000fe80000100800 */
[----:B------:R-:W-:Y:S04]  /*5710*/  STL [R1+0x1e4], RZ ;  /* 0x0001e4ff01007387 */ /* 0x000fe80000100800 */
[----:B------:R-:W-:Y:S04]  /*5720*/  STL [R1+0x1e0], RZ ;  /* 0x0001e0ff01007387 */ /* 0x000fe80000100800 */
[----:B------:R-:W-:Y:S04]  /*5730*/  STL [R1+0x1dc], RZ ;  /* 0x0001dcff01007387 */ /* 0x000fe80000100800 */
[----:B------:R-:W-:Y:S04]  /*5740*/  STL [R1+0x1d8], RZ ;  /* 0x0001d8ff01007387 */ /* 0x000fe80000100800 */
[----:B------:R-:W-:Y:S04]  /*5750*/  STL [R1+0x1d4], RZ ;  /* 0x0001d4ff01007387 */ /* 0x000fe80000100800 */
[----:B------:R-:W-:Y:S04]  /*5760*/  STL [R1+0x1d0], RZ ;  /* 0x0001d0ff01007387 */ /* 0x000fe80000100800 */
[----:B------:R-:W-:Y:S04]  /*5770*/  STL.64 [R1+0x40], R168 ;  /* 0x000040a801007387 */ /* 0x000fe80000100a00 */
[----:B------:R-:W-:Y:S04]  /*5780*/  STL.64 [R1+0x48], R170 ;  /* 0x000048aa01007387 */ /* 0x000fe80000100a00 */
[----:B------:R-:W-:Y:S04]  /*5790*/  STL.64 [R1+0x50], R172 ;  /* 0x000050ac01007387 */ /* 0x000fe80000100a00 */
[----:B------:R0:W-:Y:S04]  /*57a0*/  STL.64 [R1+0x58], R174 ;  /* 0x000058ae01007387 */ /* 0x0001e80000100a00 */
[----:B0-----:R-:W2:Y:S04]  /*57b0*/  LDL.LU.64 R174, [R1+0x688] ;  /* 0x0006880001ae7983 */ /* 0x001ea80000300a00 */
[----:B------:R-:W2:Y:S04]  /*57c0*/  LDL.LU.64 R172, [R1+0x680] ;  /* 0x0006800001ac7983 */ /* 0x000ea80000300a00 */
[----:B------:R-:W2:Y:S04]  /*57d0*/  LDL.LU.64 R170, [R1+0x678] ;  /* 0x0006780001aa7983 */ /* 0x000ea80000300a00 */
[----:B------:R-:W2:Y:S04]  /*57e0*/  LDL.LU.64 R168, [R1+0x670] ;  /* 0x0006700001a87983 */ /* 0x000ea80000300a00 */
[----:B------:R-:W-:Y:S04]  /*57f0*/  STL [R1+0x1cc], RZ ;  /* 0x0001ccff01007387 */ /* 0x000fe80000100800 */
[----:B------:R-:W-:Y:S04]  /*5800*/  STL.64 [R1+0x620], R18 ;  /* 0x0006201201007387 */ /* 0x000fe80000100a00 */
[----:B------:R-:W-:Y:S04]  /*5810*/  STL.64 [R1+0x618], R16 ;  /* 0x0006181001007387 */ /* 0x000fe80000100a00 */
[----:B------:R-:W-:Y:S04]  /*5820*/  STL [R1+0x1c8], RZ ;  /* 0x0001c8ff01007387 */ /* 0x000fe80000100800 */
[----:B------:R-:W-:Y:S04]  /*5830*/  STL.64 [R1+0x80], R192 ;  /* 0x000080c001007387 */ /* 0x000fe80000100a00 */
[----:B------:R-:W-:Y:S04]  /*5840*/  STL.64 [R1+0x88], R194 ;  /* 0x000088c201007387 */ /* 0x000fe80000100a00 */
[----:B------:R-:W-:Y:S04]  /*5850*/  STL.64 [R1+0x90], R196 ;  /* 0x000090c401007387 */ /* 0x000fe80000100a00 */
[----:B------:R0:W-:Y:S01]  /*5860*/  STL.64 [R1+0x98], R198 ;  /* 0x000098c601007387 */ /* 0x0001e20000100a00 */
[----:B------:R-:W-:-:S03]  /*5870*/  WARPGROUP.DEPBAR.LE gsb0, 0x0 ;  /* 0x00008000000079c5 */ /* 0x000fc60000010000 */
[----:B0-----:R-:W3:Y:S04]  /*5880*/  LDL.LU.64 R198, [R1+0x668] ;  /* 0x0006680001c67983 */ /* 0x001ee80000300a00 */
[----:B------:R-:W3:Y:S04]  /*5890*/  LDL.LU.64 R196, [R1+0x660] ;  /* 0x0006600001c47983 */ /* 0x000ee80000300a00 */
[----:B------:R-:W3:Y:S04]  /*58a0*/  LDL.LU.64 R194, [R1+0x658] ;  /* 0x0006580001c27983 */ /* 0x000ee80000300a00 */
[----:B------:R-:W3:Y:S04]  /*58b0*/  LDL.LU.64 R192, [R1+0x650] ;  /* 0x0006500001c07983 */ /* 0x000ee80000300a00 */
[----:B------:R-:W-:Y:S04]  /*58c0*/  STL [R1+0x1c4], RZ ;  /* 0x0001c4ff01007387 */ /* 0x000fe80000100800 */
[----:B------:R-:W-:Y:S04]  /*58d0*/  STL.64 [R1+0x20], R216 ;  /* 0x000020d801007387 */ /* 0x000fe80000100a00 */
[----:B------:R-:W-:Y:S04]  /*58e0*/  STL.64 [R1+0x28], R218 ;  /* 0x000028da01007387 */ /* 0x000fe80000100a00 */
[----:B------:R-:W-:Y:S04]  /*58f0*/  STL.64 [R1+0x30], R220 ;  /* 0x000030dc01007387 */ /* 0x000fe80000100a00 */
[----:B------:R0:W-:Y:S04]  /*5900*/  STL.64 [R1+0x38], R222 ;  /* 0x000038de01007387 */ /* 0x0001e80000100a00 */
[----:B0-----:R-:W4:Y:S04]  /*5910*/  LDL.LU.64 R222, [R1+0x648] ;  /* 0x0006480001de7983 */ /* 0x001f280000300a00 */
[----:B------:R-:W4:Y:S04]  /*5920*/  LDL.LU.64 R220, [R1+0x640] ;  /* 0x0006400001dc7983 */ /* 0x000f280000300a00 */
[----:B------:R-:W4:Y:S04]  /*5930*/  LDL.LU.64 R218, [R1+0x638] ;  /* 0x0006380001da7983 */ /* 0x000f280000300a00 */
[----:B------:R-:W4:Y:S01]  /*5940*/  LDL.LU.64 R216, [R1+0x630] ;  /* 0x0006300001d87983 */ /* 0x000f220000300a00 */
        /* <DEDUP_REMOVED lines=10> */
[----:B------:R-:W-:Y:S01]  /*59f0*/  STL [R1+0x1c0], RZ ;  /* 0x0001c0ff01007387 */ /* 0x000fe20000100800 */
[----:B----4-:R-:W-:-:S06]  /*5a00*/  WARPGROUP.ARRIVE ;  /* 0x00000000000079c5 */ /* 0x010fcc0000000000 */
[----:B------:R-:W-:Y:S03]  /*5a10*/  QGMMA.64x16x32.F32.E4M3.E4M3 R216, gdesc[UR40], R216, gsb0 ;  /* 0x0020000028d879f3 */ /* 0x000fe600080008d8 */
[----:B------:R-:W-:Y:S02]  /*5a20*/  WARPGROUP.DEPBAR.LE gsb0, 0x0 ;  /* 0x00008000000079c5 */ /* 0x000fe40000010000 */
[----:B---3--:R-:W-:-:S06]  /*5a30*/  WARPGROUP.ARRIVE ;  /* 0x00000000000079c5 */ /* 0x008fcc0000000000 */
[----:B------:R-:W-:Y:S03]  /*5a40*/  QGMMA.64x16x32.F32.E4M3.E4M3 R192, gdesc[UR36], R192, gsb0 ;  /* 0x0020000024c079f3 */ /* 0x000fe600080008c0 */
[----:B------:R-:W-:Y:S02]  /*5a50*/  WARPGROUP.DEPBAR.LE gsb0, 0x0 ;  /* 0x00008000000079c5 */ /* 0x000fe40000010000 */
[----:B--2---:R-:W-:-:S06]  /*5a60*/  WARPGROUP.ARRIVE ;  /* 0x00000000000079c5 */ /* 0x004fcc0000000000 */
[----:B------:R-:W-:Y:S03]  /*5a70*/  QGMMA.64x16x32.F32.E4M3.E4M3 R168, gdesc[UR32], R168, gsb0 ;  /* 0x0020000020a879f3 */ /* 0x000fe600080008a8 */
[----:B------:R-:W-:Y:S02]  /*5a80*/  WARPGROUP.DEPBAR.LE gsb0, 0x0 ;  /* 0x00008000000079c5 */ /* 0x000fe40000010000 */
[----:B------:R-:W-:-:S06]  /*5a90*/  WARPGROUP.ARRIVE ;  /* 0x00000000000079c5 */ /* 0x000fcc0000000000 */
[----:B------:R-:W-:Y:S01]  /*5aa0*/  QGMMA.64x16x32.F32.E4M3.E4M3 R144, gdesc[UR28], R144, gsb0 ;  /* 0x002000001c9079f3 */ /* 0x000fe20008000890 */
[----:B------:R-:W-:Y:S04]  /*5ab0*/  STL.64 [R1+0x5f0], R222 ;  /* 0x0005f0de01007387 */ /* 0x000fe80000100a00 */
[----:B------:R-:W-:Y:S04]  /*5ac0*/  STL.64 [R1+0x5e8], R220 ;  /* 0x0005e8dc01007387 */ /* 0x000fe80000100a00 */
[----:B------:R-:W-:Y:S01]  /*5ad0*/  STL.64 [R1+0x5e0], R218 ;  /* 0x0005e0da01007387 */ /* 0x000fe20000100a00 */
[----:B------:R-:W-:-:S02]  /*5ae0*/  WARPGROUP.DEPBAR.LE gsb0, 0x0 ;  /* 0x00008000000079c5 */ /* 0x000fc40000010000 */
[----:B------:R-:W-:-:S06]  /*5af0*/  WARPGROUP.ARRIVE ;  /* 0x00000000000079c5 */ /* 0x000fcc0000000000 */
[----:B------:R-:W-:Y:S01]  /*5b00*/  QGMMA.64x16x32.F32.E4M3.E4M3 R120, gdesc[UR24], R120, gsb0 ;  /* 0x00200000187879f3 */ /* 0x000fe20008000878 */
[----:B------:R0:W-:Y:S04]  /*5b10*/  STL.64 [R1+0x5d8], R216 ;  /* 0x0005d8d801007387 */ /* 0x0001e80000100a00 */
[----:B------:R-:W-:Y:S04]  /*5b20*/  STL [R1+0x1bc], RZ ;  /* 0x0001bcff01007387 */ /* 0x000fe80000100800 */
[----:B------:R-:W-:Y:S04]  /*5b30*/  STL.64 [R1+0x610], R198 ;  /* 0x000610c601007387 */ /* 0x000fe80000100a00 */
[----:B------:R-:W-:Y:S04]  /*5b40*/  STL.64 [R1+0x608], R196 ;  /* 0x000608c401007387 */ /* 0x000fe80000100a00 */
[----:B------:R-:W-:Y:S04]  /*5b50*/  STL.64 [R1+0x600], R194 ;  /* 0x000600c201007387 */ /* 0x000fe80000100a00 */
[----:B------:R-:W-:Y:S04]  /*5b60*/  STL.64 [R1+0x5f8], R192 ;  /* 0x0005f8c001007387 */ /* 0x000fe80000100a00 */
[----:B------:R-:W-:Y:S04]  /*5b70*/  STL [R1+0x1b8], RZ ;  /* 0x0001b8ff01007387 */ /* 0x000fe80000100800 */
[----:B------:R-:W-:Y:S04]  /*5b80*/  STL [R1+0x1b4], RZ ;  /* 0x0001b4ff01007387 */ /* 0x000fe80000100800 */
[----:B------:R-:W-:Y:S04]  /*5b90*/  STL [R1+0x5c4], R144 ;  /* 0x0005c49001007387 */ /* 0x000fe80000100800 */
[----:B------:R-:W-:Y:S04]  /*5ba0*/  STL [R1+0x5c0], R145 ;  /* 0x0005c09101007387 */ /* 0x000fe80000100800 */
[----:B------:R-:W-:Y:S04]  /*5bb0*/  STL [R1+0x5bc], R146 ;  /* 0x0005bc9201007387 */ /* 0x000fe80000100800 */
[----:B------:R-:W-:Y:S04]  /*5bc0*/  STL [R1+0x5b8], R147 ;  /* 0x0005b89301007387 */ /* 0x000fe80000100800 */
[----:B------:R-:W-:Y:S04]  /*5bd0*/  STL [R1+0x5b4], R148 ;  /* 0x0005b49401007387 */ /* 0x000fe80000100800 */
[----:B------:R-:W-:Y:S01]  /*5be0*/  STL [R1+0x5b0], R149 ;  /* 0x0005b09501007387 */ /* 0x000fe20000100800 */
[----:B------:R-:W-:-:S03]  /*5bf0*/  WARPGROUP.DEPBAR.LE gsb0, 0x0 ;  /* 0x00008000000079c5 */ /* 0x000fc60000010000 */
[----:B------:R-:W-:Y:S04]  /*5c00*/  STL [R1+0x5ac], R150 ;  /* 0x0005ac9601007387 */ /* 0x000fe80000100800 */
[----:B------:R-:W-:Y:S04]  /*5c10*/  STL [R1+0x5a8], R151 ;  /* 0x0005a89701007387 */ /* 0x000fe80000100800 */
[----:B------:R-:W-:Y:S04]  /*5c20*/  STL [R1+0x1b0], RZ ;  /* 0x0001b0ff01007387 */ /* 0x000fe80000100800 */
[----:B------:R1:W-:Y:S04]  /*5c30*/  STL [R1+0x5d4], R121 ;  /* 0x0005d47901007387 */ /* 0x0003e80000100800 */
[----:B------:R2:W-:Y:S04]  /*5c40*/  STL [R1+0x5d0], R122 ;  /* 0x0005d07a01007387 */ /* 0x0005e80000100800 */
[----:B------:R3:W-:Y:S04]  /*5c50*/  STL [R1+0x5cc], R123 ;  /* 0x0005cc7b01007387 */ /* 0x0007e80000100800 */
[----:B------:R4:W-:Y:S04]  /*5c60*/  STL [R1+0x5c8], R124 ;  /* 0x0005c87c01007387 */ /* 0x0009e80000100800 */
[----:B------:R-:W-:Y:S04]  /*5c70*/  STL [R1+0x5a4], R125 ;  /* 0x0005a47d01007387 */ /* 0x000fe80000100800 */
[----:B------:R-:W-:Y:S04]  /*5c80*/  STL [R1+0x5a0], R126 ;  /* 0x0005a07e01007387 */ /* 0x000fe80000100800 */
[----:B------:R-:W-:Y:S04]  /*5c90*/  STL [R1+0x59c], R127 ;  /* 0x00059c7f01007387 */ /* 0x000fe80000100800 */
[----:B------:R-:W-:Y:S01]  /*5ca0*/  STL [R1+0x1ac], RZ ;  /* 0x0001acff01007387 */ /* 0x000fe20000100800 */
[----:B0-----:R-:W-:-:S03]  /*5cb0*/  IMAD.MOV.U32 R216, RZ, RZ, R55 ;  /* 0x000000ffffd87224 */ /* 0x001fc600078e0037 */
[----:B------:R-:W2:Y:S04]  /*5cc0*/  LDL.LU.64 R16, [R1+0x60] ;  /* 0x0000600001107983 */ /* 0x000ea80000300a00 */
[----:B------:R-:W2:Y:S04]  /*5cd0*/  LDL.LU.64 R18, [R1+0x68] ;  /* 0x0000680001127983 */ /* 0x000ea80000300a00 */
[----:B------:R-:W2:Y:S04]  /*5ce0*/  LDL.LU.64 R20, [R1+0x70] ;  /* 0x0000700001147983 */ /* 0x000ea80000300a00 */
[----:B------:R-:W2:Y:S04]  /*5cf0*/  LDL.LU.64 R22, [R1+0x78] ;  /* 0x0000780001167983 */ /* 0x000ea80000300a00 */
[----:B------:R-:W3:Y:S01]  /*5d00*/  LDL.LU R55, [R1+0x628] ;  /* 0x0006280001377983 */ /* 0x000ee20000300800 */
[----:B------:R-:W-:Y:S01]  /*5d10*/  WARPGROUP.ARRIVE ;  /* 0x00000000000079c5 */ /* 0x000fe20000000000 */
[----:B------:R-:W-:Y:S01]  /*5d20*/  UMOV UR8, UR44 ;  /* 0x0000002c00087c82 */ /* 0x000fe20008000000 */
[----:B------:R-:W-:-:S04]  /*5d30*/  UMOV UR9, UR45 ;  /* 0x0000002d00097c82 */ /* 0x000fc80008000000 */
        /* <DEDUP_REMOVED lines=9> */
[----:B------:R-:W-:Y:S01]  /*5dd0*/  UMOV UR12, UR44 ;  /* 0x0000002c000c7c82 */ /* 0x000fe20008000000 */
[----:B------:R-:W-:Y:S01]  /*5de0*/  UMOV UR13, UR45 ;  /* 0x0000002d000d7c82 */ /* 0x000fe20008000000 */
[----:B------:R-:W-:Y:S02]  /*5df0*/  UIADD3 UR8, UR7, 0x4, URZ ;  /* 0x0000000407087890 */ /* 0x000fe4000fffe03f */
[----:B------:R-:W-:Y:S01]  /*5e00*/  UIADD3 UR46, UR6, 0x4, URZ ;  /* 0x00000004062e7890 */ /* 0x000fe2000fffe03f */
[----:B------:R-:W-:Y:S01]  /*5e10*/  UMOV UR45, 0x40000040 ;  /* 0x40000040002d7882 */ /* 0x000fe20000000000 */
[----:B------:R-:W-:-:S03]  /*5e20*/  UMOV UR47, 0x40000040 ;  /* 0x40000040002f7882 */ /* 0x000fc60000000000 */
[----:B------:R-:W-:Y:S01]  /*5e30*/  UMOV UR44, UR8 ;  /* 0x00000008002c7c82 */ /* 0x000fe20008000000 */
[----:B---3--:R-:W-:-:S06]  /*5e40*/  WARPGROUP.ARRIVE ;  /* 0x00000000000079c5 */ /* 0x008fcc0000000000 */
        /* <DEDUP_REMOVED lines=12> */
[----:B--2---:R-:W-:-:S06]  /*5f10*/  WARPGROUP.ARRIVE ;  /* 0x00000000000079c5 */ /* 0x004fcc0000000000 */
[----:B------:R-:W-:Y:S01]  /*5f20*/  QGMMA.64x16x32.F32.E4M3.E4M3 R16, gdesc[UR48], R16, gsb0 ;  /* 0x00200000301079f3 */ /* 0x000fe20008000810 */
[----:B------:R-:W-:Y:S02]  /*5f30*/  IMAD.MOV.U32 R217, RZ, RZ, R235 ;  /* 0x000000ffffd97224 */ /* 0x000fe400078e00eb */
[----:B------:R-:W-:Y:S02]  /*5f40*/  IMAD.MOV.U32 R218, RZ, RZ, R234 ;  /* 0x000000ffffda7224 */ /* 0x000fe400078e00ea */
[----:B------:R-:W-:Y:S02]  /*5f50*/  IMAD.MOV.U32 R219, RZ, RZ, R233 ;  /* 0x000000ffffdb7224 */ /* 0x000fe400078e00e9 */
[----:B------:R-:W-:Y:S02]  /*5f60*/  IMAD.MOV.U32 R220, RZ, RZ, R232 ;  /* 0x000000ffffdc7224 */ /* 0x000fe400078e00e8 */
[----:B------:R-:W-:Y:S02]  /*5f70*/  IMAD.MOV.U32 R221, RZ, RZ, R3 ;  /* 0x000000ffffdd7224 */ /* 0x000fe400078e0003 */
[----:B------:R-:W-:-:S02]  /*5f80*/  IMAD.MOV.U32 R222, RZ, RZ, R2 ;  /* 0x000000ffffde7224 */ /* 0x000fc400078e0002 */
[----:B------:R-:W-:Y:S01]  /*5f90*/  IMAD.MOV.U32 R223, RZ, RZ, R0 ;  /* 0x000000ffffdf7224 */ /* 0x000fe200078e0000 */
        /* <DEDUP_REMOVED lines=81> */
[----:B------:R-:W-:Y:S04]  /*64b0*/  STL [R1+0x1a8], RZ ;  /* 0x0001a8ff01007387 */ /* 0x000fe80000100800 */
[----:B------:R0:W-:Y:S01]  /*64c0*/  STL.64 [R1], R216 ;  /* 0x000000d801007387 */ /* 0x0001e20000100a00 */
[----:B------:R-:W-:Y:S02]  /*64d0*/  WARPGROUP.DEPBAR.LE gsb0, 0x0 ;  /* 0x00008000000079c5 */ /* 0x000fe40000010000 */
[----:B------:R-:W-:-:S06]  /*64e0*/  WARPGROUP.ARRIVE ;  /* 0x00000000000079c5 */ /* 0x000fcc0000000000 */
[----:B------:R-:W-:Y:S01]  /*64f0*/  QGMMA.64x16x32.F32.E4M3.E4M3 R104, gdesc[UR8], R104, gsb0 ;  /* 0x00200000086879f3 */ /* 0x000fe20008000868 */
[----:B------:R2:W-:Y:S04]  /*6500*/  STL.64 [R1+0x8], R218 ;  /* 0x000008da01007387 */ /* 0x0005e80000100a00 */
[----:B------:R3:W-:Y:S04]  /*6510*/  STL.64 [R1+0x10], R220 ;  /* 0x000010dc01007387 */ /* 0x0007e80000100a00 */
[----:B------:R3:W-:Y:S04]  /*6520*/  STL.64 [R1+0x18], R222 ;  /* 0x000018de01007387 */ /* 0x0007e80000100a00 */
[----:B------:R-:W-:Y:S01]  /*6530*/  STL [R1+0x1a4], RZ ;  /* 0x0001a4ff01007387 */ /* 0x000fe20000100800 */
[----:B-1----:R-:W-:-:S03]  /*6540*/  IMAD.MOV.U32 R121, RZ, RZ, R16 ;  /* 0x000000ffff797224 */ /* 0x002fc600078e0010 */
[----:B------:R-:W-:Y:S01]  /*6550*/  STL [R1+0x1a0], RZ ;  /* 0x0001a0ff01007387 */ /* 0x000fe20000100800 */
[----:B------:R-:W-:-:S03]  /*6560*/  IMAD.MOV.U32 R122, RZ, RZ, R17 ;  /* 0x000000ffff7a7224 */ /* 0x000fc600078e0011 */
[----:B------:R-:W-:Y:S01]  /*6570*/  STL [R1+0x19c], RZ ;  /* 0x00019cff01007387 */ /* 0x000fe20000100800 */
[----:B------:R-:W-:-:S03]  /*6580*/  IMAD.MOV.U32 R123, RZ, RZ, R18 ;  /* 0x000000ffff7b7224 */ /* 0x000fc600078e0012 */
[----:B------:R-:W-:Y:S01]  /*6590*/  STL [R1+0x198], RZ ;  /* 0x000198ff01007387 */ /* 0x000fe20000100800 */
[----:B----4-:R-:W-:-:S03]  /*65a0*/  IMAD.MOV.U32 R124, RZ, RZ, R19 ;  /* 0x000000ffff7c7224 */ /* 0x010fc600078e0013 */
[----:B------:R-:W-:Y:S01]  /*65b0*/  STL [R1+0x194], RZ ;  /* 0x000194ff01007387 */ /* 0x000fe20000100800 */
[----:B------:R-:W-:Y:S02]  /*65c0*/  IMAD.MOV.U32 R144, RZ, RZ, R20 ;  /* 0x000000ffff907224 */ /* 0x000fe400078e0014 */
[----:B------:R-:W-:Y:S01]  /*65d0*/  IMAD.MOV.U32 R145, RZ, RZ, R21 ;  /* 0x000000ffff917224 */ /* 0x000fe200078e0015 */
[----:B------:R-:W4:Y:S01]  /*65e0*/  LDL.LU.64 R16, [R1+0x40] ;  /* 0x0000400001107983 */ /* 0x000f220000300a00 */
[----:B------:R-:W-:Y:S02]  /*65f0*/  IMAD.MOV.U32 R146, RZ, RZ, R22 ;  /* 0x000000ffff927224 */ /* 0x000fe400078e0016 */
[----:B------:R-:W-:Y:S01]  /*6600*/  IMAD.MOV.U32 R147, RZ, RZ, R23 ;  /* 0x000000ffff937224 */ /* 0x000fe200078e0017 */
[----:B------:R-:W4:Y:S04]  /*6610*/  LDL.LU.64 R18, [R1+0x48] ;  /* 0x0000480001127983 */ /* 0x000f280000300a00 */
[----:B------:R-:W4:Y:S04]  /*6620*/  LDL.LU.64 R20, [R1+0x50] ;  /* 0x0000500001147983 */ /* 0x000f280000300a00 */
[----:B------:R-:W4:Y:S01]  /*6630*/  LDL.LU.64 R22, [R1+0x58] ;  /* 0x0000580001167983 */ /* 0x000f220000300a00 */
[----:B------:R-:W-:Y:S01]  /*6640*/  UMOV UR24, UR12 ;  /* 0x0000000c00187c82 */ /* 0x000fe20008000000 */
[----:B------:R-:W-:Y:S01]  /*6650*/  UMOV UR25, UR13 ;  /* 0x0000000d00197c82 */ /* 0x000fe20008000000 */
[----:B------:R-:W-:-:S02]  /*6660*/  WARPGROUP.DEPBAR.LE gsb0, 0x0 ;  /* 0x00008000000079c5 */ /* 0x000fc40000010000 */
        /* <DEDUP_REMOVED lines=24> */
[----:B------:R-:W-:Y:S04]  /*67f0*/  STL [R1+0x598], R130 ;  /* 0x0005988201007387 */ /* 0x000fe80000100800 */
[----:B------:R-:W-:Y:S01]  /*6800*/  STL [R1+0x594], R131 ;  /* 0x0005948301007387 */ /* 0x000fe20000100800 */
[----:B------:R-:W-:Y:S02]  /*6810*/  WARPGROUP.DEPBAR.LE gsb0, 0x0 ;  /* 0x00008000000079c5 */ /* 0x000fe40000010000 */
[----:B----4-:R-:W-:-:S06]  /*6820*/  WARPGROUP.ARRIVE ;  /* 0x00000000000079c5 */ /* 0x010fcc0000000000 */
[----:B------:R-:W-:Y:S01]  /*6830*/  QGMMA.64x16x32.F32.E4M3.E4M3 R16, gdesc[UR48], R16, gsb0 ;  /* 0x00200000301079f3 */ /* 0x000fe20008000810 */
[----:B------:R-:W-:Y:S04]  /*6840*/  STL [R1+0x590], R132 ;  /* 0x0005908401007387 */ /* 0x000fe80000100800 */
[----:B------:R-:W-:Y:S04]  /*6850*/  STL [R1+0x58c], R133 ;  /* 0x00058c8501007387 */ /* 0x000fe80000100800 */
[----:B------:R1:W-:Y:S04]  /*6860*/  STL [R1+0x588], R134 ;  /* 0x0005888601007387 */ /* 0x0003e80000100800 */
[----:B------:R4:W-:Y:S04]  /*6870*/  STL [R1+0x584], R135 ;  /* 0x0005848701007387 */ /* 0x0009e80000100800 */
[----:B------:R-:W-:Y:S04]  /*6880*/  STL [R1+0x190], RZ ;  /* 0x000190ff01007387 */ /* 0x000fe80000100800 */
[----:B------:R-:W-:Y:S04]  /*6890*/  STL [R1+0x18c], RZ ;  /* 0x00018cff01007387 */ /* 0x000fe80000100800 */
[----:B------:R-:W-:Y:S04]  /*68a0*/  STL [R1+0x188], RZ ;  /* 0x000188ff01007387 */ /* 0x000fe80000100800 */
[----:B------:R-:W4:Y:S04]  /*68b0*/  LDL.LU.64 R192, [R1+0x80] ;  /* 0x0000800001c07983 */ /* 0x000f280000300a00 */
[----:B------:R-:W4:Y:S04]  /*68c0*/  LDL.LU.64 R194, [R1+0x88] ;  /* 0x0000880001c27983 */ /* 0x000f280000300a00 */
[----:B------:R-:W4:Y:S04]  /*68d0*/  LDL.LU.64 R196, [R1+0x90] ;  /* 0x0000900001c47983 */ /* 0x000f280000300a00 */
[----:B------:R-:W4:Y:S01]  /*68e0*/  LDL.LU.64 R198, [R1+0x98] ;  /* 0x0000980001c67983 */ /* 0x000f220000300a00 */
[----:B------:R-:W-:-:S03]  /*68f0*/  IMAD.MOV.U32 R148, RZ, RZ, R4 ;  /* 0x000000ffff947224 */ /* 0x000fc600078e0004 */
[----:B------:R-:W-:Y:S01]  /*6900*/  STL [R1+0x184], RZ ;  /* 0x000184ff01007387 */ /* 0x000fe20000100800 */
[----:B------:R-:W-:-:S03]  /*6910*/  IMAD.MOV.U32 R149, RZ, RZ, R5 ;  /* 0x000000ffff957224 */ /* 0x000fc600078e0005 */
[----:B0-----:R-:W4:Y:S01]  /*6920*/  LDL.LU.64 R216, [R1+0x20] ;  /* 0x0000200001d87983 */ /* 0x001f220000300a00 */
[----:B------:R-:W-:-:S03]  /*6930*/  IMAD.MOV.U32 R150, RZ, RZ, R6 ;  /* 0x000000ffff967224 */ /* 0x000fc600078e0006 */
[----:B--2---:R-:W2:Y:S01]  /*6940*/  LDL.LU.64 R218, [R1+0x28] ;  /* 0x0000280001da7983 */ /* 0x004ea20000300a00 */
[----:B------:R-:W-:Y:S01]  /*6950*/  IMAD.MOV.U32 R151, RZ, RZ, R7 ;  /* 0x000000ffff977224 */ /* 0x000fe200078e0007 */
[----:B------:R-:W-:Y:S02]  /*6960*/  WARPGROUP.DEPBAR.LE gsb0, 0x0 ;  /* 0x00008000000079c5 */ /* 0x000fe40000010000 */
[----:B---3--:R-:W2:Y:S01]  /*6970*/  LDL.LU.64 R220, [R1+0x30] ;  /* 0x0000300001dc7983 */ /* 0x008ea20000300a00 */
[----:B------:R-:W-:Y:S02]  /*6980*/  IMAD.MOV.U32 R5, RZ, RZ, R18 ;  /* 0x000000ffff057224 */ /* 0x000fe400078e0012 */
[----:B------:R-:W-:Y:S01]  /*6990*/  IMAD.MOV.U32 R4, RZ, RZ, R19 ;  /* 0x000000ffff047224 */ /* 0x000fe200078e0013 */
[----:B------:R-:W2:Y:S01]  /*69a0*/  LDL.LU.64 R222, [R1+0x38] ;  /* 0x0000380001de7983 */ /* 0x000ea20000300a00 */
[----:B------:R-:W-:Y:S02]  /*69b0*/  IMAD.MOV.U32 R7, RZ, RZ, R16 ;  /* 0x000000ffff077224 */ /* 0x000fe400078e0010 */
[----:B------:R-:W-:Y:S01]  /*69c0*/  IMAD.MOV.U32 R6, RZ, RZ, R17 ;  /* 0x000000ffff067224 */ /* 0x000fe200078e0011 */
[----:B------:R-:W3:Y:S04]  /*69d0*/  LDL.LU.64 R18, [R1+0x620] ;  /* 0x0006200001127983 */ /* 0x000ee80000300a00 */
[----:B------:R-:W3:Y:S01]  /*69e0*/  LDL.LU.64 R16, [R1+0x618] ;  /* 0x0006180001107983 */ /* 0x000ee20000300a00 */
[----:B------:R-:W-:Y:S01]  /*69f0*/  UMOV UR44, UR12 ;  /* 0x0000000c002c7c82 */ /* 0x000fe20008000000 */
[----:B------:R-:W-:Y:S01]  /*6a00*/  UMOV UR45, UR13 ;  /* 0x0000000d002d7c82 */ /* 0x000fe20008000000 */
[----:B------:R-:W-:Y:S01]  /*6a10*/  UIADD3 UR8, UR7, 0x804, URZ ;  /* 0x0000080407087890 */ /* 0x000fe2000fffe03f */
[----:B------:R-:W-:Y:S01]  /*6a20*/  IMAD.MOV.U32 R125, RZ, RZ, R8 ;  /* 0x000000ffff7d7224 */ /* 0x000fe200078e0008 */
[----:B------:R-:W-:Y:S01]  /*6a30*/  STL [R1+0x180], RZ ;  /* 0x000180ff01007387 */ /* 0x000fe20000100800 */
[----:B------:R-:W-:-:S03]  /*6a40*/  IMAD.MOV.U32 R126, RZ, RZ, R9 ;  /* 0x000000ffff7e7224 */ /* 0x000fc600078e0009 */
[----:B------:R-:W-:Y:S01]  /*6a50*/  STL [R1+0x17c], RZ ;  /* 0x00017cff01007387 */ /* 0x000fe20000100800 */
[----:B------:R-:W-:Y:S02]  /*6a60*/  IMAD.MOV.U32 R127, RZ, RZ, R10 ;  /* 0x000000ffff7f7224 */ /* 0x000fe400078e000a */
[----:B------:R-:W-:Y:S02]  /*6a70*/  IMAD.MOV.U32 R10, RZ, RZ, R11 ;  /* 0x000000ffff0a7224 */ /* 0x000fe400078e000b */
[----:B------:R-:W-:Y:S02]  /*6a80*/  IMAD.MOV.U32 R0, RZ, RZ, R22 ;  /* 0x000000ffff007224 */ /* 0x000fe400078e0016 */
[----:B------:R-:W-:Y:S02]  /*6a90*/  IMAD.MOV.U32 R235, RZ, RZ, R23 ;  /* 0x000000ffffeb7224 */ /* 0x000fe400078e0017 */
[----:B------:R-:W-:Y:S02]  /*6aa0*/  IMAD.MOV.U32 R3, RZ, RZ, R20 ;  /* 0x000000ffff037224 */ /* 0x000fe400078e0014 */
[----:B------:R-:W-:Y:S01]  /*6ab0*/  IMAD.MOV.U32 R2, RZ, RZ, R21 ;  /* 0x000000ffff027224 */ /* 0x000fe200078e0015 */
[----:B---3--:R-:W-:-:S06]  /*6ac0*/  WARPGROUP.ARRIVE ;  /* 0x00000000000079c5 */ /* 0x008fcc0000000000 */
[----:B------:R-:W-:Y:S01]  /*6ad0*/  QGMMA.64x16x32.F32.E4M3.E4M3 R12, gdesc[UR44], R12, gsb0 ;  /* 0x002000002c0c79f3 */ /* 0x000fe2000800080c */
[----:B------:R-:W-:Y:S01]  /*6ae0*/  UMOV UR44, UR8 ;  /* 0x00000008002c7c82 */ /* 0x000fe20008000000 */
[----:B------:R-:W-:Y:S01]  /*6af0*/  UMOV UR45, 0x40000040 ;  /* 0x40000040002d7882 */ /* 0x000fe20000000000 */
[----:B------:R-:W-:Y:S02]  /*6b00*/  WARPGROUP.DEPBAR.LE gsb0, 0x0 ;  /* 0x00008000000079c5 */ /* 0x000fe40000010000 */
[----:B----4-:R-:W-:-:S06]  /*6b10*/  WARPGROUP.ARRIVE ;  /* 0x00000000000079c5 */ /* 0x010fcc0000000000 */
[----:B------:R-:W-:Y:S01]  /*6b20*/  QGMMA.64x16x32.F32.E4M3.E4M3 R192, gdesc[UR44], R192, gsb0 ;  /* 0x002000002cc079f3 */ /* 0x000fe200080008c0 */
[----:B------:R-:W-:Y:S01]  /*6b30*/  UMOV UR48, UR44 ;  /* 0x0000002c00307c82 */ /* 0x000fe20008000000 */
[----:B------:R-:W-:Y:S01]  /*6b40*/  UMOV UR49, UR45 ;  /* 0x0000002d00317c82 */ /* 0x000fe20008000000 */
[----:B------:R-:W-:Y:S02]  /*6b50*/  WARPGROUP.DEPBAR.LE gsb0, 0x0 ;  /* 0x00008000000079c5 */ /* 0x000fe40000010000 */
[----:B--2---:R-:W-:-:S06]  /*6b60*/  WARPGROUP.ARRIVE ;  /* 0x00000000000079c5 */ /* 0x004fcc0000000000 */
[----:B------:R-:W-:Y:S01]  /*6b70*/  QGMMA.64x16x32.F32.E4M3.E4M3 R216, gdesc[UR48], R216, gsb0 ;  /* 0x0020000030d879f3 */ /* 0x000fe200080008d8 */
[----:B------:R-:W-:Y:S02]  /*6b80*/  IMAD.MOV.U32 R9, RZ, RZ, R198 ;  /* 0x000000ffff097224 */ /* 0x000fe400078e00c6 */
[----:B------:R-:W-:Y:S02]  /*6b90*/  IMAD.MOV.U32 R8, RZ, RZ, R199 ;  /* 0x000000ffff087224 */ /* 0x000fe400078e00c7 */
[----:B-1----:R-:W-:Y:S01]  /*6ba0*/  IMAD.MOV.U32 R134, RZ, RZ, R196 ;  /* 0x000000ffff867224 */ /* 0x002fe200078e00c4 */
[----:B------:R-:W2:Y:S01]  /*6bb0*/  LDL.LU.64 R198, [R1+0x610] ;  /* 0x0006100001c67983 */ /* 0x000ea20000300a00 */
        /* <DEDUP_REMOVED lines=9> */
[----:B------:R-:W-:Y:S02]  /*6c50*/  IMAD.MOV.U32 R233, RZ, RZ, R13 ;  /* 0x000000ffffe97224 */ /* 0x000fe400078e000d */
[----:B------:R-:W-:Y:S01]  /*6c60*/  IMAD.MOV.U32 R232, RZ, RZ, R14 ;  /* 0x000000ffffe87224 */ /* 0x000fe200078e000e */
[----:B------:R-:W-:Y:S01]  /*6c70*/  STL [R1+0x178], RZ ;  /* 0x000178ff01007387 */ /* 0x000fe20000100800 */
[----:B------:R-:W-:-:S02]  /*6c80*/  IMAD.MOV.U32 R23, RZ, RZ, R15 ;  /* 0x000000ffff177224 */ /* 0x000fc400078e000f */
[----:B------:R-:W-:Y:S02]  /*6c90*/  IMAD.MOV.U32 R22, RZ, RZ, R16 ;  /* 0x000000ffff167224 */ /* 0x000fe400078e0010 */
[----:B------:R-:W-:Y:S02]  /*6ca0*/  IMAD.MOV.U32 R21, RZ, RZ, R17 ;  /* 0x000000ffff157224 */ /* 0x000fe400078e0011 */
[----:B------:R-:W-:Y:S01]  /*6cb0*/  IMAD.MOV.U32 R20, RZ, RZ, R18 ;  /* 0x000000ffff147224 */ /* 0x000fe200078e0012 */
[----:B------:R-:W-:Y:S02]  /*6cc0*/  WARPGROUP.DEPBAR.LE gsb0, 0x0 ;  /* 0x00008000000079c5 */ /* 0x000fe40000010000 */
[----:B------:R-:W-:Y:S02]  /*6cd0*/  IMAD.MOV.U32 R12, RZ, RZ, R222 ;  /* 0x000000ffff0c7224 */ /* 0x000fe400078e00de */
[----:B------:R-:W-:Y:S02]  /*6ce0*/  IMAD.MOV.U32 R11, RZ, RZ, R223 ;  /* 0x000000ffff0b7224 */ /* 0x000fe400078e00df */
[----:B------:R-:W-:Y:S01]  /*6cf0*/  IMAD.MOV.U32 R14, RZ, RZ, R220 ;  /* 0x000000ffff0e7224 */ /* 0x000fe200078e00dc */
[----:B------:R-:W3:Y:S01]  /*6d00*/  LDL.LU.64 R222, [R1+0x5f0] ;  /* 0x0005f00001de7983 */ /* 0x000ee20000300a00 */
[----:B------:R-:W-:-:S02]  /*6d10*/  IMAD.MOV.U32 R13, RZ, RZ, R221 ;  /* 0x000000ffff0d7224 */ /* 0x000fc400078e00dd */
[----:B------:R-:W-:Y:S01]  /*6d20*/  IMAD.MOV.U32 R16, RZ, RZ, R218 ;  /* 0x000000ffff107224 */ /* 0x000fe200078e00da */
[----:B------:R-:W3:Y:S01]  /*6d30*/  LDL.LU.64 R220, [R1+0x5e8] ;  /* 0x0005e80001dc7983 */ /* 0x000ee20000300a00 */
[----:B------:R-:W-:Y:S02]  /*6d40*/  IMAD.MOV.U32 R15, RZ, RZ, R219 ;  /* 0x000000ffff0f7224 */ /* 0x000fe400078e00db */
[----:B------:R-:W-:Y:S01]  /*6d50*/  IMAD.MOV.U32 R18, RZ, RZ, R216 ;  /* 0x000000ffff127224 */ /* 0x000fe200078e00d8 */
[----:B------:R-:W3:Y:S01]  /*6d60*/  LDL.LU.64 R218, [R1+0x5e0] ;  /* 0x0005e00001da7983 */ /* 0x000ee20000300a00 */
[----:B------:R-:W-:-:S03]  /*6d70*/  IMAD.MOV.U32 R17, RZ, RZ, R217 ;  /* 0x000000ffff117224 */ /* 0x000fc600078e00d9 */
[----:B------:R-:W3:Y:S01]  /*6d80*/  LDL.LU.64 R216, [R1+0x5d8] ;  /* 0x0005d80001d87983 */ /* 0x000ee20000300a00 */
[----:B------:R-:W-:Y:S01]  /*6d90*/  UMOV UR40, UR44 ;  /* 0x0000002c00287c82 */ /* 0x000fe20008000000 */
[----:B------:R-:W-:Y:S01]  /*6da0*/  UMOV UR41, UR45 ;  /* 0x0000002d00297c82 */ /* 0x000fe20008000000 */
[----:B------:R-:W-:Y:S01]  /*6db0*/  UMOV UR36, UR44 ;  /* 0x0000002c00247c82 */ /* 0x000fe20008000000 */
[----:B------:R-:W-:Y:S01]  /*6dc0*/  UMOV UR37, UR45 ;  /* 0x0000002d00257c82 */ /* 0x000fe20008000000 */
[----:B------:R-:W-:Y:S01]  /*6dd0*/  UMOV UR32, UR44 ;  /* 0x0000002c00207c82 */ /* 0x000fe20008000000 */
[----:B------:R-:W-:Y:S01]  /*6de0*/  UMOV UR33, UR45 ;  /* 0x0000002d00217c82 */ /* 0x000fe20008000000 */
[----:B------:R-:W-:Y:S01]  /*6df0*/  STL [R1+0x174], RZ ;  /* 0x000174ff01007387 */ /* 0x000fe20000100800 */
[----:B---3--:R-:W-:-:S06]  /*6e00*/  WARPGROUP.ARRIVE ;  /* 0x00000000000079c5 */ /* 0x008fcc0000000000 */
[----:B------:R-:W-:Y:S03]  /*6e10*/  QGMMA.64x16x32.F32.E4M3.E4M3 R216, gdesc[UR40], R216, gsb0 ;  /* 0x0020000028d879f3 */ /* 0x000fe600080008d8 */
[----:B------:R-:W-:Y:S02]  /*6e20*/  WARPGROUP.DEPBAR.LE gsb0, 0x0 ;  /* 0x00008000000079c5 */ /* 0x000fe40000010000 */
[----:B--2---:R-:W-:-:S06]  /*6e30*/  WARPGROUP.ARRIVE ;  /* 0x00000000000079c5 */ /* 0x004fcc0000000000 */
[----:B------:R-:W-:Y:S01]  /*6e40*/  QGMMA.64x16x32.F32.E4M3.E4M3 R192, gdesc[UR36], R192, gsb0 ;  /* 0x0020000024c079f3 */ /* 0x000fe200080008c0 */
[----:B------:R-:W-:Y:S02]  /*6e50*/  STL.64 [R1+0x4f8], R222 ;  /* 0x0004f8de01007387 */ /* 0x000fe40000100a00 */
[----:B------:R-:W-:Y:S02]  /*6e60*/  WARPGROUP.DEPBAR.LE gsb0, 0x0 ;  /* 0x00008000000079c5 */ /* 0x000fe40000010000 */
[----:B------:R-:W-:-:S06]  /*6e70*/  WARPGROUP.ARRIVE ;  /* 0x00000000000079c5 */ /* 0x000fcc0000000000 */
[----:B------:R-:W-:Y:S01]  /*6e80*/  QGMMA.64x16x32.F32.E4M3.E4M3 R168, gdesc[UR32], R168, gsb0 ;  /* 0x0020000020a879f3 */ /* 0x000fe200080008a8 */
[----:B------:R-:W-:Y:S04]  /*6e90*/  STL.64 [R1+0x4f0], R220 ;  /* 0x0004f0dc01007387 */ /* 0x000fe80000100a00 */
[----:B------:R-:W-:Y:S04]  /*6ea0*/  STL.64 [R1+0x4e8], R218 ;  /* 0x0004e8da01007387 */ /* 0x000fe80000100a00 */
[----:B------:R-:W-:Y:S04]  /*6eb0*/  STL.64 [R1+0x4e0], R216 ;  /* 0x0004e0d801007387 */ /* 0x000fe80000100a00 */
[----:B------:R-:W-:Y:S04]  /*6ec0*/  STL [R1+0x170], RZ ;  /* 0x000170ff01007387 */ /* 0x000fe80000100800 */
[----:B------:R-:W-:Y:S04]  /*6ed0*/  STL.64 [R1+0x518], R198 ;  /* 0x000518c601007387 */ /* 0x000fe80000100a00 */
[----:B------:R0:W-:Y:S04]  /*6ee0*/  STL.64 [R1+0x510], R196 ;  /* 0x000510c401007387 */ /* 0x0001e80000100a00 */
[----:B------:R1:W-:Y:S04]  /*6ef0*/  STL.64 [R1+0x508], R194 ;  /* 0x000508c201007387 */ /* 0x0003e80000100a00 */
[----:B------:R2:W-:Y:S04]  /*6f00*/  STL.64 [R1+0x500], R192 ;  /* 0x000500c001007387 */ /* 0x0005e80000100a00 */
[----:B------:R-:W-:Y:S01]  /*6f10*/  STL [R1+0x16c], RZ ;  /* 0x00016cff01007387 */ /* 0x000fe20000100800 */
[----:B0-----:R-:W-:-:S02]  /*6f20*/  IMAD.MOV.U32 R196, RZ, RZ, R144 ;  /* 0x000000ffffc47224 */ /* 0x001fc400078e0090 */
[----:B-1----:R-:W-:Y:S02]  /*6f30*/  IMAD.MOV.U32 R194, RZ, RZ, R123 ;  /* 0x000000ffffc27224 */ /* 0x002fe400078e007b */
[----:B--2---:R-:W-:Y:S02]  /*6f40*/  IMAD.MOV.U32 R192, RZ, RZ, R121 ;  /* 0x000000ffffc07224 */ /* 0x004fe400078e0079 */
[----:B------:R-:W-:Y:S02]  /*6f50*/  IMAD.MOV.U32 R193, RZ, RZ, R122 ;  /* 0x000000ffffc17224 */ /* 0x000fe400078e007a */
[----:B------:R-:W-:Y:S01]  /*6f60*/  IMAD.MOV.U32 R195, RZ, RZ, R124 ;  /* 0x000000ffffc37224 */ /* 0x000fe200078e007c */
[----:B------:R-:W-:Y:S02]  /*6f70*/  WARPGROUP.DEPBAR.LE gsb0, 0x0 ;  /* 0x00008000000079c5 */ /* 0x000fe40000010000 */
[----:B------:R-:W-:Y:S04]  /*6f80*/  STL.64 [R1+0x538], R174 ;  /* 0x000538ae01007387 */ /* 0x000fe80000100a00 */
[----:B------:R-:W-:Y:S04]  /*6f90*/  STL.64 [R1+0x530], R172 ;  /* 0x000530ac01007387 */ /* 0x000fe80000100a00 */
[----:B------:R-:W-:Y:S04]  /*6fa0*/  STL.64 [R1+0x528], R170 ;  /* 0x000528aa01007387 */ /* 0x000fe80000100a00 */
[----:B------:R0:W-:Y:S04]  /*6fb0*/  STL.64 [R1+0x520], R168 ;  /* 0x000520a801007387 */ /* 0x0001e80000100a00 */
[----:B------:R-:W-:Y:S04]  /*6fc0*/  STL [R1+0x168], RZ ;  /* 0x000168ff01007387 */ /* 0x000fe80000100800 */
[----:B------:R-:W2:Y:S01]  /*6fd0*/  LDL.LU R121, [R1+0x5d4] ;  /* 0x0005d40001797983 */ /* 0x000ea20000300800 */
[----:B------:R-:W-:-:S03]  /*6fe0*/  IMAD.MOV.U32 R197, RZ, RZ, R145 ;  /* 0x000000ffffc57224 */ /* 0x000fc600078e0091 */
[----:B------:R-:W2:Y:S01]  /*6ff0*/  LDL.LU R122, [R1+0x5d0] ;  /* 0x0005d000017a7983 */ /* 0x000ea20000300800 */
[----:B------:R-:W-:-:S03]  /*7000*/  IMAD.MOV.U32 R198, RZ, RZ, R146 ;  /* 0x000000ffffc67224 */ /* 0x000fc600078e0092 */
[----:B------:R-:W2:Y:S01]  /*7010*/  LDL.LU R123, [R1+0x5cc] ;  /* 0x0005cc00017b7983 */ /* 0x000ea20000300800 */
[----:B------:R-:W-:-:S03]  /*7020*/  IMAD.MOV.U32 R199, RZ, RZ, R147 ;  /* 0x000000ffffc77224 */ /* 0x000fc600078e0093 */
[----:B------:R-:W2:Y:S01]  /*7030*/  LDL.LU R124, [R1+0x5c8] ;  /* 0x0005c800017c7983 */ /* 0x000ea20000300800 */
[----:B0-----:R-:W-:-:S03]  /*7040*/  IMAD.MOV.U32 R168, RZ, RZ, R148 ;  /* 0x000000ffffa87224 */ /* 0x001fc600078e0094 */
[----:B------:R-:W3:Y:S01]  /*7050*/  LDL.LU R144, [R1+0x5c4] ;  /* 0x0005c40001907983 */ /* 0x000ee20000300800 */
[----:B------:R-:W-:-:S03]  /*7060*/  IMAD.MOV.U32 R169, RZ, RZ, R149 ;  /* 0x000000ffffa97224 */ /* 0x000fc600078e0095 */
[----:B------:R-:W3:Y:S01]  /*7070*/  LDL.LU R145, [R1+0x5c0] ;  /* 0x0005c00001917983 */ /* 0x000ee20000300800 */
[----:B------:R-:W-:-:S03]  /*7080*/  IMAD.MOV.U32 R170, RZ, RZ, R150 ;  /* 0x000000ffffaa7224 */ /* 0x000fc600078e0096 */
[----:B------:R-:W3:Y:S01]  /*7090*/  LDL.LU R146, [R1+0x5bc] ;  /* 0x0005bc0001927983 */ /* 0x000ee20000300800 */
[----:B------:R-:W-:-:S03]  /*70a0*/  IMAD.MOV.U32 R171, RZ, RZ, R151 ;  /* 0x000000ffffab7224 */ /* 0x000fc600078e0097 */
[----:B------:R-:W3:Y:S04]  /*70b0*/  LDL.LU R147, [R1+0x5b8] ;  /* 0x0005b80001937983 */ /* 0x000ee80000300800 */
[----:B------:R-:W3:Y:S04]  /*70c0*/  LDL.LU R148, [R1+0x5b4] ;  /* 0x0005b40001947983 */ /* 0x000ee80000300800 */
[----:B------:R-:W3:Y:S04]  /*70d0*/  LDL.LU R149, [R1+0x5b0] ;  /* 0x0005b00001957983 */ /* 0x000ee80000300800 */
[----:B------:R-:W3:Y:S04]  /*70e0*/  LDL.LU R150, [R1+0x5ac] ;  /* 0x0005ac0001967983 */ /* 0x000ee80000300800 */
[----:B------:R-:W3:Y:S01]  /*70f0*/  LDL.LU R151, [R1+0x5a8] ;  /* 0x0005a80001977983 */ /* 0x000ee20000300800 */
[----:B------:R-:W-:-:S02]  /*7100*/  IMAD.MOV.U32 R172, RZ, RZ, R125 ;  /* 0x000000ffffac7224 */ /* 0x000fc400078e007d */
[----:B------:R-:W-:Y:S01]  /*7110*/  IMAD.MOV.U32 R173, RZ, RZ, R126 ;  /* 0x000000ffffad7224 */ /* 0x000fe200078e007e */
[----:B------:R-:W2:Y:S01]  /*7120*/  LDL.LU R125, [R1+0x5a4] ;  /* 0x0005a400017d7983 */ /* 0x000ea20000300800 */
[----:B------:R-:W-:-:S03]  /*7130*/  IMAD.MOV.U32 R174, RZ, RZ, R127 ;  /* 0x000000ffffae7224 */ /* 0x000fc600078e007f */
[----:B------:R-:W2:Y:S04]  /*7140*/  LDL.LU R126, [R1+0x5a0] ;  /* 0x0005a000017e7983 */ /* 0x000ea80000300800 */
[----:B------:R-:W2:Y:S01]  /*7150*/  LDL.LU R127, [R1+0x59c] ;  /* 0x00059c00017f7983 */ /* 0x000ea20000300800 */
[----:B------:R-:W-:Y:S01]  /*7160*/  UMOV UR28, UR44 ;  /* 0x0000002c001c7c82 */ /* 0x000fe20008000000 */
[----:B------:R-:W-:Y:S01]  /*7170*/  UMOV UR29, UR45 ;  /* 0x0000002d001d7c82 */ /* 0x000fe20008000000 */
[----:B------:R-:W-:Y:S01]  /*7180*/  UMOV UR24, UR44 ;  /* 0x0000002c00187c82 */ /* 0x000fe20008000000 */
[----:B------:R-:W-:Y:S01]  /*7190*/  UMOV UR25, UR45 ;  /* 0x0000002d00197c82 */ /* 0x000fe20008000000 */
[----:B------:R-:W-:Y:S01]  /*71a0*/  UMOV UR8, UR44 ;  /* 0x0000002c00087c82 */ /* 0x000fe20008000000 */
[----:B------:R-:W-:Y:S01]  /*71b0*/  UMOV UR9, UR45 ;  /* 0x0000002d00097c82 */ /* 0x000fe20008000000 */
[----:B------:R-:W4:Y:S04]  /*71c0*/  LDL.LU.64 R216, [R1] ;  /* 0x0000000001d87983 */ /* 0x000f280000300a00 */
[----:B------:R-:W4:Y:S04]  /*71d0*/  LDL.LU.64 R218, [R1+0x8] ;  /* 0x0000080001da7983 */ /* 0x000f280000300a00 */
[----:B------:R-:W4:Y:S04]  /*71e0*/  LDL.LU.64 R220, [R1+0x10] ;  /* 0x0000100001dc7983 */ /* 0x000f280000300a00 */
[----:B------:R-:W4:Y:S01]  /*71f0*/  LDL.LU.64 R222, [R1+0x18] ;  /* 0x0000180001de7983 */ /* 0x000f220000300a00 */
[----:B------:R-:W-:Y:S01]  /*7200*/  UMOV UR20, UR44 ;  /* 0x0000002c00147c82 */ /* 0x000fe20008000000 */
[----:B------:R-:W-:Y:S01]  /*7210*/  UMOV UR21, UR45 ;  /* 0x0000002d00157c82 */ /* 0x000fe20008000000 */
[----:B------:R-:W-:Y:S01]  /*7220*/  UMOV UR16, UR44 ;  /* 0x0000002c00107c82 */ /* 0x000fe20008000000 */
[----:B------:R-:W-:Y:S01]  /*7230*/  UMOV UR17, UR45 ;  /* 0x0000002d00117c82 */ /* 0x000fe20008000000 */
[----:B---3--:R-:W-:-:S06]  /*7240*/  WARPGROUP.ARRIVE ;  /* 0x00000000000079c5 */ /* 0x008fcc0000000000 */
[----:B------:R-:W-:Y:S03]  /*7250*/  QGMMA.64x16x32.F32.E4M3.E4M3 R144, gdesc[UR28], R144, gsb0 ;  /* 0x002000001c9079f3 */ /* 0x000fe60008000890 */
[----:B------:R-:W-:Y:S02]  /*7260*/  WARPGROUP.DEPBAR.LE gsb0, 0x0 ;  /* 0x00008000000079c5 */ /* 0x000fe40000010000 */
        /* <DEDUP_REMOVED lines=16> */
[----:B------:R-:W-:Y:S01]  /*7370*/  IMAD.MOV.U32 R175, RZ, RZ, R10 ;  /* 0x000000ffffaf7224 */ /* 0x000fe200078e000a */
[----:B------:R-:W-:Y:S02]  /*7380*/  UIADD3 UR8, UR7, 0x6, URZ ;  /* 0x0000000607087890 */ /* 0x000fe4000fffe03f */
[----:B------:R-:W-:Y:S01]  /*7390*/  UIADD3 UR46, UR6, 0x6, URZ ;  /* 0x00000006062e7890 */ /* 0x000fe2000fffe03f */
[----:B------:R-:W-:Y:S01]  /*73a0*/  UMOV UR45, 0x40000040 ;  /* 0x40000040002d7882 */ /* 0x000fe20000000000 */
[----:B------:R-:W-:-:S03]  /*73b0*/  UMOV UR47, 0x40000040 ;  /* 0x40000040002f7882 */ /* 0x000fc60000000000 */
[----:B------:R-:W-:Y:S01]  /*73c0*/  UMOV UR44, UR8 ;  /* 0x00000008002c7c82 */ /* 0x000fe20008000000 */
        /* <DEDUP_REMOVED lines=15> */
[----:B----4-:R-:W-:-:S06]  /*74c0*/  WARPGROUP.ARRIVE ;  /* 0x00000000000079c5 */ /* 0x010fcc0000000000 */
        /* <DEDUP_REMOVED lines=47> */
[----:B------:R-:W-:Y:S04]  /*77c0*/  STL.64 [R1+0x558], R150 ;  /* 0x0005589601007387 */ /* 0x000fe80000100a00 */
[----:B------:R-:W-:Y:S04]  /*77d0*/  STL.64 [R1+0x550], R148 ;  /* 0x0005509401007387 */ /* 0x000fe80000100a00 */
[----:B------:R-:W-:Y:S04]  /*77e0*/  STL.64 [R1+0x548], R146 ;  /* 0x0005489201007387 */ /* 0x000fe80000100a00 */
[----:B------:R-:W-:Y:S04]  /*77f0*/  STL.64 [R1+0x540], R144 ;  /* 0x0005409001007387 */ /* 0x000fe80000100a00 */
[----:B------:R-:W-:Y:S01]  /*7800*/  STL [R1+0x164], RZ ;  /* 0x000164ff01007387 */ /* 0x000fe20000100800 */
[----:B------:R-:W-:-:S02]  /*7810*/  WARPGROUP.DEPBAR.LE gsb0, 0x0 ;  /* 0x00008000000079c5 */ /* 0x000fc40000010000 */
[----:B------:R-:W-:-:S06]  /*7820*/  WARPGROUP.ARRIVE ;  /* 0x00000000000079c5 */ /* 0x000fcc0000000000 */
[----:B------:R-:W-:Y:S01]  /*7830*/  QGMMA.64x16x32.F32.E4M3.E4M3 R64, gdesc[UR16], R64, gsb0 ;  /* 0x00200000104079f3 */ /* 0x000fe20008000840 */
[----:B------:R-:W-:Y:S04]  /*7840*/  STL [R1+0x160], RZ ;  /* 0x000160ff01007387 */ /* 0x000fe80000100800 */
[----:B------:R-:W-:Y:S04]  /*7850*/  STL [R1+0x15c], RZ ;  /* 0x00015cff01007387 */ /* 0x000fe80000100800 */
[----:B------:R-:W-:Y:S04]  /*7860*/  STL.64 [R1+0xc0], R168 ;  /* 0x0000c0a801007387 */ /* 0x000fe80000100a00 */
[----:B------:R-:W-:Y:S04]  /*7870*/  STL.64 [R1+0xc8], R170 ;  /* 0x0000c8aa01007387 */ /* 0x000fe80000100a00 */
[----:B------:R-:W-:Y:S04]  /*7880*/  STL.64 [R1+0xd0], R172 ;  /* 0x0000d0ac01007387 */ /* 0x000fe80000100a00 */
[----:B------:R-:W-:Y:S04]  /*7890*/  STL.64 [R1+0xd8], R174 ;  /* 0x0000d8ae01007387 */ /* 0x000fe80000100a00 */
[----:B------:R0:W-:Y:S04]  /*78a0*/  STL.64 [R1+0x60], R192 ;  /* 0x000060c001007387 */ /* 0x0001e80000100a00 */
[----:B------:R1:W-:Y:S04]  /*78b0*/  STL.64 [R1+0x68], R194 ;  /* 0x000068c201007387 */ /* 0x0003e80000100a00 */
[----:B------:R2:W-:Y:S04]  /*78c0*/  STL.64 [R1+0x70], R196 ;  /* 0x000070c401007387 */ /* 0x0005e80000100a00 */
[----:B------:R3:W-:Y:S04]  /*78d0*/  STL.64 [R1+0x78], R198 ;  /* 0x000078c601007387 */ /* 0x0007e80000100a00 */
[----:B------:R4:W-:Y:S04]  /*78e0*/  STL.64 [R1], R216 ;  /* 0x000000d801007387 */ /* 0x0009e80000100a00 */
[----:B------:R4:W-:Y:S04]  /*78f0*/  STL.64 [R1+0x8], R218 ;  /* 0x000008da01007387 */ /* 0x0009e80000100a00 */
[----:B------:R4:W-:Y:S04]  /*7900*/  STL.64 [R1+0x10], R220 ;  /* 0x000010dc01007387 */ /* 0x0009e80000100a00 */
[----:B------:R4:W-:Y:S04]  /*7910*/  STL.64 [R1+0x18], R222 ;  /* 0x000018de01007387 */ /* 0x0009e80000100a00 */
[----:B------:R-:W-:Y:S01]  /*7920*/  STL [R1+0x158], RZ ;  /* 0x000158ff01007387 */ /* 0x000fe20000100800 */
[----:B0-----:R-:W-:-:S03]  /*7930*/  IMAD.MOV.U32 R192, RZ, RZ, R130 ;  /* 0x000000ffffc07224 */ /* 0x001fc600078e0082 */
[----:B------:R-:W-:Y:S01]  /*7940*/  STL [R1+0x154], RZ ;  /* 0x000154ff01007387 */ /* 0x000fe20000100800 */
[----:B------:R-:W-:-:S03]  /*7950*/  IMAD.MOV.U32 R193, RZ, RZ, R131 ;  /* 0x000000ffffc17224 */ /* 0x000fc600078e0083 */
[----:B------:R-:W-:Y:S01]  /*7960*/  STL [R1+0x150], RZ ;  /* 0x000150ff01007387 */ /* 0x000fe20000100800 */
[----:B-1----:R-:W-:-:S03]  /*7970*/  IMAD.MOV.U32 R194, RZ, RZ, R132 ;  /* 0x000000ffffc27224 */ /* 0x002fc600078e0084 */
[----:B------:R-:W-:Y:S01]  /*7980*/  STL [R1+0x14c], RZ ;  /* 0x00014cff01007387 */ /* 0x000fe20000100800 */
[----:B------:R-:W-:-:S03]  /*7990*/  IMAD.MOV.U32 R195, RZ, RZ, R133 ;  /* 0x000000ffffc37224 */ /* 0x000fc600078e0085 */
[----:B------:R-:W-:Y:S01]  /*79a0*/  STL [R1+0x148], RZ ;  /* 0x000148ff01007387 */ /* 0x000fe20000100800 */
[----:B--2---:R-:W-:-:S03]  /*79b0*/  IMAD.MOV.U32 R196, RZ, RZ, R134 ;  /* 0x000000ffffc47224 */ /* 0x004fc600078e0086 */
[----:B------:R-:W2:Y:S01]  /*79c0*/  LDL.LU R130, [R1+0x598] ;  /* 0x0005980001827983 */ /* 0x000ea20000300800 */
[----:B------:R-:W-:-:S03]  /*79d0*/  IMAD.MOV.U32 R197, RZ, RZ, R135 ;  /* 0x000000ffffc57224 */ /* 0x000fc600078e0087 */
[----:B------:R-:W2:Y:S04]  /*79e0*/  LDL.LU R131, [R1+0x594] ;  /* 0x0005940001837983 */ /* 0x000ea80000300800 */
[----:B------:R-:W2:Y:S04]  /*79f0*/  LDL.LU R132, [R1+0x590] ;  /* 0x0005900001847983 */ /* 0x000ea80000300800 */
[----:B------:R-:W2:Y:S01]  /*7a00*/  LDL.LU R133, [R1+0x58c] ;  /* 0x00058c0001857983 */ /* 0x000ea20000300800 */
[----:B------:R-:W-:-:S03]  /*7a10*/  UIADD3 UR14, UR6, 0x506, URZ ;  /* 0x00000506060e7890 */ /* 0x000fc6000fffe03f */
[----:B------:R-:W2:Y:S04]  /*7a20*/  LDL.LU R134, [R1+0x588] ;  /* 0x0005880001867983 */ /* 0x000ea80000300800 */
[----:B------:R-:W2:Y:S01]  /*7a30*/  LDL.LU R135, [R1+0x584] ;  /* 0x0005840001877983 */ /* 0x000ea20000300800 */
[----:B------:R-:W-:Y:S02]  /*7a40*/  WARPGROUP.DEPBAR.LE gsb0, 0x0 ;  /* 0x00008000000079c5 */ /* 0x000fe40000010000 */
[----:B------:R-:W-:Y:S01]  /*7a50*/  WARPGROUP.ARRIVE ;  /* 0x00000000000079c5 */ /* 0x000fe20000000000 */
[----:B------:R-:W-:Y:S01]  /*7a60*/  UMOV UR12, UR44 ;  /* 0x0000002c000c7c82 */ /* 0x000fe20008000000 */
[----:B------:R-:W-:Y:S01]  /*7a70*/  UMOV UR13, UR45 ;  /* 0x0000002d000d7c82 */ /* 0x000fe20008000000 */
[----:B------:R-:W-:-:S03]  /*7a80*/  UMOV UR15, 0x40000040 ;  /* 0x40000040000f7882 */ /* 0x000fc60000000000 */
[----:B------:R-:W-:Y:S01]  /*7a90*/  QGMMA.64x16x32.F32.E4M3.E4M3 R40, gdesc[UR12], R40, gsb0 ;  /* 0x002000000c2879f3 */ /* 0x000fe20008000828 */
[----:B------:R-:W-:Y:S01]  /*7aa0*/  UIADD3 UR6, UR7, 0x406, URZ ;  /* 0x0000040607067890 */ /* 0x000fe2000fffe03f */
[----:B------:R-:W-:-:S06]  /*7ab0*/  UMOV UR13, 0x40000040 ;  /* 0x40000040000d7882 */ /* 0x000fcc0000000000 */
[----:B------:R-:W-:Y:S01]  /*7ac0*/  UMOV UR12, UR6 ;  /* 0x00000006000c7c82 */ /* 0x000fe20008000000 */
[----:B------:R-:W-:Y:S02]  /*7ad0*/  WARPGROUP.DEPBAR.LE gsb0, 0x0 ;  /* 0x00008000000079c5 */ /* 0x000fe40000010000 */
[----:B------:R-:W-:Y:S01]  /*7ae0*/  WARPGROUP.ARRIVE ;  /* 0x00000000000079c5 */ /* 0x000fe20000000000 */
[----:B------:R-:W-:Y:S01]  /*7af0*/  UMOV UR17, UR13 ;  /* 0x0000000d00117c82 */ /* 0x000fe20008000000 */
[----:B------:R-:W-:Y:S01]  /*7b00*/  UMOV UR21, UR13 ;  /* 0x0000000d00157c82 */ /* 0x000fe20008000000 */
[----:B------:R-:W-:Y:S01]  /*7b10*/  UMOV UR9, UR13 ;  /* 0x0000000d00097c82 */ /* 0x000fe20008000000 */
[----:B------:R-:W-:Y:S01]  /*7b20*/  UMOV UR33, UR13 ;  /* 0x0000000d00217c82 */ /* 0x000fe20008000000 */
[----:B------:R-:W-:Y:S01]  /*7b30*/  UMOV UR25, UR13 ;  /* 0x0000000d00197c82 */ /* 0x000fe20008000000 */
[----:B------:R-:W-:Y:S01]  /*7b40*/  QGMMA.64x16x32.F32.E4M3.E4M3 R32, gdesc[UR12], R32, gsb0 ;  /* 0x002000000c2079f3 */ /* 0x000fe20008000820 */
[----:B------:R-:W-:Y:S01]  /*7b50*/  UMOV UR16, UR12 ;  /* 0x0000000c00107c82 */ /* 0x000fe20008000000 */
[----:B------:R-:W-:Y:S01]  /*7b60*/  UMOV UR29, UR13 ;  /* 0x0000000d001d7c82 */ /* 0x000fe20008000000 */
[----:B------:R-:W-:Y:S01]  /*7b70*/  UMOV UR37, UR13 ;  /* 0x0000000d00257c82 */ /* 0x000fe20008000000 */
[----:B------:R-:W-:Y:S01]  /*7b80*/  UMOV UR41, UR13 ;  /* 0x0000000d00297c82 */ /* 0x000fe20008000000 */
[----:B------:R-:W-:-:S02]  /*7b90*/  IMAD.MOV.U32 R144, RZ, RZ, R7 ;  /* 0x000000ffff907224 */ /* 0x000fc400078e0007 */
[----:B------:R-:W-:Y:S02]  /*7ba0*/  IMAD.MOV.U32 R145, RZ, RZ, R6 ;  /* 0x000000ffff917224 */ /* 0x000fe400078e0006 */
[----:B------:R-:W-:Y:S02]  /*7bb0*/  IMAD.MOV.U32 R146, RZ, RZ, R5 ;  /* 0x000000ffff927224 */ /* 0x000fe400078e0005 */
[----:B------:R-:W-:Y:S02]  /*7bc0*/  IMAD.MOV.U32 R147, RZ, RZ, R4 ;  /* 0x000000ffff937224 */ /* 0x000fe400078e0004 */
[----:B------:R-:W-:Y:S02]  /*7bd0*/  IMAD.MOV.U32 R148, RZ, RZ, R3 ;  /* 0x000000ffff947224 */ /* 0x000fe400078e0003 */
[----:B------:R-:W-:Y:S02]  /*7be0*/  IMAD.MOV.U32 R149, RZ, RZ, R2 ;  /* 0x000000ffff957224 */ /* 0x000fe400078e0002 */
[----:B------:R-:W-:-:S02]  /*7bf0*/  IMAD.MOV.U32 R150, RZ, RZ, R0 ;  /* 0x000000ffff967224 */ /* 0x000fc400078e0000 */
[----:B------:R-:W-:Y:S01]  /*7c00*/  IMAD.MOV.U32 R151, RZ, RZ, R235 ;  /* 0x000000ffff977224 */ /* 0x000fe200078e00eb */
[----:B------:R-:W-:Y:S01]  /*7c10*/  UMOV UR49, UR13 ;  /* 0x0000000d00317c82 */ /* 0x000fe20008000000 */
[----:B------:R-:W-:Y:S02]  /*7c20*/  IMAD.MOV.U32 R168, RZ, RZ, R234 ;  /* 0x000000ffffa87224 */ /* 0x000fe400078e00ea */
[----:B------:R-:W-:Y:S02]  /*7c30*/  IMAD.MOV.U32 R169, RZ, RZ, R233 ;  /* 0x000000ffffa97224 */ /* 0x000fe400078e00e9 */
[----:B------:R-:W-:Y:S02]  /*7c40*/  IMAD.MOV.U32 R170, RZ, RZ, R232 ;  /* 0x000000ffffaa7224 */ /* 0x000fe400078e00e8 */
[----:B------:R-:W-:Y:S02]  /*7c50*/  IMAD.MOV.U32 R171, RZ, RZ, R23 ;  /* 0x000000ffffab7224 */ /* 0x000fe400078e0017 */
[----:B------:R-:W-:-:S02]  /*7c60*/  IMAD.MOV.U32 R172, RZ, RZ, R22 ;  /* 0x000000ffffac7224 */ /* 0x000fc400078e0016 */
[----:B------:R-:W-:Y:S02]  /*7c70*/  IMAD.MOV.U32 R173, RZ, RZ, R21 ;  /* 0x000000ffffad7224 */ /* 0x000fe400078e0015 */
[----:B------:R-:W-:Y:S02]  /*7c80*/  IMAD.MOV.U32 R174, RZ, RZ, R20 ;  /* 0x000000ffffae7224 */ /* 0x000fe400078e0014 */
[----:B------:R-:W-:Y:S01]  /*7c90*/  IMAD.MOV.U32 R175, RZ, RZ, R19 ;  /* 0x000000ffffaf7224 */ /* 0x000fe200078e0013 */
[----:B------:R-:W-:Y:S01]  /*7ca0*/  UMOV UR45, UR13 ;  /* 0x0000000d002d7c82 */ /* 0x000fe20008000000 */
[----:B---3--:R-:W-:Y:S01]  /*7cb0*/  IMAD.MOV.U32 R198, RZ, RZ, R9 ;  /* 0x000000ffffc67224 */ /* 0x008fe200078e0009 */
        /* <DEDUP_REMOVED lines=9> */
[----:B------:R-:W-:Y:S01]  /*7d50*/  IMAD.MOV.U32 R199, RZ, RZ, R8 ;  /* 0x000000ffffc77224 */ /* 0x000fe200078e0008 */
[----:B------:R-:W-:Y:S01]  /*7d60*/  UIADD3 UR7, UR7, 0x806, URZ ;  /* 0x0000080607077890 */ /* 0x000fe2000fffe03f */
[----:B------:R-:W-:Y:S01]  /*7d70*/  IMAD.MOV.U32 R10, RZ, RZ, R223 ;  /* 0x000000ffff0a7224 */ /* 0x000fe200078e00df */
[----:B------:R0:W5:Y:S01]  /*7d80*/  LDL.LU R9, [R1+0x580] ;  /* 0x0005800001097983 */ /* 0x0001620000300800 */
[----:B----4-:R-:W-:Y:S01]  /*7d90*/  IMAD.MOV.U32 R216, RZ, RZ, R18 ;  /* 0x000000ffffd87224 */ /* 0x010fe200078e0012 */
[----:B------:R-:W-:-:S02]  /*7da0*/  WARPGROUP.DEPBAR.LE gsb0, 0x0 ;  /* 0x00008000000079c5 */ /* 0x000fc40000010000 */
[----:B------:R-:W-:Y:S01]  /*7db0*/  WARPGROUP.ARRIVE ;  /* 0x00000000000079c5 */ /* 0x000fe20000000000 */
[----:B------:R-:W-:Y:S01]  /*7dc0*/  IMAD.MOV.U32 R217, RZ, RZ, R17 ;  /* 0x000000ffffd97224 */ /* 0x000fe200078e0011 */
[----:B------:R0:W5:Y:S01]  /*7dd0*/  LDL.LU R8, [R1+0x57c] ;  /* 0x00057c0001087983 */ /* 0x0001620000300800 */
[----:B------:R-:W-:Y:S01]  /*7de0*/  IMAD.MOV.U32 R218, RZ, RZ, R16 ;  /* 0x000000ffffda7224 */ /* 0x000fe200078e0010 */
[----:B------:R-:W-:Y:S02]  /*7df0*/  ULDC UR6, c[0x0][0x50c] ;  /* 0x0001430000067ab9 */ /* 0x000fe40000000800 */
[----:B------:R-:W-:Y:S01]  /*7e00*/  QGMMA.64x16x32.F32.E4M3.E4M3 R56, gdesc[UR16], R56, gsb0 ;  /* 0x00200000103879f3 */ /* 0x000fe20008000838 */
[----:B------:R-:W-:Y:S01]  /*7e10*/  IMAD.MOV.U32 R219, RZ, RZ, R15 ;  /* 0x000000ffffdb7224 */ /* 0x000fe200078e000f */
[----:B------:R0:W5:Y:S01]  /*7e20*/  LDL.LU R7, [R1+0x578] ;  /* 0x0005780001077983 */ /* 0x0001620000300800 */
[----:B------:R-:W-:Y:S02]  /*7e30*/  IMAD.MOV.U32 R220, RZ, RZ, R14 ;  /* 0x000000ffffdc7224 */ /* 0x000fe400078e000e */
[----:B------:R-:W-:Y:S01]  /*7e40*/  IMAD.MOV.U32 R221, RZ, RZ, R13 ;  /* 0x000000ffffdd7224 */ /* 0x000fe200078e000d */
[----:B------:R0:W5:Y:S01]  /*7e50*/  LDL.LU R6, [R1+0x574] ;  /* 0x0005740001067983 */ /* 0x0001620000300800 */
[----:B------:R-:W-:-:S02]  /*7e60*/  IMAD.MOV.U32 R222, RZ, RZ, R12 ;  /* 0x000000ffffde7224 */ /* 0x000fc400078e000c */
[----:B------:R-:W-:Y:S01]  /*7e70*/  IMAD.MOV.U32 R223, RZ, RZ, R11 ;  /* 0x000000ffffdf7224 */ /* 0x000fe200078e000b */
[----:B------:R0:W5:Y:S04]  /*7e80*/  LDL.LU R5, [R1+0x570] ;  /* 0x0005700001057983 */ /* 0x0001680000300800 */
[----:B------:R0:W5:Y:S04]  /*7e90*/  LDL.LU R4, [R1+0x56c] ;  /* 0x00056c0001047983 */ /* 0x0001680000300800 */
[----:B------:R0:W5:Y:S04]  /*7ea0*/  LDL.LU R3, [R1+0x568] ;  /* 0x0005680001037983 */ /* 0x0001680000300800 */
[----:B------:R0:W5:Y:S04]  /*7eb0*/  LDL.LU R2, [R1+0x564] ;  /* 0x0005640001027983 */ /* 0x0001680000300800 */
[----:B------:R0:W5:Y:S01]  /*7ec0*/  LDL.LU R0, [R1+0x560] ;  /* 0x0005600001007983 */ /* 0x0001620000300800 */
[----:B------:R-:W-:-:S02]  /*7ed0*/  WARPGROUP.DEPBAR.LE gsb0, 0x0 ;  /* 0x00008000000079c5 */ /* 0x000fc40000010000 */
[----:B------:R-:W-:-:S06]  /*7ee0*/  WARPGROUP.ARRIVE ;  /* 0x00000000000079c5 */ /* 0x000fcc0000000000 */
[----:B------:R-:W-:Y:S03]  /*7ef0*/  QGMMA.64x16x32.F32.E4M3.E4M3 R80, gdesc[UR20], R80, gsb0 ;  /* 0x00200000145079f3 */ /* 0x000fe60008000850 */
[----:B------:R-:W-:Y:S02]  /*7f00*/  WARPGROUP.DEPBAR.LE gsb0, 0x0 ;  /* 0x00008000000079c5 */ /* 0x000fe40000010000 */
[----:B------:R-:W-:-:S06]  /*7f10*/  WARPGROUP.ARRIVE ;  /* 0x00000000000079c5 */ /* 0x000fcc0000000000 */
        /* <DEDUP_REMOVED lines=23> */
[----:B------:R-:W-:Y:S01]  /*8090*/  UMOV UR45, 0x40000040 ;  /* 0x40000040002d7882 */ /* 0x000fe20000000000 */
[----:B------:R-:W-:Y:S02]  /*80a0*/  WARPGROUP.DEPBAR.LE gsb0, 0x0 ;  /* 0x00008000000079c5 */ /* 0x000fe40000010000 */
[----:B------:R-:W-:-:S06]  /*80b0*/  WARPGROUP.ARRIVE ;  /* 0x00000000000079c5 */ /* 0x000fcc0000000000 */
[----:B------:R-:W-:Y:S01]  /*80c0*/  QGMMA.64x16x32.F32.E4M3.E4M3 R192, gdesc[UR44], R192, gsb0 ;  /* 0x002000002cc079f3 */ /* 0x000fe200080008c0 */
[----:B------:R-:W-:Y:S01]  /*80d0*/  UMOV UR48, UR44 ;  /* 0x0000002c00307c82 */ /* 0x000fe20008000000 */
[----:B------:R-:W-:Y:S01]  /*80e0*/  UMOV UR49, UR45 ;  /* 0x0000002d00317c82 */ /* 0x000fe20008000000 */
[----:B------:R-:W-:Y:S04]  /*80f0*/  STL [R1+0x144], RZ ;  /* 0x000144ff01007387 */ /* 0x000fe80000100800 */
[----:B------:R-:W-:Y:S04]  /*8100*/  STL [R1+0x140], RZ ;  /* 0x000140ff01007387 */ /* 0x000fe80000100800 */
[----:B------:R-:W-:Y:S04]  /*8110*/  STL [R1+0x13c], RZ ;  /* 0x00013cff01007387 */ /* 0x000fe80000100800 */
[----:B------:R-:W-:Y:S04]  /*8120*/  STL [R1+0x138], RZ ;  /* 0x000138ff01007387 */ /* 0x000fe80000100800 */
[----:B------:R-:W-:Y:S01]  /*8130*/  STL.64 [R1+0x40], R144 ;  /* 0x0000409001007387 */ /* 0x000fe20000100a00 */
[----:B------:R-:W-:-:S02]  /*8140*/  WARPGROUP.DEPBAR.LE gsb0, 0x0 ;  /* 0x00008000000079c5 */ /* 0x000fc40000010000 */
[----:B------:R-:W-:-:S06]  /*8150*/  WARPGROUP.ARRIVE ;  /* 0x00000000000079c5 */ /* 0x000fcc0000000000 */
[----:B------:R-:W-:Y:S01]  /*8160*/  QGMMA.64x16x32.F32.E4M3.E4M3 R216, gdesc[UR48], R216, gsb0 ;  /* 0x0020000030d879f3 */ /* 0x000fe200080008d8 */
[----:B------:R-:W-:Y:S04]  /*8170*/  STL.64 [R1+0x48], R146 ;  /* 0x0000489201007387 */ /* 0x000fe80000100a00 */
[----:B------:R-:W-:Y:S04]  /*8180*/  STL.64 [R1+0x50], R148 ;  /* 0x0000509401007387 */ /* 0x000fe80000100a00 */
[----:B------:R1:W-:Y:S04]  /*8190*/  STL.64 [R1+0x58], R150 ;  /* 0x0000589601007387 */ /* 0x0003e80000100a00 */
[----:B-1----:R-:W2:Y:S04]  /*81a0*/  LDL.LU.64 R150, [R1+0x558] ;  /* 0x0005580001967983 */ /* 0x002ea80000300a00 */
[----:B------:R-:W2:Y:S04]  /*81b0*/  LDL.LU.64 R148, [R1+0x550] ;  /* 0x0005500001947983 */ /* 0x000ea80000300a00 */
[----:B------:R-:W2:Y:S04]  /*81c0*/  LDL.LU.64 R146, [R1+0x548] ;  /* 0x0005480001927983 */ /* 0x000ea80000300a00 */
[----:B------:R-:W2:Y:S04]  /*81d0*/  LDL.LU.64 R144, [R1+0x540] ;  /* 0x0005400001907983 */ /* 0x000ea80000300a00 */
[----:B------:R-:W-:Y:S04]  /*81e0*/  STL [R1+0x134], RZ ;  /* 0x000134ff01007387 */ /* 0x000fe80000100800 */
[----:B------:R-:W-:Y:S04]  /*81f0*/  STL.64 [R1+0xa0], R168 ;  /* 0x0000a0a801007387 */ /* 0x000fe80000100a00 */
[----:B------:R-:W-:Y:S04]  /*8200*/  STL.64 [R1+0xa8], R170 ;  /* 0x0000a8aa01007387 */ /* 0x000fe80000100a00 */
[----:B------:R-:W-:Y:S04]  /*8210*/  STL.64 [R1+0xb0], R172 ;  /* 0x0000b0ac01007387 */ /* 0x000fe80000100a00 */
[----:B------:R1:W-:Y:S04]  /*8220*/  STL.64 [R1+0xb8], R174 ;  /* 0x0000b8ae01007387 */ /* 0x0003e80000100a00 */
[----:B-1----:R-:W3:Y:S04]  /*8230*/  LDL.LU.64 R174, [R1+0x538] ;  /* 0x0005380001ae7983 */ /* 0x002ee80000300a00 */
[----:B------:R-:W3:Y:S04]  /*8240*/  LDL.LU.64 R172, [R1+0x530] ;  /* 0x0005300001ac7983 */ /* 0x000ee80000300a00 */
[----:B------:R-:W3:Y:S04]  /*8250*/  LDL.LU.64 R170, [R1+0x528] ;  /* 0x0005280001aa7983 */ /* 0x000ee80000300a00 */
[----:B------:R-:W3:Y:S04]  /*8260*/  LDL.LU.64 R168, [R1+0x520] ;  /* 0x0005200001a87983 */ /* 0x000ee80000300a00 */
[----:B------:R-:W-:Y:S04]  /*8270*/  STL [R1+0x130], RZ ;  /* 0x000130ff01007387 */ /* 0x000fe80000100800 */
[----:B------:R-:W-:Y:S04]  /*8280*/  STL.64 [R1+0x80], R192 ;  /* 0x000080c001007387 */ /* 0x000fe80000100a00 */
[----:B------:R-:W-:Y:S04]  /*8290*/  STL.64 [R1+0x88], R194 ;  /* 0x000088c201007387 */ /* 0x000fe80000100a00 */
[----:B------:R-:W-:Y:S04]  /*82a0*/  STL.64 [R1+0x90], R196 ;  /* 0x000090c401007387 */ /* 0x000fe80000100a00 */
[----:B------:R1:W-:Y:S01]  /*82b0*/  STL.64 [R1+0x98], R198 ;  /* 0x000098c601007387 */ /* 0x0003e20000100a00 */
[----:B------:R-:W-:-:S03]  /*82c0*/  WARPGROUP.DEPBAR.LE gsb0, 0x0 ;  /* 0x00008000000079c5 */ /* 0x000fc60000010000 */
[----:B-1----:R-:W4:Y:S04]  /*82d0*/  LDL.LU.64 R198, [R1+0x518] ;  /* 0x0005180001c67983 */ /* 0x002f280000300a00 */
[----:B------:R-:W4:Y:S04]  /*82e0*/  LDL.LU.64 R196, [R1+0x510] ;  /* 0x0005100001c47983 */ /* 0x000f280000300a00 */
[----:B------:R-:W4:Y:S04]  /*82f0*/  LDL.LU.64 R194, [R1+0x508] ;  /* 0x0005080001c27983 */ /* 0x000f280000300a00 */
[----:B------:R-:W4:Y:S04]  /*8300*/  LDL.LU.64 R192, [R1+0x500] ;  /* 0x0005000001c07983 */ /* 0x000f280000300a00 */
[----:B------:R-:W-:Y:S04]  /*8310*/  STL [R1+0x12c], RZ ;  /* 0x00012cff01007387 */ /* 0x000fe80000100800 */
[----:B------:R-:W-:Y:S04]  /*8320*/  STL.64 [R1+0x20], R216 ;  /* 0x000020d801007387 */ /* 0x000fe80000100a00 */
[----:B------:R-:W-:Y:S04]  /*8330*/  STL.64 [R1+0x28], R218 ;  /* 0x000028da01007387 */ /* 0x000fe80000100a00 */
[----:B------:R-:W-:Y:S04]  /*8340*/  STL.64 [R1+0x30], R220 ;  /* 0x000030dc01007387 */ /* 0x000fe80000100a00 */
[----:B------:R1:W-:Y:S04]  /*8350*/  STL.64 [R1+0x38], R222 ;  /* 0x000038de01007387 */ /* 0x0003e80000100a00 */
[----:B-1----:R-:W2:Y:S04]  /*8360*/  LDL.LU.64 R222, [R1+0x4f8] ;  /* 0x0004f80001de7983 */ /* 0x002ea80000300a00 */
[----:B------:R-:W2:Y:S04]  /*8370*/  LDL.LU.64 R220, [R1+0x4f0] ;  /* 0x0004f00001dc7983 */ /* 0x000ea80000300a00 */
[----:B------:R-:W2:Y:S04]  /*8380*/  LDL.LU.64 R218, [R1+0x4e8] ;  /* 0x0004e80001da7983 */ /* 0x000ea80000300a00 */
[----:B------:R-:W2:Y:S01]  /*8390*/  LDL.LU.64 R216, [R1+0x4e0] ;  /* 0x0004e00001d87983 */ /* 0x000ea20000300a00 */
        /* <DEDUP_REMOVED lines=10> */
[----:B--2---:R-:W-:-:S06]  /*8440*/  WARPGROUP.ARRIVE ;  /* 0x00000000000079c5 */ /* 0x004fcc0000000000 */
[----:B------:R-:W-:Y:S03]  /*8450*/  QGMMA.64x16x32.F32.E4M3.E4M3 R216, gdesc[UR40], R216, gsb0 ;  /* 0x0020000028d879f3 */ /* 0x000fe600080008d8 */
[----:B------:R-:W-:Y:S02]  /*8460*/  WARPGROUP.DEPBAR.LE gsb0, 0x0 ;  /* 0x00008000000079c5 */ /* 0x000fe40000010000 */
[----:B----4-:R-:W-:-:S06]  /*8470*/  WARPGROUP.ARRIVE ;  /* 0x00000000000079c5 */ /* 0x010fcc0000000000 */
[----:B------:R-:W-:Y:S03]  /*8480*/  QGMMA.64x16x32.F32.E4M3.E4M3 R192, gdesc[UR36], R192, gsb0 ;  /* 0x0020000024c079f3 */ /* 0x000fe600080008c0 */
[----:B------:R-:W-:Y:S02]  /*8490*/  WARPGROUP.DEPBAR.LE gsb0, 0x0 ;  /* 0x00008000000079c5 */ /* 0x000fe40000010000 */
        /* <DEDUP_REMOVED lines=25> */
[----:B------:R0:W-:Y:S04]  /*8630*/  STL [R1+0x128], RZ ;  /* 0x000128ff01007387 */ /* 0x0001e80000100800 */
[----:B------:R0:W-:Y:S04]  /*8640*/  STL [R1+0x124], RZ ;  /* 0x000124ff01007387 */ /* 0x0001e80000100800 */
[----:B------:R0:W-:Y:S04]  /*8650*/  STL [R1+0x120], RZ ;  /* 0x000120ff01007387 */ /* 0x0001e80000100800 */
[----:B------:R0:W-:Y:S04]  /*8660*/  STL [R1+0x11c], RZ ;  /* 0x00011cff01007387 */ /* 0x0001e80000100800 */
[----:B------:R0:W-:Y:S04]  /*8670*/  STL [R1+0x118], RZ ;  /* 0x000118ff01007387 */ /* 0x0001e80000100800 */
[----:B------:R0:W-:Y:S01]  /*8680*/  STL [R1+0x114], RZ ;  /* 0x000114ff01007387 */ /* 0x0001e20000100800 */
[----:B------:R-:W-:-:S02]  /*8690*/  WARPGROUP.DEPBAR.LE gsb0, 0x0 ;  /* 0x00008000000079c5 */ /* 0x000fc40000010000 */
[----:B------:R-:W-:-:S06]  /*86a0*/  WARPGROUP.ARRIVE ;  /* 0x00000000000079c5 */ /* 0x000fcc0000000000 */
[----:B------:R-:W-:Y:S01]  /*86b0*/  QGMMA.64x16x32.F32.E4M3.E4M3 R24, gdesc[UR12], R24, gsb0 ;  /* 0x002000000c1879f3 */ /* 0x000fe20008000818 */
[----:B------:R0:W-:Y:S04]  /*86c0*/  STL [R1+0x110], RZ ;  /* 0x000110ff01007387 */ /* 0x0001e80000100800 */
[----:B------:R0:W-:Y:S04]  /*86d0*/  STL [R1+0x10c], RZ ;  /* 0x00010cff01007387 */ /* 0x0001e80000100800 */
[----:B------:R0:W-:Y:S04]  /*86e0*/  STL [R1+0x108], RZ ;  /* 0x000108ff01007387 */ /* 0x0001e80000100800 */
[----:B------:R0:W-:Y:S01]  /*86f0*/  STL [R1+0x104], RZ ;  /* 0x000104ff01007387 */ /* 0x0001e20000100800 */
[----:B------:R-:W-:-:S03]  /*8700*/  UISETP.NE.AND UP0, UPT, UR6, 0x4, UPT ;  /* 0x000000040600788c */ /* 0x000fc6000bf05270 */
[----:B------:R0:W-:Y:S04]  /*8710*/  STL [R1+0x100], RZ ;  /* 0x000100ff01007387 */ /* 0x0001e80000100800 */
[----:B------:R0:W-:Y:S04]  /*8720*/  STL [R1+0xfc], RZ ;  /* 0x0000fcff01007387 */ /* 0x0001e80000100800 */
[----:B------:R0:W-:Y:S04]  /*8730*/  STL [R1+0xf8], RZ ;  /* 0x0000f8ff01007387 */ /* 0x0001e80000100800 */
[----:B------:R0:W-:Y:S01]  /*8740*/  STL [R1+0xf4], RZ ;  /* 0x0000f4ff01007387 */ /* 0x0001e20000100800 */
[----:B------:R-:W-:-:S03]  /*8750*/  USEL UR6, URZ, 0x1, UP0 ;  /* 0x000000013f067887 */ /* 0x000fc60008000000 */
[----:B------:R0:W-:Y:S04]  /*8760*/  STL [R1+0xf0], RZ ;  /* 0x0000f0ff01007387 */ /* 0x0001e80000100800 */
[----:B------:R0:W-:Y:S04]  /*8770*/  STL [R1+0xec], RZ ;  /* 0x0000ecff01007387 */ /* 0x0001e80000100800 */
[----:B------:R0:W-:Y:S04]  /*8780*/  STL [R1+0xe8], RZ ;  /* 0x0000e8ff01007387 */ /* 0x0001e80000100800 */
[----:B------:R0:W-:Y:S04]  /*8790*/  STL [R1+0xe4], RZ ;  /* 0x0000e4ff01007387 */ /* 0x0001e80000100800 */
[----:B------:R0:W-:Y:S01]  /*87a0*/  STL [R1+0xe0], RZ ;  /* 0x0000e0ff01007387 */ /* 0x0001e20000100800 */
[----:B------:R-:W-:Y:S01]  /*87b0*/  ISETP.NE.AND P0, PT, RZ, UR6, PT ;  /* 0x00000006ff007c0c */ /* 0x000fe2000bf05270 */
[----:B------:R-:W-:-:S02]  /*87c0*/  WARPGROUP.DEPBAR.LE gsb0, 0x0 ;  /* 0x00008000000079c5 */ /* 0x000fc40000010000 */
        /* <DEDUP_REMOVED lines=8> */
[----:B------:R-:W-:Y:S01]  /*8850*/  CS2R R12, SRZ ;  /* 0x00000000000c7805 */ /* 0x000fe2000001ff00 */
[----:B------:R-:W-:Y:S01]  /*8860*/  IMAD.MOV.U32 R11, RZ, RZ, RZ ;  /* 0x000000ffff0b7224 */ /* 0x000fe200078e00ff */
[----:B0-----:R-:W-:Y:S06]  /*8870*/  @!P0 BRA `(.L_x_18) ;  /* 0x0000002400cc8947 */ /* 0x001fec0003800000 */
[----:B------:R0:W-:Y:S04]  /*8880*/  STL [R1+0x554], R42 ;  /* 0x0005542a01007387 */ /* 0x0001e80000100800 */
[----:B------:R-:W2:Y:S04]  /*8890*/  LDL R11, [R1+0xc0] ;  /* 0x0000c000010b7983 */ /* 0x000ea80000100800 */
[----:B------:R-:W3:Y:S04]  /*88a0*/  LDL R12, [R1+0xc4] ;  /* 0x0000c400010c7983 */ /* 0x000ee80000100800 */
[----:B0-----:R-:W4:Y:S04]  /*88b0*/  LDL R42, [R1+0x60] ;  /* 0x00006000012a7983 */ /* 0x001f280000100800 */
[----:B------:R-:W3:Y:S04]  /*88c0*/  LDL R13, [R1+0xc8] ;  /* 0x0000c800010d7983 */ /* 0x000ee80000100800 */
        /* <DEDUP_REMOVED lines=14> */
[----:B------:R0:W-:Y:S04]  /*89b0*/  STL [R1+0x550], R43 ;  /* 0x0005502b01007387 */ /* 0x0001e80000100800 */
[----:B0-----:R-:W2:Y:S04]  /*89c0*/  LDL R43, [R1+0x9c] ;  /* 0x00009c00012b7983 */ /* 0x001ea80000100800 */
[----:B------:R0:W-:Y:S04]  /*89d0*/  STL [R1+0x54c], R44 ;  /* 0x00054c2c01007387 */ /* 0x0001e80000100800 */
[----:B0-----:R-:W4:Y:S04]  /*89e0*/  LDL R44, [R1+0x98] ;  /* 0x00009800012c7983 */ /* 0x001f280000100800 */
[----:B------:R0:W-:Y:S04]  /*89f0*/  STL [R1+0x548], R45 ;  /* 0x0005482d01007387 */ /* 0x0001e80000100800 */
[----:B0-----:R-:W3:Y:S04]  /*8a00*/  LDL R45, [R1+0x94] ;  /* 0x00009400012d7983 */ /* 0x001ee80000100800 */
[----:B------:R0:W-:Y:S04]  /*8a10*/  STL [R1+0x544], R46 ;  /* 0x0005442e01007387 */ /* 0x0001e80000100800 */
[----:B0-----:R-:W2:Y:S04]  /*8a20*/  LDL R46, [R1+0x90] ;  /* 0x00009000012e7983 */ /* 0x001ea80000100800 */
[----:B------:R0:W-:Y:S04]  /*8a30*/  STL [R1+0x540], R47 ;  /* 0x0005402f01007387 */ /* 0x0001e80000100800 */
[----:B0-----:R-:W4:Y:S04]  /*8a40*/  LDL R47, [R1+0x8c] ;  /* 0x00008c00012f7983 */ /* 0x001f280000100800 */
[----:B------:R0:W-:Y:S04]  /*8a50*/  STL [R1+0x53c], R32 ;  /* 0x00053c2001007387 */ /* 0x0001e80000100800 */
[----:B0-----:R-:W4:Y:S04]  /*8a60*/  LDL R32, [R1+0x88] ;  /* 0x0000880001207983 */ /* 0x001f280000100800 */
[----:B------:R0:W-:Y:S04]  /*8a70*/  STL [R1+0x538], R33 ;  /* 0x0005382101007387 */ /* 0x0001e80000100800 */
[----:B0-----:R-:W4:Y:S04]  /*8a80*/  LDL R33, [R1+0x84] ;  /* 0x0000840001217983 */ /* 0x001f280000100800 */
[----:B------:R-:W-:Y:S04]  /*8a90*/  STL [R1+0x534], R34 ;  /* 0x0005342201007387 */ /* 0x000fe80000100800 */
        /* <DEDUP_REMOVED lines=13> */
[----:B-----5:R-:W-:Y:S04]  /*8b70*/  STL [R1+0x4fc], R9 ;  /* 0x0004fc0901007387 */ /* 0x020fe80000100800 */
[----:B------:R-:W-:Y:S04]  /*8b80*/  STL [R1+0x4f8], R8 ;  /* 0x0004f80801007387 */ /* 0x000fe80000100800 */
[----:B------:R-:W-:Y:S04]  /*8b90*/  STL [R1+0x4f4], R7 ;  /* 0x0004f40701007387 */ /* 0x000fe80000100800 */
[----:B------:R-:W-:Y:S04]  /*8ba0*/  STL [R1+0x4f0], R6 ;  /* 0x0004f00601007387 */ /* 0x000fe80000100800 */
[----:B------:R-:W-:Y:S04]  /*8bb0*/  STL [R1+0x4ec], R5 ;  /* 0x0004ec0501007387 */ /* 0x000fe80000100800 */
[----:B------:R-:W-:Y:S04]  /*8bc0*/  STL [R1+0x4e8], R4 ;  /* 0x0004e80401007387 */ /* 0x000fe80000100800 */
[----:B------:R3:W-:Y:S04]  /*8bd0*/  STL [R1+0x4e4], R3 ;  /* 0x0004e40301007387 */ /* 0x0007e80000100800 */
[----:B------:R-:W-:Y:S04]  /*8be0*/  STL [R1+0x4e0], R2 ;  /* 0x0004e00201007387 */ /* 0x000fe80000100800 */
[----:B------:R2:W-:Y:S01]  /*8bf0*/  STL [R1+0x4dc], R0 ;  /* 0x0004dc0001007387 */ /* 0x0005e20000100800 */
[----:B---3--:R-:W-:-:S01]  /*8c00*/  FADD R3, RZ, R45 ;  /* 0x0000002dff037221 */ /* 0x008fc20000000000 */
[----:B--2---:R-:W-:Y:S01]  /*8c10*/  FADD R0, RZ, R46 ;  /* 0x0000002eff007221 */ /* 0x004fe20000000000 */
[----:B----4-:R-:W-:-:S05]  /*8c20*/  FADD R2, RZ, R47 ;  /* 0x0000002fff027221 */ /* 0x010fca0000000000 */
[----:B------:R0:W-:Y:S04]  /*8c30*/  STL [R1+0xe0], R2 ;  /* 0x0000e00201007387 */ /* 0x0001e80000100800 */
[----:B------:R1:W-:Y:S01]  /*8c40*/  STL [R1+0xe4], R0 ;  /* 0x0000e40001007387 */ /* 0x0003e20000100800 */
[----:B0-----:R-:W-:-:S03]  /*8c50*/  FADD R2, RZ, R44 ;  /* 0x0000002cff027221 */ /* 0x001fc60000000000 */
[----:B------:R0:W-:Y:S01]  /*8c60*/  STL [R1+0xe8], R3 ;  /* 0x0000e80301007387 */ /* 0x0001e20000100800 */
[----:B-1----:R-:W-:-:S03]  /*8c70*/  FADD R0, RZ, R43 ;  /* 0x0000002bff007221 */ /* 0x002fc60000000000 */
[----:B------:R1:W-:Y:S04]  /*8c80*/  STL [R1+0xec], R2 ;  /* 0x0000ec0201007387 */ /* 0x0003e80000100800 */
[----:B------:R-:W2:Y:S04]  /*8c90*/  LDL R43, [R1+0x64] ;  /* 0x00006400012b7983 */ /* 0x000ea80000100800 */
[----:B------:R3:W-:Y:S04]  /*8ca0*/  STL [R1+0xf0], R0 ;  /* 0x0000f00001007387 */ /* 0x0007e80000100800 */
[----:B------:R-:W4:Y:S04]  /*8cb0*/  LDL R44, [R1+0x68] ;  /* 0x00006800012c7983 */ /* 0x000f280000100800 */
[----:B------:R-:W4:Y:S01]  /*8cc0*/  LDL R45, [R1+0x6c] ;  /* 0x00006c00012d7983 */ /* 0x000f220000100800 */
[----:B------:R-:W-:-:S03]  /*8cd0*/  FADD R237, RZ, R32 ;  /* 0x00000020ffed7221 */ /* 0x000fc60000000000 */
[----:B------:R-:W4:Y:S01]  /*8ce0*/  LDL R46, [R1+0x70] ;  /* 0x00007000012e7983 */ /* 0x000f220000100800 */
[----:B------:R-:W-:-:S03]  /*8cf0*/  FADD R236, RZ, R33 ;  /* 0x00000021ffec7221 */ /* 0x000fc60000000000 */
[----:B------:R-:W4:Y:S04]  /*8d00*/  LDL R47, [R1+0x74] ;  /* 0x00007400012f7983 */ /* 0x000f280000100800 */
        /* <DEDUP_REMOVED lines=18> */
[----:B------:R-:W4:Y:S04]  /*8e30*/  LDL R7, [R1] ;  /* 0x0000000001077983 */ /* 0x000f280000100800 */
[----:B------:R-:W4:Y:S04]  /*8e40*/  LDL R6, [R1+0x4] ;  /* 0x0000040001067983 */ /* 0x000f280000100800 */
[----:B------:R-:W4:Y:S04]  /*8e50*/  LDL R5, [R1+0x8] ;  /* 0x0000080001057983 */ /* 0x000f280000100800 */
[----:B------:R-:W4:Y:S04]  /*8e60*/  LDL R4, [R1+0xc] ;  /* 0x00000c0001047983 */ /* 0x000f280000100800 */
[----:B0-----:R-:W4:Y:S04]  /*8e70*/  LDL R3, [R1+0x10] ;  /* 0x0000100001037983 */ /* 0x001f280000100800 */
[----:B-1----:R-:W4:Y:S04]  /*8e80*/  LDL R2, [R1+0x14] ;  /* 0x0000140001027983 */ /* 0x002f280000100800 */
[----:B---3--:R-:W3:Y:S01]  /*8e90*/  LDL R0, [R1+0x18] ;  /* 0x0000180001007983 */ /* 0x008ee20000100800 */
[----:B------:R-:W-:-:S05]  /*8ea0*/  FADD R42, RZ, R42 ;  /* 0x0000002aff2a7221 */ /* 0x000fca0000000000 */
[----:B------:R0:W-:Y:S04]  /*8eb0*/  STL [R1+0xf4], R42 ;  /* 0x0000f42a01007387 */ /* 0x0001e80000100800 */
[----:B0-----:R-:W3:Y:S01]  /*8ec0*/  LDL.LU R42, [R1+0x554] ;  /* 0x00055400012a7983 */ /* 0x001ee20000300800 */
[----:B------:R-:W-:-:S01]  /*8ed0*/  FADD R10, RZ, R10 ;  /* 0x0000000aff0a7221 */ /* 0x000fc20000000000 */
[----:B--2---:R-:W-:-:S05]  /*8ee0*/  FADD R43, RZ, R43 ;  /* 0x0000002bff2b7221 */ /* 0x004fca0000000000 */
[----:B------:R0:W-:Y:S01]  /*8ef0*/  STL [R1+0xf8], R43 ;  /* 0x0000f82b01007387 */ /* 0x0001e20000100800 */
[----:B----4-:R-:W-:-:S01]  /*8f00*/  FADD R44, RZ, R44 ;  /* 0x0000002cff2c7221 */ /* 0x010fc20000000000 */
[----:B------:R-:W-:Y:S02]  /*8f10*/  FADD R45, RZ, R45 ;  /* 0x0000002dff2d7221 */ /* 0x000fe40000000000 */
[----:B0-----:R-:W2:Y:S01]  /*8f20*/  LDL.LU R43, [R1+0x550] ;  /* 0x00055000012b7983 */ /* 0x001ea20000300800 */
[----:B------:R-:W-:-:S03]  /*8f30*/  FADD R46, RZ, R46 ;  /* 0x0000002eff2e7221 */ /* 0x000fc60000000000 */
[----:B------:R0:W-:Y:S01]  /*8f40*/  STL [R1+0xfc], R44 ;  /* 0x0000fc2c01007387 */ /* 0x0001e20000100800 */
[----:B------:R-:W-:-:S01]  /*8f50*/  FADD R47, RZ, R47 ;  /* 0x0000002fff2f7221 */ /* 0x000fc20000000000 */
[----:B------:R-:W-:Y:S02]  /*8f60*/  FADD R32, RZ, R32 ;  /* 0x00000020ff207221 */ /* 0x000fe40000000000 */
[----:B0-----:R-:W4:Y:S01]  /*8f70*/  LDL.LU R44, [R1+0x54c] ;  /* 0x00054c00012c7983 */ /* 0x001f220000300800 */
[----:B------:R-:W-:-:S03]  /*8f80*/  FADD R33, RZ, R33 ;  /* 0x00000021ff217221 */ /* 0x000fc60000000000 */
[----:B------:R0:W-:Y:S01]  /*8f90*/  STL [R1+0x100], R45 ;  /* 0x0001002d01007387 */ /* 0x0001e20000100800 */
[----:B------:R-:W-:-:S01]  /*8fa0*/  FADD R34, RZ, R34 ;  /* 0x00000022ff227221 */ /* 0x000fc20000000000 */
[----:B------:R-:W-:Y:S02]  /*8fb0*/  FADD R35, RZ, R35 ;  /* 0x00000023ff237221 */ /* 0x000fe40000000000 */
[----:B0-----:R-:W4:Y:S04]  /*8fc0*/  LDL.LU R45, [R1+0x548] ;  /* 0x00054800012d7983 */ /* 0x001f280000300800 */
[----:B------:R0:W-:Y:S01]  /*8fd0*/  STL [R1+0x104], R46 ;  /* 0x0001042e01007387 */ /* 0x0001e20000100800 */
[----:B------:R-:W-:-:S01]  /*8fe0*/  FADD R36, RZ, R36 ;  /* 0x00000024ff247221 */ /* 0x000fc20000000000 */
[----:B------:R-:W-:-:S02]  /*8ff0*/  FADD R37, RZ, R37 ;  /* 0x00000025ff257221 */ /* 0x000fc40000000000 */
[----:B0-----:R-:W4:Y:S04]  /*9000*/  LDL.LU R46, [R1+0x544] ;  /* 0x00054400012e7983 */ /* 0x001f280000300800 */
[----:B------:R0:W-:Y:S01]  /*9010*/  STL [R1+0x108], R47 ;  /* 0x0001082f01007387 */ /* 0x0001e20000100800 */
[----:B------:R-:W-:-:S03]  /*9020*/  FADD R38, RZ, R38 ;  /* 0x00000026ff267221 */ /* 0x000fc60000000000 */
        /* <DEDUP_REMOVED lines=51> */
[----:B0-----:R0:W5:Y:S04]  /*9360*/  LDL.LU R9, [R1+0x4fc] ;  /* 0x0004fc0001097983 */ /* 0x0011680000300800 */
[----:B------:R1:W-:Y:S01]  /*9370*/  STL [R1+0x150], R8 ;  /* 0x0001500801007387 */ /* 0x0003e20000100800 */
[----:B---3--:R-:W-:-:S03]  /*9380*/  FADD R0, RZ, R0 ;  /* 0x00000000ff007221 */ /* 0x008fc60000000000 */
[----:B-1----:R0:W5:Y:S04]  /*9390*/  LDL.LU R8, [R1+0x4f8] ;  /* 0x0004f80001087983 */ /* 0x0021680000300800 */
[----:B------:R1:W-:Y:S04]  /*93a0*/  STL [R1+0x154], R7 ;  /* 0x0001540701007387 */ /* 0x0003e80000100800 */
        /* <DEDUP_REMOVED lines=13> */
[----:B------:R1:W-:Y:S02]  /*9480*/  STL [R1+0x170], R10 ;  /* 0x0001700a01007387 */ /* 0x0003e40000100800 */
[----:B-1----:R-:W-:-:S05]  /*9490*/  FADD R10, RZ, R224 ;  /* 0x000000e0ff0a7221 */ /* 0x002fca0000000000 */
        /* <DEDUP_REMOVED lines=373> */
[----:B--2---:R-:W-:-:S05]  /*abf0*/  FADD R10, RZ, R43 ;  /* 0x0000002bff0a7221 */ /* 0x004fca0000000000 */
[----:B------:R4:W-:Y:S02]  /*ac00*/  STL [R1+0x460], R10 ;  /* 0x0004600a01007387 */ /* 0x0009e40000100800 */
[----:B----4-:R-:W-:-:S05]  /*ac10*/  FADD R10, RZ, R44 ;  /* 0x0000002cff0a7221 */ /* 0x010fca0000000000 */
        /* <DEDUP_REMOVED lines=38> */
[----:B------:R0:W-:Y:S01]  /*ae80*/  STL [R1+0x4b0], R10 ;  /* 0x0004b00a01007387 */ /* 0x0001e20000100800 */
[----:B------:R-:W-:-:S01]  /*ae90*/  FADD R11, RZ, R11 ;  /* 0x0000000bff0b7221 */ /* 0x000fc20000000000 */
[----:B------:R-:W-:Y:S01]  /*aea0*/  FADD R12, RZ, R12 ;  /* 0x0000000cff0c7221 */ /* 0x000fe20000000000 */
        /* <DEDUP_REMOVED lines=15> */
[----:B0-----:R-:W-:-:S06]  /*afa0*/  UMOV UR59, URZ ;  /* 0x0000003f003b7c82 */ /* 0x001fcc0008000000 */
.L_x_18:
[----:B-----5:R0:W-:Y:S04]  /*afb0*/  STL [R1+0x4dc], R0 ;  /* 0x0004dc0001007387 */ /* 0x0201e80000100800 */
[----:B------:R-:W2:Y:S04]  /*afc0*/  LDL R10, [R1+0x4d0] ;  /* 0x0004d000010a7983 */ /* 0x000ea80000100800 */
[----:B0-----:R-:W3:Y:S02]  /*afd0*/  LDL R0, [R1+0x4b4] ;  /* 0x0004b40001007983 */ /* 0x001ee40000100800 */
[----:B---3--:R-:W-:-:S02]  /*afe0*/  R2UR UR8, R0 ;  /* 0x00000000000872ca */ /* 0x008fc400000e0000 */
[----:B------:R1:W5:Y:S01]  /*aff0*/  LDL.LU R0, [R1+0x4dc] ;  /* 0x0004dc0001007983 */ /* 0x0003620000300800 */
[----:B--2---:R-:W-:-:S10]  /*b000*/  R2UR UR7, R10 ;  /* 0x000000000a0772ca */ /* 0x004fd400000e0000 */
[----:B------:R-:W-:-:S04]  /*b010*/  UIADD3 UR54, UR8, 0x1, URZ ;  /* 0x0000000108367890 */ /* 0x000fc8000fffe03f */
[----:B------:R-:W-:-:S04]  /*b020*/  UISETP.NE.AND UP0, UPT, UR54, 0x3, UPT ;  /* 0x000000033600788c */ /* 0x000fc8000bf05270 */
[----:B------:R-:W-:Y:S02]  /*b030*/  USEL UR55, URZ, 0x1, UP0 ;  /* 0x000000013f377887 */ /* 0x000fe40008000000 */
[----:B------:R-:W-:Y:S02]  /*b040*/  USEL UR54, UR54, URZ, UP0 ;  /* 0x0000003f36367287 */ /* 0x000fe40008000000 */
[----:B------:R-:W-:Y:S01]  /*b050*/  ULOP3.LUT UR55, UR7, UR55, URZ, 0x3c, !UPT ;  /* 0x0000003707377292 */ /* 0x000fe2000f8e3c3f */
[----:B-1----:R-:W-:-:S11]  /*b060*/  UMOV UR8, 0x1 ;  /* 0x0000000100087882 */ /* 0x002fd60000000000 */
.L_x_13:
[----:B------:R-:W2:Y:S02]  /*b070*/  LDL R10, [R1+0x4d4] ;  /* 0x0004d400010a7983 */ /* 0x000ea40000100800 */
[----:B--2---:R-:W-:-:S13]  /*b080*/  R2UR UR9, R10 ;  /* 0x000000000a0972ca */ /* 0x004fda00000e0000 */
[----:B------:R-:W-:-:S04]  /*b090*/  UISETP.LT.AND UP0, UPT, UR9, 0x1, UPT ;  /* 0x000000010900788c */ /* 0x000fc8000bf01270 */
[----:B------:R-:W-:-:S04]  /*b0a0*/  USEL UR7, UR9, 0x1, UP0 ;  /* 0x0000000109077887 */ /* 0x000fc80008000000 */
[----:B------:R-:W-:-:S04]  /*b0b0*/  UIADD3 UR57, UR9, -UR7, URZ ;  /* 0x8000000709397290 */ /* 0x000fc8000fffe03f */
[----:B------:R-:W-:-:S06]  /*b0c0*/  UISETP.GE.AND UP0, UPT, UR57, 0x1, UPT ;  /* 0x000000013900788c */ /* 0x000fcc000bf06270 */
[----:B------:R-:W-:-:S13]  /*b0d0*/  PLOP3.LUT P0, PT, PT, PT, UP0, 0x80, 0x0 ;  /* 0x000000000000781c */ /* 0x000fda0003f0f008 */
[----:B------:R-:W-:Y:S05]  /*b0e0*/  @!P0 BRA `(.L_x_19) ;  /* 0x0000008800408947 */ /* 0x000fea0003800000 */
[----:B------:R-:W2:Y:S02]  /*b0f0*/  LDL R10, [R1+0x4b4] ;  /* 0x0004b400010a7983 */ /* 0x000ea40000100800 */
[----:B--2---:R-:W-:-:S15]  /*b100*/  R2UR UR56, R10 ;  /* 0x000000000a3872ca */ /* 0x004fde00000e0000 */
.L_x_27:
[----:B------:R-:W-:-:S06]  /*b110*/  UISETP.NE.AND UP0, UPT, UR61, 0x3, UPT ;  /* 0x000000033d00788c */ /* 0x000fcc000bf05270 */
[----:B------:R-:W-:-:S13]  /*b120*/  PLOP3.LUT P1, PT, PT, PT, UP0, 0x80, 0x0 ;  /* 0x000000000000781c */ /* 0x000fda0003f2f008 */
[----:B-----5:R-:W-:Y:S05]  /*b130*/  @!P1 BRA `(.L_x_20) ;  /* 0x0000000000049947 */ /* 0x020fea0003800000 */
[----:B------:R-:W-:Y:S01]  /*b140*/  BPT.TRAP 0x1 ;  /* 0x000000040000795c */ /* 0x000fe20000300000 */
.L_x_20:
[----:B------:R-:W1:Y:S01]  /*b150*/  S2UR UR7, SR_CgaCtaId ;  /* 0x00000000000779c3 */ /* 0x000e620000008800 */
[----:B------:R-:W-:Y:S01]  /*b160*/  UMOV UR58, 0x400 ;  /* 0x00000400003a7882 */ /* 0x000fe20000000000 */
[----:B------:R-:W-:-:S05]  /*b170*/  IMAD.U32 R10, RZ, RZ, UR55 ;  /* 0x00000037ff0a7e24 */ /* 0x000fca000f8e00ff */
[----:B------:R-:W-:Y:S01]  /*b180*/  SHF.L.U32 R10, R10, 0x1f, RZ ;  /* 0x0000001f0a0a7819 */ /* 0x000fe200000006ff */
[----:B-1----:R-:W-:-:S04]  /*b190*/  ULEA UR58, UR7, UR58, 0x18 ;  /* 0x0000003a073a7291 */ /* 0x002fc8000f8ec03f */
[----:B------:R-:W-:-:S09]  /*b1a0*/  ULEA UR7, UR54, UR58, 0x3 ;  /* 0x0000003a36077291 */ /* 0x000fd2000f8e183f */
[----:B------:R1:W2:Y:S01]  /*b1b0*/  SYNCS.PHASECHK.TRANS64.TRYWAIT P0, [UR7], R10 ;  /* 0x0000000aff0075a7 */ /* 0x0002a20008000147 */
[----:B------:R-:W-:Y:S05]  /*b1c0*/  @!P1 BRA `(.L_x_21) ;  /* 0x0000000000049947 */ /* 0x000fea0003800000 */
[----:B------:R-:W-:Y:S01]  /*b1d0*/  BPT.TRAP 0x1 ;  /* 0x000000040000795c */ /* 0x000fe20000300000 */
.L_x_21:
[----:B--2---:R-:W-:Y:S05]  /*b1e0*/  @P0 BRA `(.L_x_22) ;  /* 0x0000000000080947 */ /* 0x004fea0003800000 */
[----:B------:R-:W2:Y:S02]  /*b1f0*/  SYNCS.PHASECHK.TRANS64.TRYWAIT P0, [UR7], R10 ;  /* 0x0000000aff0075a7 */ /* 0x000ea40008000147 */
[----:B--2---:R-:W-:Y:S05]  /*b200*/  @!P0 BRA `(.L_x_23) ;  /* 0x000002b0000c8947 */ /* 0x004fea0003800000 */
.L_x_22:
[----:B------:R-:W-:Y:S04]  /*b210*/  STL.64 [R1+0x738], R54 ;  /* 0x0007383601007387 */ /* 0x000fe80000100a00 */
[----:B------:R-:W-:Y:S04]  /*b220*/  STL.64 [R1+0x730], R52 ;  /* 0x0007303401007387 */ /* 0x000fe80000100a00 */
[----:B------:R-:W-:Y:S04]  /*b230*/  STL.64 [R1+0x728], R50 ;  /* 0x0007283201007387 */ /* 0x000fe80000100a00 */
[----:B------:R2:W-:Y:S04]  /*b240*/  STL.64 [R1+0x720], R48 ;  /* 0x0007203001007387 */ /* 0x0005e80000100a00 */
[----:B--2---:R-:W2:Y:S04]  /*b250*/  LDL.LU.64 R48, [R1+0x60] ;  /* 0x0000600001307983 */ /* 0x004ea80000300a00 */
[----:B------:R-:W2:Y:S04]  /*b260*/  LDL.LU.64 R50, [R1+0x68] ;  /* 0x0000680001327983 */ /* 0x000ea80000300a00 */
[----:B------:R-:W2:Y:S04]  /*b270*/  LDL.LU.64 R52, [R1+0x70] ;  /* 0x0000700001347983 */ /* 0x000ea80000300a00 */
[----:B------:R-:W2:Y:S04]  /*b280*/  LDL.LU.64 R54, [R1+0x78] ;  /* 0x0000780001367983 */ /* 0x000ea80000300a00 */
[----:B------:R-:W-:Y:S04]  /*b290*/  STL.64 [R1+0x718], R30 ;  /* 0x0007181e01007387 */ /* 0x000fe80000100a00 */
[----:B------:R-:W-:Y:S04]  /*b2a0*/  STL.64 [R1+0x710], R28 ;  /* 0x0007101c01007387 */ /* 0x000fe80000100a00 */
[----:B------:R-:W-:Y:S04]  /*b2b0*/  STL.64 [R1+0x708], R26 ;  /* 0x0007081a01007387 */ /* 0x000fe80000100a00 */
[----:B------:R3:W-:Y:S04]  /*b2c0*/  STL.64 [R1+0x700], R24 ;  /* 0x0007001801007387 */ /* 0x0007e80000100a00 */
[----:B---3--:R-:W3:Y:S04]  /*b2d0*/  LDL.LU.64 R24, [R1] ;  /* 0x0000000001187983 */ /* 0x008ee80000300a00 */
[----:B------:R-:W3:Y:S04]  /*b2e0*/  LDL.LU.64 R26, [R1+0x8] ;  /* 0x00000800011a7983 */ /* 0x000ee80000300a00 */
[----:B------:R-:W3:Y:S04]  /*b2f0*/  LDL.LU.64 R28, [R1+0x10] ;  /* 0x00001000011c7983 */ /* 0x000ee80000300a00 */
[----:B------:R-:W3:Y:S04]  /*b300*/  LDL.LU.64 R30, [R1+0x18] ;  /* 0x00001800011e7983 */ /* 0x000ee80000300a00 */
        /* <DEDUP_REMOVED lines=11> */
[----:B------:R4:W-:Y:S04]  /*b3c0*/  STL [R1+0x598], R16 ;  /* 0x0005981001007387 */ /* 0x0009e80000100800 */
[----:B----4-:R-:W4:Y:S04]  /*b3d0*/  LDL.LU.64 R16, [R1+0x40] ;  /* 0x0000400001107983 */ /* 0x010f280000300a00 */
[----:B------:R-:W4:Y:S04]  /*b3e0*/  LDL.LU.64 R18, [R1+0x48] ;  /* 0x0000480001127983 */ /* 0x000f280000300a00 */
[----:B------:R-:W4:Y:S04]  /*b3f0*/  LDL.LU.64 R20, [R1+0x50] ;  /* 0x0000500001147983 */ /* 0x000f280000300a00 */
[----:B------:R-:W4:Y:S04]  /*b400*/  LDL.LU.64 R22, [R1+0x58] ;  /* 0x0000580001167983 */ /* 0x000f280000300a00 */
[----:B------:R-:W-:Y:S04]  /*b410*/  STL [R1+0x594], R15 ;  /* 0x0005940f01007387 */ /* 0x000fe80000100800 */
[----:B------:R-:W-:Y:S04]  /*b420*/  STL [R1+0x590], R14 ;  /* 0x0005900e01007387 */ /* 0x000fe80000100800 */
[----:B------:R-:W-:Y:S04]  /*b430*/  STL [R1+0x58c], R13 ;  /* 0x00058c0d01007387 */ /* 0x000fe80000100800 */
[----:B------:R-:W-:Y:S04]  /*b440*/  STL [R1+0x588], R12 ;  /* 0x0005880c01007387 */ /* 0x000fe80000100800 */
[----:B------:R-:W-:Y:S04]  /*b450*/  STL [R1+0x584], R11 ;  /* 0x0005840b01007387 */ /* 0x000fe80000100800 */
[----:B------:R-:W-:Y:S04]  /*b460*/  STL [R1+0x580], R9 ;  /* 0x0005800901007387 */ /* 0x000fe80000100800 */
[----:B------:R0:W-:Y:S04]  /*b470*/  STL [R1+0x57c], R8 ;  /* 0x00057c0801007387 */ /* 0x0001e80000100800 */
[----:B0-----:R-:W2:Y:S04]  /*b480*/  LDL.LU.64 R8, [R1+0xc0] ;  /* 0x0000c00001087983 */ /* 0x001ea80000300a00 */
[----:B-1----:R-:W2:Y:S04]  /*b490*/  LDL.LU.64 R10, [R1+0xc8] ;  /* 0x0000c800010a7983 */ /* 0x002ea80000300a00 */
[----:B------:R-:W2:Y:S04]  /*b4a0*/  LDL.LU.64 R12, [R1+0xd0] ;  /* 0x0000d000010c7983 */ /* 0x000ea80000300a00 */
[----:B------:R-:W2:Y:S01]  /*b4b0*/  LDL.LU.64 R14, [R1+0xd8] ;  /* 0x0000d800010e7983 */ /* 0x000ea20000300a00 */
[----:B------:R-:W-:-:S02]  /*b4c0*/  UIADD3 UR9, UR58, 0x24100, URZ ;  /* 0x000241003a097890 */ /* 0x000fc4000fffe03f */
[----:B------:R-:W-:Y:S01]  /*b4d0*/  UISETP.NE.AND UP0, UPT, UR6, URZ, UPT ;  /* 0x0000003f0600728c */ /* 0x000fe2000bf05270 */
[----:B------:R-:W-:Y:S01]  /*b4e0*/  STL [R1+0x578], R7 ;  /* 0x0005780701007387 */ /* 0x000fe20000100800 */
[----:B------:R-:W-:Y:S02]  /*b4f0*/  USHF.R.U32.HI UR9, URZ, 0x4, UR9 ;  /* 0x000000043f097899 */ /* 0x000fe40008011609 */
[----:B------:R-:W-:Y:S01]  /*b500*/  USEL UR8, UR8, URZ, !UP0 ;  /* 0x0000003f08087287 */ /* 0x000fe2000c000000 */
[----:B------:R-:W-:Y:S01]  /*b510*/  STL [R1+0x574], R6 ;  /* 0x0005740601007387 */ /* 0x000fe20000100800 */
[----:B------:R-:W-:Y:S02]  /*b520*/  ULOP3.LUT UR9, UR9, 0x3fff, URZ, 0xc0, !UPT ;  /* 0x00003fff09097892 */ /* 0x000fe4000f8ec03f */
[----:B------:R-:W-:Y:S01]  /*b530*/  ULOP3.LUT UR7, UR60, 0x10000, URZ, 0xfc, !UPT ;  /* 0x000100003c077892 */ /* 0x000fe2000f8efc3f */
[----:B------:R-:W-:Y:S01]  /*b540*/  STL [R1+0x570], R5 ;  /* 0x0005700501007387 */ /* 0x000fe20000100800 */
[----:B------:R-:W-:-:S02]  /*b550*/  ULOP3.LUT UR6, UR9, 0x10000, URZ, 0xfc, !UPT ;  /* 0x0001000009067892 */ /* 0x000fc4000f8efc3f */
[----:B------:R-:W-:Y:S01]  /*b560*/  UISETP.NE.U32.AND UP0, UPT, UR8, URZ, UPT ;  /* 0x0000003f0800728c */ /* 0x000fe2000bf05070 */
[----:B------:R-:W-:Y:S01]  /*b570*/  STL [R1+0x56c], R4 ;  /* 0x00056c0401007387 */ /* 0x000fe20000100800 */
[----:B------:R-:W-:Y:S02]  /*b580*/  UIMAD UR7, UR54, 0xc00, UR7 ;  /* 0x00000c00360778a4 */ /* 0x000fe4000f8e0207 */
[----:B------:R-:W-:Y:S01]  /*b590*/  UIMAD UR6, UR54, 0x580, UR6 ;  /* 0x00000580360678a4 */ /* 0x000fe2000f8e0206 */
[----:B------:R-:W-:Y:S01]  /*b5a0*/  STL [R1+0x568], R3 ;  /* 0x0005680301007387 */ /* 0x000fe20000100800 */
[----:B------:R-:W-:Y:S01]  /*b5b0*/  UMOV UR45, 0x40000040 ;  /* 0x40000040002d7882 */ /* 0x000fe20000000000 */
[----:B------:R-:W-:Y:S01]  /*b5c0*/  UMOV UR47, 0x40000040 ;  /* 0x40000040002f7882 */ /* 0x000fe20000000000 */
[----:B------:R-:W-:Y:S01]  /*b5d0*/  UIADD3 UR50, UR6, 0x80, URZ ;  /* 0x0000008006327890 */ /* 0x000fe2000fffe03f */
[----:B------:R0:W-:Y:S01]  /*b5e0*/  STL [R1+0x564], R2 ;  /* 0x0005640201007387 */ /* 0x0001e20000100800 */
[----:B------:R-:W-:Y:S01]  /*b5f0*/  UMOV UR44, UR7 ;  /* 0x00000007002c7c82 */ /* 0x000fe20008000000 */
[----:B------:R-:W-:Y:S01]  /*b600*/  UMOV UR46, UR6 ;  /* 0x00000006002e7c82 */ /* 0x000fe20008000000 */
[----:B------:R-:W-:Y:S01]  /*b610*/  UMOV UR48, UR44 ;  /* 0x0000002c00307c82 */ /* 0x000fe20008000000 */
[----:B------:R-:W-:Y:S01]  /*b620*/  UMOV UR49, UR45 ;  /* 0x0000002d00317c82 */ /* 0x000fe20008000000 */
[----:B------:R-:W-:Y:S01]  /*b630*/  UMOV UR51, 0x40000040 ;  /* 0x4000004000337882 */ /* 0x000fe20000000000 */
[----:B------:R-:W-:Y:S01]  /*b640*/  UIADD3 UR42, UR6, 0x100, URZ ;  /* 0x00000100062a7890 */ /* 0x000fe2000fffe03f */
[----:B-----5:R1:W-:Y:S01]  /*b650*/  STL [R1+0x560], R0 ;  /* 0x0005600001007387 */ /* 0x0203e20000100800 */
        /* <DEDUP_REMOVED lines=11> */
[----:B--2---:R-:W-:Y:S01]  /*b710*/  WARPGROUP.ARRIVE ;  /* 0x00000000000079c5 */ /* 0x004fe20000000000 */
[----:B------:R-:W-:Y:S01]  /*b720*/  UIADD3 UR26, UR6, 0x280, URZ ;  /* 0x00000280061a7890 */ /* 0x000fe2000fffe03f */
[----:B------:R-:W-:Y:S01]  /*b730*/  UMOV UR24, UR44 ;  /* 0x0000002c00187c82 */ /* 0x000fe20008000000 */
[----:B------:R-:W-:Y:S01]  /*b740*/  UMOV UR25, UR45 ;  /* 0x0000002d00197c82 */ /* 0x000fe20008000000 */
[----:B------:R-:W-:-:S02]  /*b750*/  UMOV UR27, 0x40000040 ;  /* 0x40000040001b7882 */ /* 0x000fc40000000000 */
[----:B------:R-:W-:Y:S01]  /*b760*/  QGMMA.64x16x32.F32.E4M3.E4M3 R8, gdesc[UR44], R8, UP0, gsb0 ;  /* 0x002000002c0879f3 */ /* 0x000fe2000b800808 */
        /* <DEDUP_REMOVED lines=11> */
[----:B------:R-:W-:-:S02]  /*b820*/  WARPGROUP.DEPBAR.LE gsb0, 0x0 ;  /* 0x00008000000079c5 */ /* 0x000fc40000010000 */
[----:B------:R-:W-:-:S06]  /*b830*/  WARPGROUP.ARRIVE ;  /* 0x00000000000079c5 */ /* 0x000fcc0000000000 */
[----:B------:R-:W-:Y:S03]  /*b840*/  QGMMA.64x16x32.F32.E4M3.E4M3 R48, gdesc[UR48], R48, UP0, gsb0 ;  /* 0x00200000303079f3 */ /* 0x000fe6000b800830 */
[----:B------:R-:W-:Y:S02]  /*b850*/  WARPGROUP.DEPBAR.LE gsb0, 0x0 ;  /* 0x00008000000079c5 */ /* 0x000fe40000010000 */
[----:B---3--:R-:W-:Y:S01]  /*b860*/  WARPGROUP.ARRIVE ;  /* 0x00000000000079c5 */ /* 0x008fe20000000000 */
[----:B------:R-:W-:Y:S01]  /*b870*/  UMOV UR19, 0x40000040 ;  /* 0x4000004000137882 */ /* 0x000fe20000000000 */
[----:B------:R-:W-:Y:S01]  /*b880*/  UIADD3 UR14, UR6, 0x480, URZ ;  /* 0x00000480060e7890 */ /* 0x000fe2000fffe03f */
[----:B0-----:R-:W-:Y:S01]  /*b890*/  IMAD.MOV.U32 R2, RZ, RZ, R54 ;  /* 0x000000ffff027224 */ /* 0x001fe200078e0036 */
[----:B------:R-:W-:Y:S01]  /*b8a0*/  UMOV UR12, UR44 ;  /* 0x0000002c000c7c82 */ /* 0x000fe20008000000 */
[----:B------:R-:W-:Y:S01]  /*b8b0*/  UMOV UR13, UR45 ;  /* 0x0000002d000d7c82 */ /* 0x000fe20008000000 */
[----:B------:R-:W-:Y:S01]  /*b8c0*/  QGMMA.64x16x32.F32.E4M3.E4M3 R24, gdesc[UR40], R24, UP0, gsb0 ;  /* 0x00200000281879f3 */ /* 0x000fe2000b800818 */
[----:B------:R-:W-:Y:S01]  /*b8d0*/  UMOV UR15, 0x40000040 ;  /* 0x40000040000f7882 */ /* 0x000fe20000000000 */
[----:B------:R-:W-:Y:S01]  /*b8e0*/  UIADD3 UR10, UR6, 0x500, URZ ;  /* 0x00000500060a7890 */ /* 0x000fe2000fffe03f */
[----:B-1----:R-:W-:Y:S01]  /*b8f0*/  IMAD.MOV.U32 R0, RZ, RZ, R55 ;  /* 0x000000ffff007224 */ /* 0x002fe200078e0037 */
[----:B------:R-:W-:Y:S01]  /*b900*/  UMOV UR8, UR44 ;  /* 0x0000002c00087c82 */ /* 0x000fe20008000000 */
[----:B------:R-:W-:Y:S01]  /*b910*/  UMOV UR9, UR45 ;  /* 0x0000002d00097c82 */ /* 0x000fe20008000000 */
[----:B------:R-:W-:Y:S01]  /*b920*/  UMOV UR11, 0x40000040 ;  /* 0x40000040000b7882 */ /* 0x000fe20000000000 */
        /* <DEDUP_REMOVED lines=10> */
[----:B------:R-:W-:Y:S02]  /*b9d0*/  WARPGROUP.DEPBAR.LE gsb0, 0x0 ;  /* 0x00008000000079c5 */ /* 0x000fe40000010000 */
[----:B------:R-:W-:-:S06]  /*b9e0*/  WARPGROUP.ARRIVE ;  /* 0x00000000000079c5 */ /* 0x000fcc0000000000 */
[----:B------:R-:W-:Y:S03]  /*b9f0*/  QGMMA.64x16x32.F32.E4M3.E4M3 R208, gdesc[UR36], R208, UP0, gsb0 ;  /* 0x0020000024d079f3 */ /* 0x000fe6000b8008d0 */
        /* <DEDUP_REMOVED lines=20> */
[----:B------:R-:W-:Y:S01]  /*bb40*/  QGMMA.64x16x32.F32.E4M3.E4M3 R40, gdesc[UR8], R40, UP0, gsb0 ;  /* 0x00200000082879f3 */ /* 0x000fe2000b800828 */
[----:B------:R-:W-:Y:S01]  /*bb50*/  UIADD3 UR16, UR7, 0x400, URZ ;  /* 0x0000040007107890 */ /* 0x000fe2000fffe03f */
[----:B------:R-:W-:-:S06]  /*bb60*/  UMOV UR9, 0x40000040 ;  /* 0x4000004000097882 */ /* 0x000fcc0000000000 */
[----:B------:R-:W-:Y:S01]  /*bb70*/  UMOV UR8, UR16 ;  /* 0x0000001000087c82 */ /* 0x000fe20008000000 */
[----:B------:R-:W-:Y:S02]  /*bb80*/  WARPGROUP.DEPBAR.LE gsb0, 0x0 ;  /* 0x00008000000079c5 */ /* 0x000fe40000010000 */
[----:B------:R-:W-:-:S06]  /*bb90*/  WARPGROUP.ARRIVE ;  /* 0x00000000000079c5 */ /* 0x000fcc0000000000 */
[----:B------:R-:W-:Y:S01]  /*bba0*/  QGMMA.64x16x32.F32.E4M3.E4M3 R32, gdesc[UR8], R32, UP0, gsb0 ;  /* 0x00200000082079f3 */ /* 0x000fe2000b800820 */
[----:B------:R-:W-:Y:S01]  /*bbb0*/  UMOV UR12, UR8 ;  /* 0x00000008000c7c82 */ /* 0x000fe20008000000 */
        /* <DEDUP_REMOVED lines=16> */
[----:B------:R0:W-:Y:S01]  /*bcc0*/  STL.64 [R1], R24 ;  /* 0x0000001801007387 */ /* 0x0001e20000100a00 */
[----:B------:R-:W-:Y:S02]  /*bcd0*/  WARPGROUP.DEPBAR.LE gsb0, 0x0 ;  /* 0x00008000000079c5 */ /* 0x000fe40000010000 */
[----:B------:R-:W-:-:S06]  /*bce0*/  WARPGROUP.ARRIVE ;  /* 0x00000000000079c5 */ /* 0x000fcc0000000000 */
[----:B------:R-:W-:Y:S01]  /*bcf0*/  QGMMA.64x16x32.F32.E4M3.E4M3 R128, gdesc[UR32], R128, UP0, gsb0 ;  /* 0x00200000208079f3 */ /* 0x000fe2000b800880 */
[----:B------:R1:W-:Y:S04]  /*bd00*/  STL.64 [R1+0x8], R26 ;  /* 0x0000081a01007387 */ /* 0x0003e80000100a00 */
[----:B------:R3:W-:Y:S04]  /*bd10*/  STL.64 [R1+0x10], R28 ;  /* 0x0000101c01007387 */ /* 0x0007e80000100a00 */
[----:B------:R4:W-:Y:S04]  /*bd20*/  STL.64 [R1+0x18], R30 ;  /* 0x0000181e01007387 */ /* 0x0009e80000100a00 */
[----:B0-----:R-:W2:Y:S04]  /*bd30*/  LDL.LU.64 R24, [R1+0xa0] ;  /* 0x0000a00001187983 */ /* 0x001ea80000300a00 */
[----:B-1----:R-:W2:Y:S04]  /*bd40*/  LDL.LU.64 R26, [R1+0xa8] ;  /* 0x0000a800011a7983 */ /* 0x002ea80000300a00 */
[----:B---3--:R-:W2:Y:S04]  /*bd50*/  LDL.LU.64 R28, [R1+0xb0] ;  /* 0x0000b000011c7983 */ /* 0x008ea80000300a00 */
[----:B----4-:R-:W2:Y:S01]  /*bd60*/  LDL.LU.64 R30, [R1+0xb8] ;  /* 0x0000b800011e7983 */ /* 0x010ea20000300a00 */
[----:B------:R-:W-:Y:S01]  /*bd70*/  UMOV UR24, UR8 ;  /* 0x0000000800187c82 */ /* 0x000fe20008000000 */
[----:B------:R-:W-:Y:S01]  /*bd80*/  UMOV UR25, UR9 ;  /* 0x0000000900197c82 */ /* 0x000fe20008000000 */
[----:B------:R-:W-:-:S02]  /*bd90*/  WARPGROUP.DEPBAR.LE gsb0, 0x0 ;  /* 0x00008000000079c5 */ /* 0x000fc40000010000 */
        /* <DEDUP_REMOVED lines=19> */
[----:B------:R-:W-:Y:S01]  /*bed0*/  STL [R1+0x6dc], R208 ;  /* 0x0006dcd001007387 */ /* 0x000fe20000100800 */
[----:B------:R-:W-:Y:S02]  /*bee0*/  WARPGROUP.DEPBAR.LE gsb0, 0x0 ;  /* 0x00008000000079c5 */ /* 0x000fe40000010000 */
[----:B------:R-:W-:-:S06]  /*bef0*/  WARPGROUP.ARRIVE ;  /* 0x00000000000079c5 */ /* 0x000fcc0000000000 */
[----:B------:R-:W-:Y:S01]  /*bf00*/  QGMMA.64x16x32.F32.E4M3.E4M3 R16, gdesc[UR48], R16, UP0, gsb0 ;  /* 0x00200000301079f3 */ /* 0x000fe2000b800810 */
        /* <DEDUP_REMOVED lines=9> */
[----:B------:R-:W-:Y:S04]  /*bfa0*/  STL [R1+0x6f4], R186 ;  /* 0x0006f4ba01007387 */ /* 0x000fe80000100800 */
[----:B------:R1:W-:Y:S04]  /*bfb0*/  STL [R1+0x6f0], R187 ;  /* 0x0006f0bb01007387 */ /* 0x0003e80000100800 */
[----:B------:R-:W-:Y:S04]  /*bfc0*/  STL [R1+0x6ec], R188 ;  /* 0x0006ecbc01007387 */ /* 0x000fe80000100800 */
[----:B------:R3:W-:Y:S01]  /*bfd0*/  STL [R1+0x6e8], R189 ;  /* 0x0006e8bd01007387 */ /* 0x0007e20000100800 */
[----:B------:R-:W-:-:S03]  /*bfe0*/  WARPGROUP.DEPBAR.LE gsb0, 0x0 ;  /* 0x00008000000079c5 */ /* 0x000fc60000010000 */
[----:B------:R-:W-:Y:S01]  /*bff0*/  STL [R1+0x6e4], R190 ;  /* 0x0006e4be01007387 */ /* 0x000fe20000100800 */
[----:B--2---:R-:W-:-:S03]  /*c000*/  WARPGROUP.ARRIVE ;  /* 0x00000000000079c5 */ /* 0x004fc60000000000 */
[----:B------:R2:W-:Y:S01]  /*c010*/  STL [R1+0x6e0], R191 ;  /* 0x0006e0bf01007387 */ /* 0x0005e20000100800 */
[----:B------:R-:W-:Y:S01]  /*c020*/  UMOV UR44, UR8 ;  /* 0x00000008002c7c82 */ /* 0x000fe20008000000 */
[----:B------:R-:W-:Y:S02]  /*c030*/  UMOV UR45, UR9 ;  /* 0x00000009002d7c82 */ /* 0x000fe40008000000 */
[----:B0-----:R-:W4:Y:S01]  /*c040*/  LDL.LU.64 R184, [R1+0x80] ;  /* 0x0000800001b87983 */ /* 0x001f220000300a00 */
[----:B------:R-:W-:Y:S03]  /*c050*/  QGMMA.64x16x32.F32.E4M3.E4M3 R24, gdesc[UR44], R24, UP0, gsb0 ;  /* 0x002000002c1879f3 */ /* 0x000fe6000b800818 */
[----:B-1----:R-:W4:Y:S04]  /*c060*/  LDL.LU.64 R186, [R1+0x88] ;  /* 0x0000880001ba7983 */ /* 0x002f280000300a00 */
[----:B---3--:R-:W4:Y:S04]  /*c070*/  LDL.LU.64 R188, [R1+0x90] ;  /* 0x0000900001bc7983 */ /* 0x008f280000300a00 */
[----:B--2---:R-:W4:Y:S01]  /*c080*/  LDL.LU.64 R190, [R1+0x98] ;  /* 0x0000980001be7983 */ /* 0x004f220000300a00 */
[----:B------:R-:W-:-:S03]  /*c090*/  WARPGROUP.DEPBAR.LE gsb0, 0x0 ;  /* 0x00008000000079c5 */ /* 0x000fc60000010000 */
[----:B------:R0:W-:Y:S01]  /*c0a0*/  STL.64 [R1+0xa0], R24 ;  /* 0x0000a01801007387 */ /* 0x0001e20000100a00 */
[----:B------:R-:W-:-:S03]  /*c0b0*/  IMAD.MOV.U32 R235, RZ, RZ, R29 ;  /* 0x000000ffffeb7224 */ /* 0x000fc600078e001d */
[----:B------:R1:W-:Y:S01]  /*c0c0*/  STL.64 [R1+0xa8], R26 ;  /* 0x0000a81a01007387 */ /* 0x0003e20000100a00 */
[----:B------:R-:W-:-:S03]  /*c0d0*/  IMAD.MOV.U32 R234, RZ, RZ, R30 ;  /* 0x000000ffffea7224 */ /* 0x000fc600078e001e */
[----:B------:R2:W-:Y:S01]  /*c0e0*/  STL [R1+0xb0], R28 ;  /* 0x0000b01c01007387 */ /* 0x0005e20000100800 */
[----:B------:R-:W-:-:S03]  /*c0f0*/  IMAD.MOV.U32 R233, RZ, RZ, R31 ;  /* 0x000000ffffe97224 */ /* 0x000fc600078e001f */
[----:B0-----:R-:W3:Y:S04]  /*c100*/  LDL.LU.64 R24, [R1+0x20] ;  /* 0x0000200001187983 */ /* 0x001ee80000300a00 */
[----:B-1----:R-:W3:Y:S04]  /*c110*/  LDL.LU.64 R26, [R1+0x28] ;  /* 0x00002800011a7983 */ /* 0x002ee80000300a00 */
[----:B--2---:R-:W3:Y:S04]  /*c120*/  LDL.LU.64 R28, [R1+0x30] ;  /* 0x00003000011c7983 */ /* 0x004ee80000300a00 */
[----:B------:R-:W3:Y:S01]  /*c130*/  LDL.LU.64 R30, [R1+0x38] ;  /* 0x00003800011e7983 */ /* 0x000ee20000300a00 */
[----:B------:R-:W-:Y:S01]  /*c140*/  UIADD3 UR12, UR7, 0x800, URZ ;  /* 0x00000800070c7890 */ /* 0x000fe2000fffe03f */
[----:B------:R-:W-:-:S06]  /*c150*/  UMOV UR45, 0x40000040 ;  /* 0x40000040002d7882 */ /* 0x000fcc0000000000 */
[----:B------:R-:W-:Y:S01]  /*c160*/  UMOV UR44, UR12 ;  /* 0x0000000c002c7c82 */ /* 0x000fe20008000000 */
[----:B------:R-:W-:Y:S01]  /*c170*/  UMOV UR41, UR45 ;  /* 0x0000002d00297c82 */ /* 0x000fe20008000000 */
[----:B------:R-:W-:Y:S01]  /*c180*/  UMOV UR40, UR44 ;  /* 0x0000002c00287c82 */ /* 0x000fe20008000000 */
[----:B------:R-:W-:Y:S01]  /*c190*/  UMOV UR36, UR44 ;  /* 0x0000002c00247c82 */ /* 0x000fe20008000000 */
[----:B------:R-:W-:Y:S01]  /*c1a0*/  UMOV UR37, UR45 ;  /* 0x0000002d00257c82 */ /* 0x000fe20008000000 */
[----:B----4-:R-:W-:-:S06]  /*c1b0*/  WARPGROUP.ARRIVE ;  /* 0x00000000000079c5 */ /* 0x010fcc0000000000 */
[----:B------:R-:W-:Y:S01]  /*c1c0*/  QGMMA.64x16x32.F32.E4M3.E4M3 R184, gdesc[UR44], R184, UP0, gsb0 ;  /* 0x002000002cb879f3 */ /* 0x000fe2000b8008b8 */
[----:B------:R-:W-:Y:S01]  /*c1d0*/  UMOV UR46, UR50 ;  /* 0x00000032002e7c82 */ /* 0x000fe20008000000 */
[----:B------:R-:W-:Y:S01]  /*c1e0*/  UMOV UR47, UR51 ;  /* 0x00000033002f7c82 */ /* 0x000fe20008000000 */
[----:B------:R-:W-:Y:S02]  /*c1f0*/  WARPGROUP.DEPBAR.LE gsb0, 0x0 ;  /* 0x00008000000079c5 */ /* 0x000fe40000010000 */
[----:B---3--:R-:W-:-:S06]  /*c200*/  WARPGROUP.ARRIVE ;  /* 0x00000000000079c5 */ /* 0x008fcc0000000000 */
[----:B------:R-:W-:Y:S03]  /*c210*/  QGMMA.64x16x32.F32.E4M3.E4M3 R24, gdesc[UR44], R24, UP0, gsb0 ;  /* 0x002000002c1879f3 */ /* 0x000fe6000b800818 */
[----:B------:R-:W-:Y:S02]  /*c220*/  WARPGROUP.DEPBAR.LE gsb0, 0x0 ;  /* 0x00008000000079c5 */ /* 0x000fe40000010000 */
[----:B------:R-:W-:-:S06]  /*c230*/  WARPGROUP.ARRIVE ;  /* 0x00000000000079c5 */ /* 0x000fcc0000000000 */
[----:B------:R-:W-:Y:S03]  /*c240*/  QGMMA.64x16x32.F32.E4M3.E4M3 R216, gdesc[UR40], R216, UP0, gsb0 ;  /* 0x0020000028d879f3 */ /* 0x000fe6000b8008d8 */
        /* <DEDUP_REMOVED lines=8> */
[----:B------:R-:W-:Y:S02]  /*c2d0*/  IMAD.MOV.U32 R214, RZ, RZ, R190 ;  /* 0x000000ffffd67224 */ /* 0x000fe400078e00be */
[----:B------:R-:W-:Y:S02]  /*c2e0*/  IMAD.MOV.U32 R215, RZ, RZ, R191 ;  /* 0x000000ffffd77224 */ /* 0x000fe400078e00bf */
[----:B------:R-:W-:Y:S02]  /*c2f0*/  IMAD.MOV.U32 R212, RZ, RZ, R188 ;  /* 0x000000ffffd47224 */ /* 0x000fe400078e00bc */
[----:B------:R-:W-:Y:S02]  /*c300*/  IMAD.MOV.U32 R213, RZ, RZ, R189 ;  /* 0x000000ffffd57224 */ /* 0x000fe400078e00bd */
[----:B------:R-:W-:Y:S02]  /*c310*/  IMAD.MOV.U32 R190, RZ, RZ, R30 ;  /* 0x000000ffffbe7224 */ /* 0x000fe400078e001e */
[----:B------:R-:W-:-:S02]  /*c320*/  IMAD.MOV.U32 R191, RZ, RZ, R31 ;  /* 0x000000ffffbf7224 */ /* 0x000fc400078e001f */
[----:B------:R-:W-:Y:S01]  /*c330*/  IMAD.MOV.U32 R210, RZ, RZ, R186 ;  /* 0x000000ffffd27224 */ /* 0x000fe200078e00ba */
[----:B------:R-:W2:Y:S01]  /*c340*/  LDL.LU.64 R30, [R1+0x718] ;  /* 0x00071800011e7983 */ /* 0x000ea20000300a00 */
[----:B------:R-:W-:Y:S02]  /*c350*/  IMAD.MOV.U32 R211, RZ, RZ, R187 ;  /* 0x000000ffffd37224 */ /* 0x000fe400078e00bb */
[----:B------:R-:W-:Y:S02]  /*c360*/  IMAD.MOV.U32 R188, RZ, RZ, R28 ;  /* 0x000000ffffbc7224 */ /* 0x000fe400078e001c */
[----:B------:R-:W-:Y:S02]  /*c370*/  IMAD.MOV.U32 R189, RZ, RZ, R29 ;  /* 0x000000ffffbd7224 */ /* 0x000fe400078e001d */
[----:B------:R-:W-:Y:S01]  /*c380*/  IMAD.MOV.U32 R208, RZ, RZ, R184 ;  /* 0x000000ffffd07224 */ /* 0x000fe200078e00b8 */
[----:B------:R-:W2:Y:S01]  /*c390*/  LDL.LU.64 R28, [R1+0x710] ;  /* 0x00071000011c7983 */ /* 0x000ea20000300a00 */
[----:B------:R-:W-:-:S02]  /*c3a0*/  IMAD.MOV.U32 R209, RZ, RZ, R185 ;  /* 0x000000ffffd17224 */ /* 0x000fc400078e00b9 */
[----:B------:R-:W-:Y:S02]  /*c3b0*/  IMAD.MOV.U32 R186, RZ, RZ, R26 ;  /* 0x000000ffffba7224 */ /* 0x000fe400078e001a */
[----:B------:R-:W-:Y:S02]  /*c3c0*/  IMAD.MOV.U32 R187, RZ, RZ, R27 ;  /* 0x000000ffffbb7224 */ /* 0x000fe400078e001b */
[----:B------:R-:W-:Y:S01]  /*c3d0*/  IMAD.MOV.U32 R184, RZ, RZ, R24 ;  /* 0x000000ffffb87224 */ /* 0x000fe200078e0018 */
[----:B------:R-:W2:Y:S01]  /*c3e0*/  LDL.LU.64 R26, [R1+0x708] ;  /* 0x00070800011a7983 */ /* 0x000ea20000300a00 */
[----:B------:R-:W-:-:S03]  /*c3f0*/  IMAD.MOV.U32 R185, RZ, RZ, R25 ;  /* 0x000000ffffb97224 */ /* 0x000fc600078e0019 */
[----:B------:R-:W2:Y:S01]  /*c400*/  LDL.LU.64 R24, [R1+0x700] ;  /* 0x0007000001187983 */ /* 0x000ea20000300a00 */
        /* <DEDUP_REMOVED lines=12> */
[----:B------:R-:W-:Y:S01]  /*c4d0*/  STL.64 [R1+0x678], R222 ;  /* 0x000678de01007387 */ /* 0x000fe20000100a00 */
[----:B------:R-:W-:Y:S02]  /*c4e0*/  WARPGROUP.DEPBAR.LE gsb0, 0x0 ;  /* 0x00008000000079c5 */ /* 0x000fe40000010000 */
[----:B------:R-:W-:-:S06]  /*c4f0*/  WARPGROUP.ARRIVE ;  /* 0x00000000000079c5 */ /* 0x000fcc0000000000 */
[----:B------:R-:W-:Y:S01]  /*c500*/  QGMMA.64x16x32.F32.E4M3.E4M3 R96, gdesc[UR20], R96, UP0, gsb0 ;  /* 0x00200000146079f3 */ /* 0x000fe2000b800860 */
[----:B------:R-:W-:Y:S04]  /*c510*/  STL.64 [R1+0x670], R220 ;  /* 0x000670dc01007387 */ /* 0x000fe80000100a00 */
[----:B------:R-:W-:Y:S04]  /*c520*/  STL.64 [R1+0x668], R218 ;  /* 0x000668da01007387 */ /* 0x000fe80000100a00 */
[----:B------:R0:W-:Y:S04]  /*c530*/  STL.64 [R1+0x660], R216 ;  /* 0x000660d801007387 */ /* 0x0001e80000100a00 */
[----:B0-----:R-:W3:Y:S04]  /*c540*/  LDL.LU.64 R216, [R1] ;  /* 0x0000000001d87983 */ /* 0x001ee80000300a00 */
[----:B------:R-:W3:Y:S04]  /*c550*/  LDL.LU.64 R218, [R1+0x8] ;  /* 0x0000080001da7983 */ /* 0x000ee80000300a00 */
[----:B------:R-:W3:Y:S04]  /*c560*/  LDL.LU.64 R220, [R1+0x10] ;  /* 0x0000100001dc7983 */ /* 0x000ee80000300a00 */
[----:B------:R-:W3:Y:S01]  /*c570*/  LDL.LU.64 R222, [R1+0x18] ;  /* 0x0000180001de7983 */ /* 0x000ee20000300a00 */
[----:B------:R-:W-:Y:S01]  /*c580*/  UMOV UR16, UR44 ;  /* 0x0000002c00107c82 */ /* 0x000fe20008000000 */
[----:B------:R-:W-:Y:S01]  /*c590*/  UMOV UR17, UR45 ;  /* 0x0000002d00117c82 */ /* 0x000fe20008000000 */
[----:B------:R-:W-:-:S02]  /*c5a0*/  WARPGROUP.DEPBAR.LE gsb0, 0x0 ;  /* 0x00008000000079c5 */ /* 0x000fc40000010000 */
[----:B------:R-:W-:-:S06]  /*c5b0*/  WARPGROUP.ARRIVE ;  /* 0x00000000000079c5 */ /* 0x000fcc0000000000 */
[----:B------:R-:W-:Y:S01]  /*c5c0*/  QGMMA.64x16x32.F32.E4M3.E4M3 R72, gdesc[UR16], R72, UP0, gsb0 ;  /* 0x00200000104879f3 */ /* 0x000fe2000b800848 */
[----:B------:R-:W-:Y:S01]  /*c5d0*/  UIADD3 UR13, UR7, 0x2, URZ ;  /* 0x00000002070d7890 */ /* 0x000fe2000fffe03f */
[----:B------:R-:W-:-:S06]  /*c5e0*/  UMOV UR12, UR44 ;  /* 0x0000002c000c7c82 */ /* 0x000fcc0008000000 */
[----:B------:R-:W-:Y:S01]  /*c5f0*/  UMOV UR8, UR13 ;  /* 0x0000000d00087c82 */ /* 0x000fe20008000000 */
[----:B------:R-:W-:Y:S01]  /*c600*/  UMOV UR13, UR45 ;  /* 0x0000002d000d7c82 */ /* 0x000fe20008000000 */
[----:B------:R-:W-:Y:S02]  /*c610*/  WARPGROUP.DEPBAR.LE gsb0, 0x0 ;  /* 0x00008000000079c5 */ /* 0x000fe40000010000 */
[----:B------:R-:W-:-:S06]  /*c620*/  WARPGROUP.ARRIVE ;  /* 0x00000000000079c5 */ /* 0x000fcc0000000000 */
[----:B------:R-:W-:Y:S01]  /*c630*/  QGMMA.64x16x32.F32.E4M3.E4M3 R48, gdesc[UR12], R48, UP0, gsb0 ;  /* 0x002000000c3079f3 */ /* 0x000fe2000b800830 */
[----:B------:R-:W-:Y:S01]  /*c640*/  UMOV UR28, UR44 ;  /* 0x0000002c001c7c82 */ /* 0x000fe20008000000 */
[----:B------:R-:W-:Y:S01]  /*c650*/  UMOV UR29, UR45 ;  /* 0x0000002d001d7c82 */ /* 0x000fe20008000000 */
[----:B------:R-:W-:Y:S01]  /*c660*/  UMOV UR30, UR10 ;  /* 0x0000000a001e7c82 */ /* 0x000fe20008000000 */
[----:B------:R-:W-:Y:S01]  /*c670*/  UMOV UR31, UR11 ;  /* 0x0000000b001f7c82 */ /* 0x000fe20008000000 */
[----:B------:R-:W-:Y:S02]  /*c680*/  WARPGROUP.DEPBAR.LE gsb0, 0x0 ;  /* 0x00008000000079c5 */ /* 0x000fe40000010000 */
[----:B--2---:R-:W-:-:S06]  /*c690*/  WARPGROUP.ARRIVE ;  /* 0x00000000000079c5 */ /* 0x004fcc0000000000 */
[----:B------:R-:W-:Y:S01]  /*c6a0*/  QGMMA.64x16x32.F32.E4M3.E4M3 R24, gdesc[UR28], R24, UP0, gsb0 ;  /* 0x002000001c1879f3 */ /* 0x000fe2000b800818 */
[----:B------:R-:W-:Y:S01]  /*c6b0*/  UIADD3 UR18, UR6, 0x2, URZ ;  /* 0x0000000206127890 */ /* 0x000fe2000fffe03f */
[----:B------:R-:W-:Y:S01]  /*c6c0*/  UMOV UR9, 0x40000040 ;  /* 0x4000004000097882 */ /* 0x000fe20000000000 */
[----:B------:R-:W-:-:S05]  /*c6d0*/  UMOV UR11, 0x40000040 ;  /* 0x40000040000b7882 */ /* 0x000fca0000000000 */
[----:B------:R-:W-:Y:S01]  /*c6e0*/  UMOV UR10, UR18 ;  /* 0x00000012000a7c82 */ /* 0x000fe20008000000 */
[----:B------:R-:W-:Y:S02]  /*c6f0*/  WARPGROUP.DEPBAR.LE gsb0, 0x0 ;  /* 0x00008000000079c5 */ /* 0x000fe40000010000 */
[----:B------:R-:W-:-:S06]  /*c700*/  WARPGROUP.ARRIVE ;  /* 0x00000000000079c5 */ /* 0x000fcc0000000000 */
[----:B------:R-:W-:Y:S01]  /*c710*/  QGMMA.64x16x32.F32.E4M3.E4M3 R8, gdesc[UR8], R8, gsb0 ;  /* 0x00200000080879f3 */ /* 0x000fe20008000808 */
[----:B------:R0:W-:Y:S04]  /*c720*/  STL.64 [R1+0x698], R198 ;  /* 0x000698c601007387 */ /* 0x0001e80000100a00 */
[----:B------:R1:W-:Y:S04]  /*c730*/  STL.64 [R1+0x690], R196 ;  /* 0x000690c401007387 */ /* 0x0003e80000100a00 */
[----:B------:R2:W-:Y:S04]  /*c740*/  STL.64 [R1+0x688], R194 ;  /* 0x000688c201007387 */ /* 0x0005e80000100a00 */
[----:B------:R4:W-:Y:S01]  /*c750*/  STL.64 [R1+0x680], R192 ;  /* 0x000680c001007387 */ /* 0x0009e20000100a00 */
[----:B0-----:R-:W-:-:S02]  /*c760*/  IMAD.MOV.U32 R198, RZ, RZ, R2 ;  /* 0x000000ffffc67224 */ /* 0x001fc400078e0002 */
[----:B------:R-:W-:Y:S02]  /*c770*/  IMAD.MOV.U32 R199, RZ, RZ, R0 ;  /* 0x000000ffffc77224 */ /* 0x000fe400078e0000 */
[----:B-1----:R-:W-:Y:S02]  /*c780*/  IMAD.MOV.U32 R196, RZ, RZ, R4 ;  /* 0x000000ffffc47224 */ /* 0x002fe400078e0004 */
[----:B------:R-:W-:Y:S02]  /*c790*/  IMAD.MOV.U32 R197, RZ, RZ, R3 ;  /* 0x000000ffffc57224 */ /* 0x000fe400078e0003 */
[----:B--2---:R-:W-:Y:S02]  /*c7a0*/  IMAD.MOV.U32 R194, RZ, RZ, R6 ;  /* 0x000000ffffc27224 */ /* 0x004fe400078e0006 */
[----:B------:R-:W-:Y:S02]  /*c7b0*/  IMAD.MOV.U32 R195, RZ, RZ, R5 ;  /* 0x000000ffffc37224 */ /* 0x000fe400078e0005 */
[----:B----4-:R-:W-:-:S02]  /*c7c0*/  IMAD.MOV.U32 R192, RZ, RZ, R232 ;  /* 0x000000ffffc07224 */ /* 0x010fc400078e00e8 */
        /* <DEDUP_REMOVED lines=13> */
[----:B---3--:R-:W-:-:S06]  /*c8a0*/  WARPGROUP.ARRIVE ;  /* 0x00000000000079c5 */ /* 0x008fcc0000000000 */
[----:B------:R-:W-:Y:S01]  /*c8b0*/  QGMMA.64x16x32.F32.E4M3.E4M3 R216, gdesc[UR24], R216, gsb0 ;  /* 0x0020000018d879f3 */ /* 0x000fe200080008d8 */
[----:B------:R-:W-:Y:S04]  /*c8c0*/  STL.64 [R1+0x6b8], R174 ;  /* 0x0006b8ae01007387 */ /* 0x000fe80000100a00 */
[----:B------:R-:W-:Y:S04]  /*c8d0*/  STL.64 [R1+0x6b0], R172 ;  /* 0x0006b0ac01007387 */ /* 0x000fe80000100a00 */
[----:B------:R-:W-:Y:S04]  /*c8e0*/  STL.64 [R1+0x6a8], R170 ;  /* 0x0006a8aa01007387 */ /* 0x000fe80000100a00 */
[----:B------:R-:W-:Y:S04]  /*c8f0*/  STL.64 [R1+0x6a0], R168 ;  /* 0x0006a0a801007387 */ /* 0x000fe80000100a00 */
        /* <DEDUP_REMOVED lines=8> */
[----:B--2---:R-:W-:Y:S01]  /*c980*/  IMAD.MOV.U32 R196, RZ, RZ, R212 ;  /* 0x000000ffffc47224 */ /* 0x004fe200078e00d4 */
[----:B------:R-:W-:Y:S02]  /*c990*/  WARPGROUP.DEPBAR.LE gsb0, 0x0 ;  /* 0x00008000000079c5 */ /* 0x000fe40000010000 */
[----:B------:R-:W-:Y:S02]  /*c9a0*/  IMAD.MOV.U32 R232, RZ, RZ, R216 ;  /* 0x000000ffffe87224 */ /* 0x000fe400078e00d8 */
[----:B------:R-:W-:-:S02]  /*c9b0*/  IMAD.MOV.U32 R7, RZ, RZ, R217 ;  /* 0x000000ffff077224 */ /* 0x000fc400078e00d9 */
[----:B------:R-:W-:Y:S02]  /*c9c0*/  IMAD.MOV.U32 R216, RZ, RZ, R184 ;  /* 0x000000ffffd87224 */ /* 0x000fe400078e00b8 */
[----:B------:R-:W-:Y:S01]  /*c9d0*/  IMAD.MOV.U32 R6, RZ, RZ, R218 ;  /* 0x000000ffff067224 */ /* 0x000fe200078e00da */
[----:B------:R-:W2:Y:S01]  /*c9e0*/  LDL.LU R184, [R1+0x6fc] ;  /* 0x0006fc0001b87983 */ /* 0x000ea20000300800 */
[----:B------:R-:W-:Y:S02]  /*c9f0*/  IMAD.MOV.U32 R217, RZ, RZ, R185 ;  /* 0x000000ffffd97224 */ /* 0x000fe400078e00b9 */
[----:B------:R-:W-:Y:S01]  /*ca00*/  IMAD.MOV.U32 R5, RZ, RZ, R219 ;  /* 0x000000ffff057224 */ /* 0x000fe200078e00db */
[----:B------:R-:W2:Y:S01]  /*ca10*/  LDL.LU R185, [R1+0x6f8] ;  /* 0x0006f80001b97983 */ /* 0x000ea20000300800 */
[----:B------:R-:W-:Y:S02]  /*ca20*/  IMAD.MOV.U32 R218, RZ, RZ, R186 ;  /* 0x000000ffffda7224 */ /* 0x000fe400078e00ba */
[----:B------:R-:W-:Y:S01]  /*ca30*/  IMAD.MOV.U32 R4, RZ, RZ, R220 ;  /* 0x000000ffff047224 */ /* 0x000fe200078e00dc */
[----:B------:R-:W2:Y:S01]  /*ca40*/  LDL.LU R186, [R1+0x6f4] ;  /* 0x0006f40001ba7983 */ /* 0x000ea20000300800 */
[----:B------:R-:W-:-:S02]  /*ca50*/  IMAD.MOV.U32 R219, RZ, RZ, R187 ;  /* 0x000000ffffdb7224 */ /* 0x000fc400078e00bb */
        /* <DEDUP_REMOVED lines=10> */
[----:B------:R-:W2:Y:S04]  /*cb00*/  LDL.LU R190, [R1+0x6e4] ;  /* 0x0006e40001be7983 */ /* 0x000ea80000300800 */
[----:B------:R-:W2:Y:S04]  /*cb10*/  LDL.LU R191, [R1+0x6e0] ;  /* 0x0006e00001bf7983 */ /* 0x000ea80000300800 */
[----:B------:R-:W4:Y:S01]  /*cb20*/  LDL.LU R208, [R1+0x6dc] ;  /* 0x0006dc0001d07983 */ /* 0x000f220000300800 */
[----:B------:R-:W-:-:S03]  /*cb30*/  IMAD.MOV.U32 R197, RZ, RZ, R213 ;  /* 0x000000ffffc57224 */ /* 0x000fc600078e00d5 */
[----:B------:R-:W4:Y:S01]  /*cb40*/  LDL.LU R209, [R1+0x6d8] ;  /* 0x0006d80001d17983 */ /* 0x000f220000300800 */
[----:B---3--:R-:W-:-:S03]  /*cb50*/  IMAD.MOV.U32 R198, RZ, RZ, R214 ;  /* 0x000000ffffc67224 */ /* 0x008fc600078e00d6 */
[----:B------:R-:W4:Y:S01]  /*cb60*/  LDL.LU R210, [R1+0x6d4] ;  /* 0x0006d40001d27983 */ /* 0x000f220000300800 */
[----:B------:R-:W-:-:S03]  /*cb70*/  IMAD.MOV.U32 R199, RZ, RZ, R215 ;  /* 0x000000ffffc77224 */ /* 0x000fc600078e00d7 */
[----:B------:R-:W4:Y:S04]  /*cb80*/  LDL.LU R211, [R1+0x6d0] ;  /* 0x0006d00001d37983 */ /* 0x000f280000300800 */
[----:B------:R-:W4:Y:S04]  /*cb90*/  LDL.LU R212, [R1+0x6cc] ;  /* 0x0006cc0001d47983 */ /* 0x000f280000300800 */
[----:B------:R-:W4:Y:S04]  /*cba0*/  LDL.LU R213, [R1+0x6c8] ;  /* 0x0006c80001d57983 */ /* 0x000f280000300800 */
[----:B------:R-:W4:Y:S04]  /*cbb0*/  LDL.LU R214, [R1+0x6c4] ;  /* 0x0006c40001d67983 */ /* 0x000f280000300800 */
[----:B------:R-:W4:Y:S01]  /*cbc0*/  LDL.LU R215, [R1+0x6c0] ;  /* 0x0006c00001d77983 */ /* 0x000f220000300800 */
[----:B------:R-:W-:Y:S01]  /*cbd0*/  UIADD3 UR34, UR6, 0x182, URZ ;  /* 0x0000018206227890 */ /* 0x000fe2000fffe03f */
[----:B------:R-:W-:Y:S01]  /*cbe0*/  UMOV UR32, UR8 ;  /* 0x0000000800207c82 */ /* 0x000fe20008000000 */
[----:B------:R-:W-:Y:S01]  /*cbf0*/  UMOV UR33, UR9 ;  /* 0x0000000900217c82 */ /* 0x000fe20008000000 */
[----:B------:R-:W-:Y:S01]  /*cc00*/  UMOV UR35, 0x40000040 ;  /* 0x4000004000237882 */ /* 0x000fe20000000000 */
[----:B------:R-:W-:Y:S01]  /*cc10*/  UIADD3 UR42, UR6, 0x202, URZ ;  /* 0x00000202062a7890 */ /* 0x000fe2000fffe03f */
[----:B------:R-:W3:Y:S01]  /*cc20*/  LDL.LU R168, [R1+0xa0] ;  /* 0x0000a00001a87983 */ /* 0x000ee20000300800 */
        /* <DEDUP_REMOVED lines=20> */
[----:B----4-:R-:W-:-:S06]  /*cd70*/  WARPGROUP.ARRIVE ;  /* 0x00000000000079c5 */ /* 0x010fcc0000000000 */
        /* <DEDUP_REMOVED lines=86> */
[----:B------:R-:W-:Y:S01]  /*d2e0*/  IMAD.MOV.U32 R175, RZ, RZ, R233 ;  /* 0x000000ffffaf7224 */ /* 0x000fe200078e00e9 */
[----:B------:R-:W-:Y:S01]  /*d2f0*/  UMOV UR8, UR28 ;  /* 0x0000001c00087c82 */ /* 0x000fe20008000000 */
[----:B------:R-:W-:Y:S01]  /*d300*/  UMOV UR9, UR29 ;  /* 0x0000001d00097c82 */ /* 0x000fe20008000000 */
[----:B------:R-:W-:-:S03]  /*d310*/  WARPGROUP.DEPBAR.LE gsb0, 0x0 ;  /* 0x00008000000079c5 */ /* 0x000fc60000010000 */
[----:B---3--:R-:W-:-:S06]  /*d320*/  WARPGROUP.ARRIVE ;  /* 0x00000000000079c5 */ /* 0x008fcc0000000000 */
        /* <DEDUP_REMOVED lines=9> */
[----:B------:R-:W-:Y:S04]  /*d3c0*/  STL.64 [R1+0xa0], R168 ;  /* 0x0000a0a801007387 */ /* 0x000fe80000100a00 */
[----:B------:R-:W-:Y:S01]  /*d3d0*/  STL.64 [R1+0xa8], R170 ;  /* 0x0000a8aa01007387 */ /* 0x000fe20000100a00 */
[----:B------:R-:W-:Y:S02]  /*d3e0*/  WARPGROUP.DEPBAR.LE gsb0, 0x0 ;  /* 0x00008000000079c5 */ /* 0x000fe40000010000 */
[----:B------:R-:W-:-:S06]  /*d3f0*/  WARPGROUP.ARRIVE ;  /* 0x00000000000079c5 */ /* 0x000fcc0000000000 */
[----:B------:R-:W-:Y:S01]  /*d400*/  QGMMA.64x16x32.F32.E4M3.E4M3 R216, gdesc[UR36], R216, gsb0 ;  /* 0x0020000024d879f3 */ /* 0x000fe200080008d8 */
[----:B------:R-:W-:Y:S04]  /*d410*/  STL.64 [R1+0xb0], R172 ;  /* 0x0000b0ac01007387 */ /* 0x000fe80000100a00 */
[----:B------:R0:W-:Y:S04]  /*d420*/  STL.64 [R1+0xb8], R174 ;  /* 0x0000b8ae01007387 */ /* 0x0001e80000100a00 */
[----:B0-----:R-:W2:Y:S04]  /*d430*/  LDL.LU.64 R174, [R1+0x6b8] ;  /* 0x0006b80001ae7983 */ /* 0x001ea80000300a00 */
[----:B------:R-:W2:Y:S04]  /*d440*/  LDL.LU.64 R172, [R1+0x6b0] ;  /* 0x0006b00001ac7983 */ /* 0x000ea80000300a00 */
[----:B------:R-:W2:Y:S04]  /*d450*/  LDL.LU.64 R170, [R1+0x6a8] ;  /* 0x0006a80001aa7983 */ /* 0x000ea80000300a00 */
[----:B------:R-:W2:Y:S04]  /*d460*/  LDL.LU.64 R168, [R1+0x6a0] ;  /* 0x0006a00001a87983 */ /* 0x000ea80000300a00 */
        /* <DEDUP_REMOVED lines=39> */
[----:B------:R-:W-:Y:S01]  /*d6e0*/  STL.64 [R1+0x610], R220 ;  /* 0x000610dc01007387 */ /* 0x000fe20000100a00 */
[----:B------:R-:W-:Y:S02]  /*d6f0*/  WARPGROUP.DEPBAR.LE gsb0, 0x0 ;  /* 0x00008000000079c5 */ /* 0x000fe40000010000 */
[----:B------:R-:W-:-:S06]  /*d700*/  WARPGROUP.ARRIVE ;  /* 0x00000000000079c5 */ /* 0x000fcc0000000000 */
[----:B------:R-:W-:Y:S01]  /*d710*/  QGMMA.64x16x32.F32.E4M3.E4M3 R120, gdesc[UR44], R120, gsb0 ;  /* 0x002000002c7879f3 */ /* 0x000fe20008000878 */
[----:B------:R-:W-:Y:S04]  /*d720*/  STL.64 [R1+0x608], R218 ;  /* 0x000608da01007387 */ /* 0x000fe80000100a00 */
[----:B------:R-:W-:Y:S04]  /*d730*/  STL.64 [R1+0x600], R216 ;  /* 0x000600d801007387 */ /* 0x000fe80000100a00 */
[----:B------:R-:W-:Y:S04]  /*d740*/  STL.64 [R1+0x638], R198 ;  /* 0x000638c601007387 */ /* 0x000fe80000100a00 */
[----:B------:R-:W-:Y:S04]  /*d750*/  STL.64 [R1+0x630], R196 ;  /* 0x000630c401007387 */ /* 0x000fe80000100a00 */
[----:B------:R-:W-:Y:S04]  /*d760*/  STL.64 [R1+0x628], R194 ;  /* 0x000628c201007387 */ /* 0x000fe80000100a00 */
[----:B------:R0:W-:Y:S01]  /*d770*/  STL.64 [R1+0x620], R192 ;  /* 0x000620c001007387 */ /* 0x0001e20000100a00 */
[----:B------:R-:W-:-:S03]  /*d780*/  UIADD3 UR16, UR7, 0x4, URZ ;  /* 0x0000000407107890 */ /* 0x000fc6000fffe03f */
[----:B0-----:R-:W2:Y:S04]  /*d790*/  LDL.LU.64 R192, [R1+0x60] ;  /* 0x0000600001c07983 */ /* 0x001ea80000300a00 */
[----:B------:R-:W2:Y:S04]  /*d7a0*/  LDL.LU.64 R194, [R1+0x68] ;  /* 0x0000680001c27983 */ /* 0x000ea80000300a00 */
[----:B------:R-:W2:Y:S04]  /*d7b0*/  LDL.LU.64 R196, [R1+0x70] ;  /* 0x0000700001c47983 */ /* 0x000ea80000300a00 */
[----:B------:R-:W2:Y:S01]  /*d7c0*/  LDL.LU.64 R198, [R1+0x78] ;  /* 0x0000780001c67983 */ /* 0x000ea20000300a00 */
[----:B------:R-:W-:Y:S01]  /*d7d0*/  UMOV UR12, UR16 ;  /* 0x00000010000c7c82 */ /* 0x000fe20008000000 */
[----:B------:R-:W-:Y:S01]  /*d7e0*/  UMOV UR16, UR8 ;  /* 0x0000000800107c82 */ /* 0x000fe20008000000 */
[----:B------:R-:W-:-:S02]  /*d7f0*/  WARPGROUP.DEPBAR.LE gsb0, 0x0 ;  /* 0x00008000000079c5 */ /* 0x000fc40000010000 */
[----:B------:R-:W-:Y:S01]  /*d800*/  WARPGROUP.ARRIVE ;  /* 0x00000000000079c5 */ /* 0x000fe20000000000 */
[----:B------:R-:W-:-:S05]  /*d810*/  UMOV UR17, UR9 ;  /* 0x0000000900117c82 */ /* 0x000fca0008000000 */
        /* <DEDUP_REMOVED lines=16> */
[----:B------:R-:W-:Y:S01]  /*d920*/  UIADD3 UR14, UR6, 0x4, URZ ;  /* 0x00000004060e7890 */ /* 0x000fe2000fffe03f */
[----:B------:R-:W-:Y:S01]  /*d930*/  UMOV UR13, 0x40000040 ;  /* 0x40000040000d7882 */ /* 0x000fe20000000000 */
        /* <DEDUP_REMOVED lines=106> */
[----:B------:R-:W-:Y:S04]  /*dfe0*/  STL [R1+0x5f8], R173 ;  /* 0x0005f8ad01007387 */ /* 0x000fe80000100800 */
[----:B------:R-:W-:Y:S04]  /*dff0*/  STL [R1+0x5f4], R174 ;  /* 0x0005f4ae01007387 */ /* 0x000fe80000100800 */
[----:B------:R-:W-:Y:S01]  /*e000*/  STL [R1+0x5f0], R175 ;  /* 0x0005f0af01007387 */ /* 0x000fe20000100800 */
[----:B------:R-:W-:-:S02]  /*e010*/  WARPGROUP.DEPBAR.LE gsb0, 0x0 ;  /* 0x00008000000079c5 */ /* 0x000fc40000010000 */
[----:B------:R-:W-:-:S06]  /*e020*/  WARPGROUP.ARRIVE ;  /* 0x00000000000079c5 */ /* 0x000fcc0000000000 */
[----:B------:R-:W-:Y:S01]  /*e030*/  QGMMA.64x16x32.F32.E4M3.E4M3 R128, gdesc[UR40], R128, gsb0 ;  /* 0x00200000288079f3 */ /* 0x000fe20008000880 */
[----:B------:R-:W-:Y:S04]  /*e040*/  STL [R1+0x5ec], R148 ;  /* 0x0005ec9401007387 */ /* 0x000fe80000100800 */
[----:B------:R-:W-:Y:S04]  /*e050*/  STL [R1+0x5e8], R149 ;  /* 0x0005e89501007387 */ /* 0x000fe80000100800 */
[----:B------:R-:W-:Y:S04]  /*e060*/  STL [R1+0x5e4], R150 ;  /* 0x0005e49601007387 */ /* 0x000fe80000100800 */
[----:B------:R-:W-:Y:S04]  /*e070*/  STL [R1+0x5e0], R151 ;  /* 0x0005e09701007387 */ /* 0x000fe80000100800 */
[----:B------:R-:W-:Y:S04]  /*e080*/  STL.64 [R1+0x658], R126 ;  /* 0x0006587e01007387 */ /* 0x000fe80000100a00 */
[----:B------:R-:W-:Y:S04]  /*e090*/  STL.64 [R1+0x650], R124 ;  /* 0x0006507c01007387 */ /* 0x000fe80000100a00 */
[----:B------:R-:W-:Y:S04]  /*e0a0*/  STL.64 [R1+0x648], R122 ;  /* 0x0006487a01007387 */ /* 0x000fe80000100a00 */
[----:B------:R0:W-:Y:S04]  /*e0b0*/  STL.64 [R1+0x640], R120 ;  /* 0x0006407801007387 */ /* 0x0001e80000100a00 */
[----:B------:R-:W-:Y:S04]  /*e0c0*/  STL.64 [R1+0xc0], R8 ;  /* 0x0000c00801007387 */ /* 0x000fe80000100a00 */
[----:B------:R-:W-:Y:S04]  /*e0d0*/  STL.64 [R1+0xc8], R10 ;  /* 0x0000c80a01007387 */ /* 0x000fe80000100a00 */
[----:B------:R-:W-:Y:S04]  /*e0e0*/  STL.64 [R1+0xd0], R12 ;  /* 0x0000d00c01007387 */ /* 0x000fe80000100a00 */
[----:B------:R-:W-:Y:S04]  /*e0f0*/  STL [R1+0xd8], R14 ;  /* 0x0000d80e01007387 */ /* 0x000fe80000100800 */
[----:B0-----:R-:W2:Y:S04]  /*e100*/  LDL.LU.64 R120, [R1+0xa0] ;  /* 0x0000a00001787983 */ /* 0x001ea80000300a00 */
[----:B------:R-:W2:Y:S04]  /*e110*/  LDL.LU.64 R122, [R1+0xa8] ;  /* 0x0000a800017a7983 */ /* 0x000ea80000300a00 */
[----:B------:R-:W2:Y:S04]  /*e120*/  LDL.LU.64 R124, [R1+0xb0] ;  /* 0x0000b000017c7983 */ /* 0x000ea80000300a00 */
[----:B------:R0:W-:Y:S04]  /*e130*/  STL.64 [R1], R216 ;  /* 0x000000d801007387 */ /* 0x0001e80000100a00 */
[----:B------:R1:W-:Y:S04]  /*e140*/  STL.64 [R1+0x8], R218 ;  /* 0x000008da01007387 */ /* 0x0003e80000100a00 */
[----:B------:R3:W-:Y:S04]  /*e150*/  STL.64 [R1+0x10], R220 ;  /* 0x000010dc01007387 */ /* 0x0007e80000100a00 */
[----:B------:R4:W-:Y:S04]  /*e160*/  STL.64 [R1+0x18], R222 ;  /* 0x000018de01007387 */ /* 0x0009e80000100a00 */
[----:B------:R-:W2:Y:S01]  /*e170*/  LDL.LU.64 R126, [R1+0xb8] ;  /* 0x0000b800017e7983 */ /* 0x000ea20000300a00 */
[----:B------:R-:W-:-:S02]  /*e180*/  WARPGROUP.DEPBAR.LE gsb0, 0x0 ;  /* 0x00008000000079c5 */ /* 0x000fc40000010000 */
[----:B------:R-:W-:Y:S01]  /*e190*/  WARPGROUP.ARRIVE ;  /* 0x00000000000079c5 */ /* 0x000fe20000000000 */
[----:B------:R-:W-:Y:S01]  /*e1a0*/  UMOV UR16, UR48 ;  /* 0x0000003000107c82 */ /* 0x000fe20008000000 */
[----:B------:R-:W-:-:S04]  /*e1b0*/  UMOV UR17, UR49 ;  /* 0x0000003100117c82 */ /* 0x000fc80008000000 */
[----:B------:R-:W-:Y:S01]  /*e1c0*/  QGMMA.64x16x32.F32.E4M3.E4M3 R152, gdesc[UR16], R152, gsb0 ;  /* 0x00200000109879f3 */ /* 0x000fe20008000898 */
[----:B------:R-:W-:Y:S02]  /*e1d0*/  IMAD.MOV.U32 R172, RZ, RZ, R192 ;  /* 0x000000ffffac7224 */ /* 0x000fe400078e00c0 */
[----:B------:R-:W-:Y:S02]  /*e1e0*/  IMAD.MOV.U32 R173, RZ, RZ, R193 ;  /* 0x000000ffffad7224 */ /* 0x000fe400078e00c1 */
[----:B------:R-:W-:Y:S01]  /*e1f0*/  IMAD.MOV.U32 R174, RZ, RZ, R194 ;  /* 0x000000ffffae7224 */ /* 0x000fe200078e00c2 */
[----:B------:R-:W2:Y:S01]  /*e200*/  LDL.LU.64 R192, [R1+0x80] ;  /* 0x0000800001c07983 */ /* 0x000ea20000300a00 */
[----:B------:R-:W-:Y:S02]  /*e210*/  IMAD.MOV.U32 R175, RZ, RZ, R195 ;  /* 0x000000ffffaf7224 */ /* 0x000fe400078e00c3 */
[----:B------:R-:W-:Y:S01]  /*e220*/  IMAD.MOV.U32 R148, RZ, RZ, R196 ;  /* 0x000000ffff947224 */ /* 0x000fe200078e00c4 */
[----:B------:R-:W2:Y:S01]  /*e230*/  LDL.LU.64 R194, [R1+0x88] ;  /* 0x0000880001c27983 */ /* 0x000ea20000300a00 */
[----:B------:R-:W-:-:S02]  /*e240*/  IMAD.MOV.U32 R149, RZ, RZ, R197 ;  /* 0x000000ffff957224 */ /* 0x000fc400078e00c5 */
[----:B------:R-:W-:Y:S01]  /*e250*/  IMAD.MOV.U32 R150, RZ, RZ, R198 ;  /* 0x000000ffff967224 */ /* 0x000fe200078e00c6 */
[----:B------:R-:W2:Y:S01]  /*e260*/  LDL.LU.64 R196, [R1+0x90] ;  /* 0x0000900001c47983 */ /* 0x000ea20000300a00 */
[----:B------:R-:W-:-:S03]  /*e270*/  IMAD.MOV.U32 R151, RZ, RZ, R199 ;  /* 0x000000ffff977224 */ /* 0x000fc600078e00c7 */
[----:B------:R-:W2:Y:S01]  /*e280*/  LDL.LU.64 R198, [R1+0x98] ;  /* 0x0000980001c67983 */ /* 0x000ea20000300a00 */
[----:B------:R-:W-:Y:S01]  /*e290*/  UMOV UR36, UR48 ;  /* 0x0000003000247c82 */ /* 0x000fe20008000000 */
[----:B------:R-:W-:Y:S02]  /*e2a0*/  UMOV UR37, UR49 ;  /* 0x0000003100257c82 */ /* 0x000fe40008000000 */
[----:B0-----:R-:W2:Y:S04]  /*e2b0*/  LDL.LU.64 R216, [R1+0x20] ;  /* 0x0000200001d87983 */ /* 0x001ea80000300a00 */
[----:B-1----:R-:W2:Y:S04]  /*e2c0*/  LDL.LU.64 R218, [R1+0x28] ;  /* 0x0000280001da7983 */ /* 0x002ea80000300a00 */
[----:B---3--:R-:W3:Y:S04]  /*e2d0*/  LDL.LU.64 R220, [R1+0x30] ;  /* 0x0000300001dc7983 */ /* 0x008ee80000300a00 */
[----:B----4-:R-:W3:Y:S01]  /*e2e0*/  LDL.LU.64 R222, [R1+0x38] ;  /* 0x0000380001de7983 */ /* 0x010ee20000300a00 */
        /* <DEDUP_REMOVED lines=21> */
[----:B--2---:R-:W-:-:S06]  /*e440*/  WARPGROUP.ARRIVE ;  /* 0x00000000000079c5 */ /* 0x004fcc0000000000 */
        /* <DEDUP_REMOVED lines=9> */
[----:B------:R-:W-:Y:S01]  /*e4e0*/  STL [R1+0x5dc], R210 ;  /* 0x0005dcd201007387 */ /* 0x000fe20000100800 */
[----:B------:R-:W-:Y:S02]  /*e4f0*/  WARPGROUP.DEPBAR.LE gsb0, 0x0 ;  /* 0x00008000000079c5 */ /* 0x000fe40000010000 */
[----:B---3--:R-:W-:-:S06]  /*e500*/  WARPGROUP.ARRIVE ;  /* 0x00000000000079c5 */ /* 0x008fcc0000000000 */
[----:B------:R-:W-:Y:S01]  /*e510*/  QGMMA.64x16x32.F32.E4M3.E4M3 R216, gdesc[UR20], R216, gsb0 ;  /* 0x0020000014d879f3 */ /* 0x000fe200080008d8 */
[----:B------:R-:W-:Y:S01]  /*e520*/  STL [R1+0x5d8], R211 ;  /* 0x0005d8d301007387 */ /* 0x000fe20000100800 */
[----:B------:R-:W-:-:S03]  /*e530*/  IMAD.MOV.U32 R11, RZ, RZ, R126 ;  /* 0x000000ffff0b7224 */ /* 0x000fc600078e007e */
[----:B------:R-:W-:Y:S01]  /*e540*/  STL [R1+0x5d4], R212 ;  /* 0x0005d4d401007387 */ /* 0x000fe20000100800 */
[----:B------:R-:W-:-:S03]  /*e550*/  IMAD.MOV.U32 R9, RZ, RZ, R127 ;  /* 0x000000ffff097224 */ /* 0x000fc600078e007f */
[----:B------:R-:W-:Y:S01]  /*e560*/  STL [R1+0x5d0], R213 ;  /* 0x0005d0d501007387 */ /* 0x000fe20000100800 */
[----:B------:R-:W-:-:S03]  /*e570*/  IMAD.MOV.U32 R10, RZ, RZ, R15 ;  /* 0x000000ffff0a7224 */ /* 0x000fc600078e000f */
[----:B------:R0:W-:Y:S01]  /*e580*/  STL [R1+0x5cc], R214 ;  /* 0x0005ccd601007387 */ /* 0x0001e20000100800 */
[----:B------:R-:W-:Y:S02]  /*e590*/  IMAD.MOV.U32 R13, RZ, RZ, R124 ;  /* 0x000000ffff0d7224 */ /* 0x000fe400078e007c */
[----:B------:R-:W-:Y:S01]  /*e5a0*/  IMAD.MOV.U32 R12, RZ, RZ, R125 ;  /* 0x000000ffff0c7224 */ /* 0x000fe200078e007d */
[----:B------:R1:W-:Y:S01]  /*e5b0*/  STL [R1+0x5c8], R215 ;  /* 0x0005c8d701007387 */ /* 0x0003e20000100800 */
        /* <DEDUP_REMOVED lines=10> */
[----:B------:R-:W-:Y:S02]  /*e660*/  IMAD.MOV.U32 R16, RZ, RZ, R121 ;  /* 0x000000ffff107224 */ /* 0x000fe400078e0079 */
[----:B------:R-:W-:Y:S01]  /*e670*/  IMAD.MOV.U32 R4, RZ, RZ, R20 ;  /* 0x000000ffff047224 */ /* 0x000fe200078e0014 */
[----:B------:R-:W2:Y:S01]  /*e680*/  LDL.LU.64 R120, [R1+0x640] ;  /* 0x0006400001787983 */ /* 0x000ea20000300a00 */
[----:B------:R-:W-:Y:S02]  /*e690*/  IMAD.MOV.U32 R3, RZ, RZ, R21 ;  /* 0x000000ffff037224 */ /* 0x000fe400078e0015 */
[----:B------:R-:W-:-:S02]  /*e6a0*/  IMAD.MOV.U32 R19, RZ, RZ, R198 ;  /* 0x000000ffff137224 */ /* 0x000fc400078e00c6 */
[----:B------:R-:W-:Y:S02]  /*e6b0*/  IMAD.MOV.U32 R18, RZ, RZ, R199 ;  /* 0x000000ffff127224 */ /* 0x000fe400078e00c7 */
[----:B------:R-:W-:Y:S01]  /*e6c0*/  IMAD.MOV.U32 R2, RZ, RZ, R22 ;  /* 0x000000ffff027224 */ /* 0x000fe200078e0016 */
[----:B------:R-:W3:Y:S01]  /*e6d0*/  LDL.LU.64 R198, [R1+0x638] ;  /* 0x0006380001c67983 */ /* 0x000ee20000300a00 */
[----:B------:R-:W-:Y:S02]  /*e6e0*/  IMAD.MOV.U32 R0, RZ, RZ, R23 ;  /* 0x000000ffff007224 */ /* 0x000fe400078e0017 */
[----:B------:R-:W-:Y:S02]  /*e6f0*/  IMAD.MOV.U32 R21, RZ, RZ, R196 ;  /* 0x000000ffff157224 */ /* 0x000fe400078e00c4 */
[----:B------:R-:W-:Y:S02]  /*e700*/  IMAD.MOV.U32 R20, RZ, RZ, R197 ;  /* 0x000000ffff147224 */ /* 0x000fe400078e00c5 */
[----:B------:R-:W-:Y:S01]  /*e710*/  IMAD.MOV.U32 R23, RZ, RZ, R194 ;  /* 0x000000ffff177224 */ /* 0x000fe200078e00c2 */
[----:B------:R-:W3:Y:S01]  /*e720*/  LDL.LU.64 R196, [R1+0x630] ;  /* 0x0006300001c47983 */ /* 0x000ee20000300a00 */
[----:B------:R-:W-:Y:S01]  /*e730*/  IMAD.MOV.U32 R22, RZ, RZ, R195 ;  /* 0x000000ffff167224 */ /* 0x000fe200078e00c3 */
[----:B------:R-:W-:-:S02]  /*e740*/  WARPGROUP.DEPBAR.LE gsb0, 0x0 ;  /* 0x00008000000079c5 */ /* 0x000fc40000010000 */
[----:B------:R-:W-:Y:S01]  /*e750*/  IMAD.MOV.U32 R233, RZ, RZ, R192 ;  /* 0x000000ffffe97224 */ /* 0x000fe200078e00c0 */
[----:B------:R-:W3:Y:S01]  /*e760*/  LDL.LU.64 R194, [R1+0x628] ;  /* 0x0006280001c27983 */ /* 0x000ee20000300a00 */
[----:B------:R-:W-:Y:S02]  /*e770*/  IMAD.MOV.U32 R232, RZ, RZ, R193 ;  /* 0x000000ffffe87224 */ /* 0x000fe400078e00c1 */
[----:B------:R-:W-:Y:S01]  /*e780*/  IMAD.MOV.U32 R235, RZ, RZ, R222 ;  /* 0x000000ffffeb7224 */ /* 0x000fe200078e00de */
[----:B------:R-:W3:Y:S01]  /*e790*/  LDL.LU.64 R192, [R1+0x620] ;  /* 0x0006200001c07983 */ /* 0x000ee20000300a00 */
[----:B------:R-:W-:Y:S02]  /*e7a0*/  IMAD.MOV.U32 R234, RZ, RZ, R223 ;  /* 0x000000ffffea7224 */ /* 0x000fe400078e00df */
[----:B0-----:R-:W-:Y:S01]  /*e7b0*/  IMAD.MOV.U32 R214, RZ, RZ, R220 ;  /* 0x000000ffffd67224 */ /* 0x001fe200078e00dc */
[----:B------:R-:W4:Y:S01]  /*e7c0*/  LDL.LU.64 R222, [R1+0x618] ;  /* 0x0006180001de7983 */ /* 0x000f220000300a00 */
[----:B-1----:R-:W-:-:S02]  /*e7d0*/  IMAD.MOV.U32 R215, RZ, RZ, R221 ;  /* 0x000000ffffd77224 */ /* 0x002fc400078e00dd */
[----:B------:R-:W-:Y:S01]  /*e7e0*/  IMAD.MOV.U32 R212, RZ, RZ, R218 ;  /* 0x000000ffffd47224 */ /* 0x000fe200078e00da */
[----:B------:R-:W4:Y:S01]  /*e7f0*/  LDL.LU.64 R220, [R1+0x610] ;  /* 0x0006100001dc7983 */ /* 0x000f220000300a00 */
[----:B------:R-:W-:Y:S02]  /*e800*/  IMAD.MOV.U32 R213, RZ, RZ, R219 ;  /* 0x000000ffffd57224 */ /* 0x000fe400078e00db */
[----:B------:R-:W-:Y:S01]  /*e810*/  IMAD.MOV.U32 R210, RZ, RZ, R216 ;  /* 0x000000ffffd27224 */ /* 0x000fe200078e00d8 */
[----:B------:R-:W4:Y:S01]  /*e820*/  LDL.LU.64 R218, [R1+0x608] ;  /* 0x0006080001da7983 */ /* 0x000f220000300a00 */
[----:B------:R-:W-:-:S03]  /*e830*/  IMAD.MOV.U32 R211, RZ, RZ, R217 ;  /* 0x000000ffffd37224 */ /* 0x000fc600078e00d9 */
[----:B------:R-:W4:Y:S01]  /*e840*/  LDL.LU.64 R216, [R1+0x600] ;  /* 0x0006000001d87983 */ /* 0x000f220000300a00 */
        /* <DEDUP_REMOVED lines=8> */
[----:B------:R-:W-:Y:S01]  /*e8d0*/  QGMMA.64x16x32.F32.E4M3.E4M3 R192, gdesc[UR32], R192, gsb0 ;  /* 0x0020000020c079f3 */ /* 0x000fe200080008c0 */
[----:B------:R-:W-:Y:S04]  /*e8e0*/  STL.64 [R1+0x4f8], R222 ;  /* 0x0004f8de01007387 */ /* 0x000fe80000100a00 */
[----:B------:R-:W-:Y:S04]  /*e8f0*/  STL.64 [R1+0x4f0], R220 ;  /* 0x0004f0dc01007387 */ /* 0x000fe80000100a00 */
[----:B------:R-:W-:Y:S04]  /*e900*/  STL.64 [R1+0x4e8], R218 ;  /* 0x0004e8da01007387 */ /* 0x000fe80000100a00 */
[----:B------:R0:W-:Y:S04]  /*e910*/  STL.64 [R1+0x4e0], R216 ;  /* 0x0004e0d801007387 */ /* 0x0001e80000100a00 */
[----:B0-----:R-:W3:Y:S04]  /*e920*/  LDL.LU.64 R216, [R1] ;  /* 0x0000000001d87983 */ /* 0x001ee80000300a00 */
[----:B------:R-:W3:Y:S04]  /*e930*/  LDL.LU.64 R218, [R1+0x8] ;  /* 0x0000080001da7983 */ /* 0x000ee80000300a00 */
[----:B------:R-:W3:Y:S04]  /*e940*/  LDL.LU.64 R220, [R1+0x10] ;  /* 0x0000100001dc7983 */ /* 0x000ee80000300a00 */
[----:B------:R-:W3:Y:S01]  /*e950*/  LDL.LU.64 R222, [R1+0x18] ;  /* 0x0000180001de7983 */ /* 0x000ee20000300a00 */
[----:B------:R-:W-:-:S03]  /*e960*/  WARPGROUP.DEPBAR.LE gsb0, 0x0 ;  /* 0x00008000000079c5 */ /* 0x000fc60000010000 */
[----:B------:R-:W-:Y:S04]  /*e970*/  STL.64 [R1+0x518], R198 ;  /* 0x000518c601007387 */ /* 0x000fe80000100a00 */
[----:B------:R-:W-:Y:S04]  /*e980*/  STL.64 [R1+0x510], R196 ;  /* 0x000510c401007387 */ /* 0x000fe80000100a00 */
[----:B------:R0:W-:Y:S04]  /*e990*/  STL.64 [R1+0x508], R194 ;  /* 0x000508c201007387 */ /* 0x0001e80000100a00 */
[----:B------:R1:W-:Y:S01]  /*e9a0*/  STL.64 [R1+0x500], R192 ;  /* 0x000500c001007387 */ /* 0x0003e20000100a00 */
[----:B0-----:R-:W-:-:S02]  /*e9b0*/  IMAD.MOV.U32 R194, RZ, RZ, R174 ;  /* 0x000000ffffc27224 */ /* 0x001fc400078e00ae */
[----:B-1----:R-:W-:Y:S02]  /*e9c0*/  IMAD.MOV.U32 R192, RZ, RZ, R172 ;  /* 0x000000ffffc07224 */ /* 0x002fe400078e00ac */
[----:B------:R-:W4:Y:S01]  /*e9d0*/  LDL.LU R172, [R1+0x5fc] ;  /* 0x0005fc0001ac7983 */ /* 0x000f220000300800 */
[----:B------:R-:W-:Y:S02]  /*e9e0*/  IMAD.MOV.U32 R193, RZ, RZ, R173 ;  /* 0x000000ffffc17224 */ /* 0x000fe400078e00ad */
[----:B------:R-:W-:Y:S01]  /*e9f0*/  IMAD.MOV.U32 R195, RZ, RZ, R175 ;  /* 0x000000ffffc37224 */ /* 0x000fe200078e00af */
[----:B------:R-:W4:Y:S04]  /*ea00*/  LDL.LU R173, [R1+0x5f8] ;  /* 0x0005f80001ad7983 */ /* 0x000f280000300800 */
[----:B------:R-:W4:Y:S04]  /*ea10*/  LDL.LU R174, [R1+0x5f4] ;  /* 0x0005f40001ae7983 */ /* 0x000f280000300800 */
[----:B------:R-:W4:Y:S01]  /*ea20*/  LDL.LU R175, [R1+0x5f0] ;  /* 0x0005f00001af7983 */ /* 0x000f220000300800 */
[----:B------:R-:W-:-:S02]  /*ea30*/  IMAD.MOV.U32 R196, RZ, RZ, R148 ;  /* 0x000000ffffc47224 */ /* 0x000fc400078e0094 */
[----:B------:R-:W-:Y:S01]  /*ea40*/  IMAD.MOV.U32 R197, RZ, RZ, R149 ;  /* 0x000000ffffc57224 */ /* 0x000fe200078e0095 */
[----:B------:R-:W2:Y:S01]  /*ea50*/  LDL.LU R148, [R1+0x5ec] ;  /* 0x0005ec0001947983 */ /* 0x000ea20000300800 */
[----:B------:R-:W-:Y:S02]  /*ea60*/  IMAD.MOV.U32 R198, RZ, RZ, R150 ;  /* 0x000000ffffc67224 */ /* 0x000fe400078e0096 */
[----:B------:R-:W-:Y:S01]  /*ea70*/  IMAD.MOV.U32 R199, RZ, RZ, R151 ;  /* 0x000000ffffc77224 */ /* 0x000fe200078e0097 */
[----:B------:R-:W2:Y:S04]  /*ea80*/  LDL.LU R149, [R1+0x5e8] ;  /* 0x0005e80001957983 */ /* 0x000ea80000300800 */
[----:B------:R-:W2:Y:S04]  /*ea90*/  LDL.LU R150, [R1+0x5e4] ;  /* 0x0005e40001967983 */ /* 0x000ea80000300800 */
[----:B------:R-:W2:Y:S01]  /*eaa0*/  LDL.LU R151, [R1+0x5e0] ;  /* 0x0005e00001977983 */ /* 0x000ea20000300800 */
[----:B------:R-:W-:Y:S01]  /*eab0*/  UMOV UR36, UR12 ;  /* 0x0000000c00247c82 */ /* 0x000fe20008000000 */
[----:B------:R-:W-:Y:S01]  /*eac0*/  UMOV UR37, UR13 ;  /* 0x0000000d00257c82 */ /* 0x000fe20008000000 */
[----:B------:R-:W-:Y:S01]  /*ead0*/  UIADD3 UR16, UR7, 0x6, URZ ;  /* 0x0000000607107890 */ /* 0x000fe2000fffe03f */
[----:B------:R-:W-:-:S06]  /*eae0*/  UMOV UR17, UR13 ;  /* 0x0000000d00117c82 */ /* 0x000fcc0008000000 */
        /* <DEDUP_REMOVED lines=11> */
[----:B--2---:R-:W-:-:S06]  /*eba0*/  WARPGROUP.ARRIVE ;  /* 0x00000000000079c5 */ /* 0x004fcc0000000000 */
[----:B------:R-:W-:Y:S01]  /*ebb0*/  QGMMA.64x16x32.F32.E4M3.E4M3 R144, gdesc[UR16], R144, gsb0 ;  /* 0x00200000109079f3 */ /* 0x000fe20008000890 */
[----:B------:R-:W-:Y:S04]  /*ebc0*/  STL.64 [R1+0x538], R174 ;  /* 0x000538ae01007387 */ /* 0x000fe80000100a00 */
[----:B------:R-:W-:Y:S04]  /*ebd0*/  STL.64 [R1+0x530], R172 ;  /* 0x000530ac01007387 */ /* 0x000fe80000100a00 */
[----:B------:R-:W-:Y:S04]  /*ebe0*/  STL.64 [R1+0x528], R170 ;  /* 0x000528aa01007387 */ /* 0x000fe80000100a00 */
[----:B------:R0:W-:Y:S04]  /*ebf0*/  STL.64 [R1+0x520], R168 ;  /* 0x000520a801007387 */ /* 0x0001e80000100a00 */
[----:B0-----:R-:W2:Y:S04]  /*ec00*/  LDL.LU R168, [R1+0xc0] ;  /* 0x0000c00001a87983 */ /* 0x001ea80000300800 */
[----:B------:R-:W2:Y:S04]  /*ec10*/  LDL.LU R169, [R1+0xc4] ;  /* 0x0000c40001a97983 */ /* 0x000ea80000300800 */
[----:B------:R-:W2:Y:S04]  /*ec20*/  LDL.LU R170, [R1+0xc8] ;  /* 0x0000c80001aa7983 */ /* 0x000ea80000300800 */
[----:B------:R-:W2:Y:S04]  /*ec30*/  LDL.LU R171, [R1+0xcc] ;  /* 0x0000cc0001ab7983 */ /* 0x000ea80000300800 */
[----:B------:R-:W2:Y:S04]  /*ec40*/  LDL.LU R172, [R1+0xd0] ;  /* 0x0000d00001ac7983 */ /* 0x000ea80000300800 */
[----:B------:R-:W2:Y:S04]  /*ec50*/  LDL.LU R173, [R1+0xd4] ;  /* 0x0000d40001ad7983 */ /* 0x000ea80000300800 */
[----:B------:R-:W2:Y:S01]  /*ec60*/  LDL.LU R174, [R1+0xd8] ;  /* 0x0000d80001ae7983 */ /* 0x000ea20000300800 */
[----:B------:R-:W-:-:S02]  /*ec70*/  WARPGROUP.DEPBAR.LE gsb0, 0x0 ;  /* 0x00008000000079c5 */ /* 0x000fc40000010000 */
        /* <DEDUP_REMOVED lines=19> */
[----:B------:R-:W-:Y:S01]  /*edb0*/  UIADD3 UR10, UR6, 0x6, URZ ;  /* 0x00000006060a7890 */ /* 0x000fe2000fffe03f */
[----:B------:R-:W-:Y:S01]  /*edc0*/  UMOV UR9, 0x40000040 ;  /* 0x4000004000097882 */ /* 0x000fe20000000000 */
[----:B------:R-:W-:Y:S01]  /*edd0*/  UMOV UR11, 0x40000040 ;  /* 0x40000040000b7882 */ /* 0x000fe20000000000 */
[----:B------:R-:W-:Y:S02]  /*ede0*/  WARPGROUP.DEPBAR.LE gsb0, 0x0 ;  /* 0x00008000000079c5 */ /* 0x000fe40000010000 */
[----:B--2---:R-:W-:-:S06]  /*edf0*/  WARPGROUP.ARRIVE ;  /* 0x00000000000079c5 */ /* 0x004fcc0000000000 */
        /* <DEDUP_REMOVED lines=26> */
[----:B------:R-:W-:Y:S01]  /*efa0*/  STL.64 [R1+0x78], R198 ;  /* 0x000078c601007387 */ /* 0x000fe20000100a00 */
[----:B------:R-:W-:-:S03]  /*efb0*/  WARPGROUP.DEPBAR.LE gsb0, 0x0 ;  /* 0x00008000000079c5 */ /* 0x000fc60000010000 */
[----:B------:R0:W-:Y:S04]  /*efc0*/  STL.64 [R1], R216 ;  /* 0x000000d801007387 */ /* 0x0001e80000100a00 */
[----:B------:R1:W-:Y:S04]  /*efd0*/  STL.64 [R1+0x8], R218 ;  /* 0x000008da01007387 */ /* 0x0003e80000100a00 */
[----:B------:R2:W-:Y:S04]  /*efe0*/  STL.64 [R1+0x10], R220 ;  /* 0x000010dc01007387 */ /* 0x0005e80000100a00 */
[----:B------:R3:W-:Y:S01]  /*eff0*/  STL.64 [R1+0x18], R222 ;  /* 0x000018de01007387 */ /* 0x0007e20000100a00 */
[----:B0-----:R-:W-:-:S02]  /*f000*/  IMAD.MOV.U32 R216, RZ, RZ, R210 ;  /* 0x000000ffffd87224 */ /* 0x001fc400078e00d2 */
[----:B------:R-:W-:Y:S01]  /*f010*/  IMAD.MOV.U32 R217, RZ, RZ, R211 ;  /* 0x000000ffffd97224 */ /* 0x000fe200078e00d3 */
[----:B------:R-:W4:Y:S01]  /*f020*/  LDL.LU R210, [R1+0x5dc] ;  /* 0x0005dc0001d27983 */ /* 0x000f220000300800 */
[----:B-1----:R-:W-:Y:S02]  /*f030*/  IMAD.MOV.U32 R218, RZ, RZ, R212 ;  /* 0x000000ffffda7224 */ /* 0x002fe400078e00d4 */
[----:B------:R-:W-:Y:S01]  /*f040*/  IMAD.MOV.U32 R219, RZ, RZ, R213 ;  /* 0x000000ffffdb7224 */ /* 0x000fe200078e00d5 */
[----:B------:R-:W4:Y:S01]  /*f050*/  LDL.LU R211, [R1+0x5d8] ;  /* 0x0005d80001d37983 */ /* 0x000f220000300800 */
[----:B--2---:R-:W-:-:S03]  /*f060*/  IMAD.MOV.U32 R220, RZ, RZ, R214 ;  /* 0x000000ffffdc7224 */ /* 0x004fc600078e00d6 */
[----:B------:R-:W4:Y:S01]  /*f070*/  LDL.LU R212, [R1+0x5d4] ;  /* 0x0005d40001d47983 */ /* 0x000f220000300800 */
[----:B------:R-:W-:-:S03]  /*f080*/  IMAD.MOV.U32 R221, RZ, RZ, R215 ;  /* 0x000000ffffdd7224 */ /* 0x000fc600078e00d7 */
        /* <DEDUP_REMOVED lines=23> */
[----:B----4-:R-:W-:-:S06]  /*f200*/  WARPGROUP.ARRIVE ;  /* 0x00000000000079c5 */ /* 0x010fcc0000000000 */
        /* <DEDUP_REMOVED lines=67> */
[----:B------:R-:W-:Y:S02]  /*f640*/  IMAD.MOV.U32 R192, RZ, RZ, R233 ;  /* 0x000000ffffc07224 */ /* 0x000fe400078e00e9 */
[----:B------:R-:W-:Y:S02]  /*f650*/  IMAD.MOV.U32 R193, RZ, RZ, R232 ;  /* 0x000000ffffc17224 */ /* 0x000fe400078e00e8 */
[----:B------:R-:W-:-:S02]  /*f660*/  IMAD.MOV.U32 R194, RZ, RZ, R23 ;  /* 0x000000ffffc27224 */ /* 0x000fc400078e0017 */
[----:B------:R-:W-:Y:S02]  /*f670*/  IMAD.MOV.U32 R195, RZ, RZ, R22 ;  /* 0x000000ffffc37224 */ /* 0x000fe400078e0016 */
[----:B------:R-:W-:Y:S02]  /*f680*/  IMAD.MOV.U32 R196, RZ, RZ, R21 ;  /* 0x000000ffffc47224 */ /* 0x000fe400078e0015 */
[----:B------:R-:W-:Y:S02]  /*f690*/  IMAD.MOV.U32 R197, RZ, RZ, R20 ;  /* 0x000000ffffc57224 */ /* 0x000fe400078e0014 */
[----:B------:R-:W-:Y:S02]  /*f6a0*/  IMAD.MOV.U32 R198, RZ, RZ, R19 ;  /* 0x000000ffffc67224 */ /* 0x000fe400078e0013 */
[----:B------:R-:W-:Y:S01]  /*f6b0*/  IMAD.MOV.U32 R199, RZ, RZ, R18 ;  /* 0x000000ffffc77224 */ /* 0x000fe200078e0012 */
[----:B------:R-:W-:Y:S02]  /*f6c0*/  WARPGROUP.DEPBAR.LE gsb0, 0x0 ;  /* 0x00008000000079c5 */ /* 0x000fe40000010000 */
[----:B------:R-:W-:Y:S01]  /*f6d0*/  WARPGROUP.ARRIVE ;  /* 0x00000000000079c5 */ /* 0x000fe20000000000 */
[----:B------:R-:W-:Y:S01]  /*f6e0*/  UIADD3 UR7, UR7, 0x806, URZ ;  /* 0x0000080607077890 */ /* 0x000fe2000fffe03f */
[----:B------:R-:W-:Y:S01]  /*f6f0*/  IMAD.MOV.U32 R10, RZ, RZ, R223 ;  /* 0x000000ffff0a7224 */ /* 0x000fe200078e00df */
[----:B------:R-:W-:Y:S01]  /*f700*/  UIADD3 UR59, UR59, 0x4, URZ ;  /* 0x000000043b3b7890 */ /* 0x000fe2000fffe03f */
[----:B---3--:R-:W-:Y:S01]  /*f710*/  IMAD.MOV.U32 R222, RZ, RZ, R235 ;  /* 0x000000ffffde7224 */ /* 0x008fe200078e00eb */
[----:B------:R-:W-:Y:S01]  /*f720*/  ULDC UR6, c[0x0][0x50c] ;  /* 0x0001430000067ab9 */ /* 0x000fe20000000800 */
[----:B------:R-:W-:Y:S01]  /*f730*/  QGMMA.64x16x32.F32.E4M3.E4M3 R56, gdesc[UR44], R56, gsb0 ;  /* 0x002000002c3879f3 */ /* 0x000fe20008000838 */
        /* <DEDUP_REMOVED lines=10> */
[----:B------:R0:W5:Y:S04]  /*f7e0*/  LDL.LU R235, [R1+0x5c4] ;  /* 0x0005c40001eb7983 */ /* 0x0001680000300800 */
        /* <DEDUP_REMOVED lines=9> */
[----:B------:R0:W5:Y:S01]  /*f880*/  LDL.LU R17, [R1+0x59c] ;  /* 0x00059c0001117983 */ /* 0x0001620000300800 */
[----:B------:R-:W-:-:S02]  /*f890*/  WARPGROUP.DEPBAR.LE gsb0, 0x0 ;  /* 0x00008000000079c5 */ /* 0x000fc40000010000 */
[----:B------:R-:W-:Y:S01]  /*f8a0*/  WARPGROUP.ARRIVE ;  /* 0x00000000000079c5 */ /* 0x000fe20000000000 */
[----:B------:R0:W5:Y:S04]  /*f8b0*/  LDL.LU R16, [R1+0x598] ;  /* 0x0005980001107983 */ /* 0x0001680000300800 */
[----:B------:R0:W5:Y:S01]  /*f8c0*/  LDL.LU R15, [R1+0x594] ;  /* 0x00059400010f7983 */ /* 0x0001620000300800 */
[----:B------:R-:W-:Y:S03]  /*f8d0*/  QGMMA.64x16x32.F32.E4M3.E4M3 R80, gdesc[UR28], R80, gsb0 ;  /* 0x002000001c5079f3 */ /* 0x000fe60008000850 */
        /* <DEDUP_REMOVED lines=44> */
[----:B------:R-:W-:Y:S04]  /*fba0*/  STL.64 [R1+0x40], R144 ;  /* 0x0000409001007387 */ /* 0x000fe80000100a00 */
[----:B------:R-:W-:Y:S04]  /*fbb0*/  STL.64 [R1+0x48], R146 ;  /* 0x0000489201007387 */ /* 0x000fe80000100a00 */
[----:B------:R-:W-:Y:S01]  /*fbc0*/  STL.64 [R1+0x50], R148 ;  /* 0x0000509401007387 */ /* 0x000fe20000100a00 */
[----:B------:R-:W-:-:S02]  /*fbd0*/  WARPGROUP.DEPBAR.LE gsb0, 0x0 ;  /* 0x00008000000079c5 */ /* 0x000fc40000010000 */
[----:B------:R-:W-:-:S06]  /*fbe0*/  WARPGROUP.ARRIVE ;  /* 0x00000000000079c5 */ /* 0x000fcc0000000000 */
[----:B------:R-:W-:Y:S01]  /*fbf0*/  QGMMA.64x16x32.F32.E4M3.E4M3 R216, gdesc[UR20], R216, gsb0 ;  /* 0x0020000014d879f3 */ /* 0x000fe200080008d8 */
[----:B------:R1:W-:Y:S04]  /*fc00*/  STL.64 [R1+0x58], R150 ;  /* 0x0000589601007387 */ /* 0x0003e80000100a00 */
[----:B-1----:R-:W2:Y:S04]  /*fc10*/  LDL.LU.64 R150, [R1+0x558] ;  /* 0x0005580001967983 */ /* 0x002ea80000300a00 */
[----:B------:R-:W2:Y:S04]  /*fc20*/  LDL.LU.64 R148, [R1+0x550] ;  /* 0x0005500001947983 */ /* 0x000ea80000300a00 */
[----:B------:R-:W2:Y:S04]  /*fc30*/  LDL.LU.64 R146, [R1+0x548] ;  /* 0x0005480001927983 */ /* 0x000ea80000300a00 */
[----:B------:R-:W2:Y:S04]  /*fc40*/  LDL.LU.64 R144, [R1+0x540] ;  /* 0x0005400001907983 */ /* 0x000ea80000300a00 */
        /* <DEDUP_REMOVED lines=66> */
[----:B------:R-:W-:-:S04]  /*10070*/  UISETP.NE.AND UP0, UPT, UR59, UR6, UPT ;  /* 0x000000063b00728c */ /* 0x000fc8000bf05270 */
[----:B------:R-:W-:Y:S01]  /*10080*/  USEL UR6, URZ, 0x1, UP0 ;  /* 0x000000013f067887 */ /* 0x000fe20008000000 */
[----:B------:R-:W-:Y:S02]  /*10090*/  WARPGROUP.DEPBAR.LE gsb0, 0x0 ;  /* 0x00008000000079c5 */ /* 0x000fe40000010000 */
[----:B------:R-:W-:-:S06]  /*100a0*/  WARPGROUP.ARRIVE ;  /* 0x00000000000079c5 */ /* 0x000fcc0000000000 */
[----:B------:R-:W-:Y:S01]  /*100b0*/  QGMMA.64x16x32.F32.E4M3.E4M3 R24, gdesc[UR8], R24, gsb0 ;  /* 0x00200000081879f3 */ /* 0x000fe20008000818 */
[----:B------:R-:W-:Y:S02]  /*100c0*/  ISETP.NE.AND P0, PT, RZ, UR6, PT ;  /* 0x00000006ff007c0c */ /* 0x000fe4000bf05270 */
[----:B------:R-:W-:-:S11]  /*100d0*/  WARPGROUP.DEPBAR.LE gsb0, 0x0 ;  /* 0x00008000000079c5 */ /* 0x000fd60000010000 */
[----:B0-----:R-:W-:Y:S05]  /*100e0*/  @!P0 BRA `(.L_x_24) ;  /* 0x0000003400d88947 */ /* 0x001fea0003800000 */
[----:B------:R0:W-:Y:S04]  /*100f0*/  STL [R1+0x570], R51 ;  /* 0x0005703301007387 */ /* 0x0001e80000100800 */
[----:B0-----:R-:W2:Y:S04]  /*10100*/  LDL.LU R51, [R1+0xf4] ;  /* 0x0000f40001337983 */ /* 0x001ea80000300800 */
[----:B------:R0:W-:Y:S04]  /*10110*/  STL [R1+0x56c], R52 ;  /* 0x00056c3401007387 */ /* 0x0001e80000100800 */
[----:B0-----:R-:W3:Y:S04]  /*10120*/  LDL R52, [R1+0xdc] ;  /* 0x0000dc0001347983 */ /* 0x001ee80000100800 */
[----:B------:R0:W-:Y:S04]  /*10130*/  STL [R1+0x568], R53 ;  /* 0x0005683501007387 */ /* 0x0001e80000100800 */
[----:B0-----:R-:W2:Y:S04]  /*10140*/  LDL R53, [R1+0x60] ;  /* 0x0000600001357983 */ /* 0x001ea80000100800 */
[----:B------:R0:W-:Y:S04]  /*10150*/  STL [R1+0x564], R54 ;  /* 0x0005643601007387 */ /* 0x0001e80000100800 */
[----:B0-----:R-:W4:Y:S04]  /*10160*/  LDL R54, [R1+0xd8] ;  /* 0x0000d80001367983 */ /* 0x001f280000100800 */
        /* <DEDUP_REMOVED lines=11> */
[----:B0-----:R-:W2:Y:S04]  /*10220*/  LDL R44, [R1+0xcc] ;  /* 0x0000cc00012c7983 */ /* 0x001ea80000100800 */
[----:B------:R0:W-:Y:S04]  /*10230*/  STL [R1+0x548], R45 ;  /* 0x0005482d01007387 */ /* 0x0001e80000100800 */
[----:B0-----:R-:W2:Y:S04]  /*10240*/  LDL R45, [R1+0x98] ;  /* 0x00009800012d7983 */ /* 0x001ea80000100800 */
[----:B------:R0:W-:Y:S04]  /*10250*/  STL [R1+0x544], R46 ;  /* 0x0005442e01007387 */ /* 0x0001e80000100800 */
[----:B0-----:R-:W2:Y:S04]  /*10260*/  LDL.LU R46, [R1+0xe8] ;  /* 0x0000e800012e7983 */ /* 0x001ea80000300800 */
        /* <DEDUP_REMOVED lines=34> */
[----:B-----5:R0:W-:Y:S04]  /*10490*/  STL [R1+0x4fc], R9 ;  /* 0x0004fc0901007387 */ /* 0x0201e80000100800 */
[----:B0-----:R-:W2:Y:S04]  /*104a0*/  LDL R9, [R1+0xc4] ;  /* 0x0000c40001097983 */ /* 0x001ea80000100800 */
[----:B------:R0:W-:Y:S01]  /*104b0*/  STL [R1+0x4f8], R8 ;  /* 0x0004f80801007387 */ /* 0x0001e20000100800 */
[----:B----4-:R-:W-:-:S03]  /*104c0*/  FADD R15, R42, R15 ;  /* 0x0000000f2a0f7221 */ /* 0x010fc60000000000 */
[----:B0-----:R-:W4:Y:S01]  /*104d0*/  LDL R8, [R1+0xc0] ;  /* 0x0000c00001087983 */ /* 0x001f220000100800 */
[----:B---3--:R-:W-:-:S01]  /*104e0*/  FADD R16, R40, R16 ;  /* 0x0000001028107221 */ /* 0x008fc20000000000 */
[----:B------:R-:W-:Y:S01]  /*104f0*/  FADD R17, R54, R17 ;  /* 0x0000001136117221 */ /* 0x000fe20000000000 */
[----:B------:R-:W-:-:S01]  /*10500*/  FADD R18, R52, R18 ;  /* 0x0000001234127221 */ /* 0x000fc20000000000 */
[----:B------:R-:W-:Y:S01]  /*10510*/  STL [R1+0x4f4], R7 ;  /* 0x0004f40701007387 */ /* 0x000fe20000100800 */
[----:B--2---:R-:W-:-:S03]  /*10520*/  FADD R14, R44, R14 ;  /* 0x0000000e2c0e7221 */ /* 0x004fc60000000000 */
[----:B------:R-:W-:Y:S04]  /*10530*/  STL [R1+0x4f0], R6 ;  /* 0x0004f00601007387 */ /* 0x000fe80000100800 */
[----:B------:R0:W-:Y:S04]  /*10540*/  STL [R1+0x4ec], R5 ;  /* 0x0004ec0501007387 */ /* 0x0001e80000100800 */
[----:B------:R1:W-:Y:S04]  /*10550*/  STL [R1+0x4e8], R4 ;  /* 0x0004e80401007387 */ /* 0x0003e80000100800 */
[----:B------:R2:W-:Y:S04]  /*10560*/  STL [R1+0x4e4], R3 ;  /* 0x0004e40301007387 */ /* 0x0005e80000100800 */
[----:B------:R-:W-:Y:S04]  /*10570*/  STL [R1+0x4e0], R2 ;  /* 0x0004e00201007387 */ /* 0x000fe80000100800 */
[----:B------:R3:W-:Y:S04]  /*10580*/  STL [R1+0x4dc], R0 ;  /* 0x0004dc0001007387 */ /* 0x0007e80000100800 */
[----:B------:R-:W4:Y:S04]  /*10590*/  LDL R44, [R1+0x64] ;  /* 0x00006400012c7983 */ /* 0x000f280000100800 */
[----:B0-----:R-:W4:Y:S04]  /*105a0*/  LDL.LU R5, [R1+0xf8] ;  /* 0x0000f80001057983 */ /* 0x001f280000300800 */
[----:B------:R-:W4:Y:S04]  /*105b0*/  LDL R42, [R1+0x68] ;  /* 0x00006800012a7983 */ /* 0x000f280000100800 */
[----:B-1----:R-:W4:Y:S04]  /*105c0*/  LDL.LU R4, [R1+0xfc] ;  /* 0x0000fc0001047983 */ /* 0x002f280000300800 */
[----:B------:R-:W4:Y:S04]  /*105d0*/  LDL R40, [R1+0x6c] ;  /* 0x00006c0001287983 */ /* 0x000f280000100800 */
[----:B--2---:R-:W2:Y:S04]  /*105e0*/  LDL.LU R3, [R1+0x100] ;  /* 0x0001000001037983 */ /* 0x004ea80000300800 */
[----:B------:R-:W2:Y:S04]  /*105f0*/  LDL R54, [R1+0x70] ;  /* 0x0000700001367983 */ /* 0x000ea80000100800 */
[----:B---3--:R-:W3:Y:S04]  /*10600*/  LDL.LU R0, [R1+0x104] ;  /* 0x0001040001007983 */ /* 0x008ee80000300800 */
[----:B------:R-:W3:Y:S04]  /*10610*/  LDL R52, [R1+0x74] ;  /* 0x0000740001347983 */ /* 0x000ee80000100800 */
[----:B------:R-:W3:Y:S01]  /*10620*/  LDL.LU R2, [R1+0x108] ;  /* 0x0001080001027983 */ /* 0x000ee20000300800 */
[----:B------:R-:W-:-:S01]  /*10630*/  FADD R46, R47, R46 ;  /* 0x0000002e2f2e7221 */ /* 0x000fc20000000000 */
[----:B------:R-:W-:Y:S01]  /*10640*/  FADD R51, R53, R51 ;  /* 0x0000003335337221 */ /* 0x000fe20000000000 */
[----:B------:R-:W-:-:S01]  /*10650*/  FADD R43, R45, R43 ;  /* 0x0000002b2d2b7221 */ /* 0x000fc20000000000 */
[----:B------:R-:W-:Y:S01]  /*10660*/  FADD R32, R33, R32 ;  /* 0x0000002021207221 */ /* 0x000fe20000000000 */
[----:B------:R-:W-:-:S01]  /*10670*/  FADD R55, R41, R55 ;  /* 0x0000003729377221 */ /* 0x000fc20000000000 */
[----:B------:R-:W-:-:S05]  /*10680*/  FADD R34, R35, R34 ;  /* 0x0000002223227221 */ /* 0x000fca0000000000 */
[----:B------:R-:W-:Y:S04]  /*10690*/  STL [R1+0xe0], R34 ;  /* 0x0000e02201007387 */ /* 0x000fe80000100800 */
[----:B------:R-:W-:Y:S04]  /*106a0*/  STL [R1+0xe4], R32 ;  /* 0x0000e42001007387 */ /* 0x000fe80000100800 */
[----:B------:R-:W-:Y:S04]  /*106b0*/  STL [R1+0xe8], R46 ;  /* 0x0000e82e01007387 */ /* 0x000fe80000100800 */
[----:B------:R0:W-:Y:S04]  /*106c0*/  STL [R1+0xf4], R51 ;  /* 0x0000f43301007387 */ /* 0x0001e80000100800 */
[----:B------:R-:W-:Y:S04]  /*106d0*/  STL [R1+0xec], R43 ;  /* 0x0000ec2b01007387 */ /* 0x000fe80000100800 */
[----:B0-----:R-:W3:Y:S01]  /*106e0*/  LDL R51, [R1+0x78] ;  /* 0x0000780001337983 */ /* 0x001ee20000100800 */
[----:B------:R-:W-:-:S03]  /*106f0*/  FADD R236, R37, R236 ;  /* 0x000000ec25ec7221 */ /* 0x000fc60000000000 */
[----:B------:R0:W-:Y:S04]  /*10700*/  STL [R1+0xf0], R55 ;  /* 0x0000f03701007387 */ /* 0x0001e80000100800 */
[----:B------:R-:W3:Y:S04]  /*10710*/  LDL R53, [R1+0x7c] ;  /* 0x00007c0001357983 */ /* 0x000ee80000100800 */
[----:B------:R-:W3:Y:S04]  /*10720*/  LDL R41, [R1+0x44] ;  /* 0x0000440001297983 */ /* 0x000ee80000100800 */
[----:B0-----:R-:W3:Y:S04]  /*10730*/  LDL R55, [R1+0x40] ;  /* 0x0000400001377983 */ /* 0x001ee80000100800 */
[----:B------:R-:W3:Y:S04]  /*10740*/  LDL R43, [R1+0x48] ;  /* 0x00004800012b7983 */ /* 0x000ee80000100800 */
[----:B------:R-:W3:Y:S04]  /*10750*/  LDL R37, [R1+0x58] ;  /* 0x0000580001257983 */ /* 0x000ee80000100800 */
[----:B------:R-:W3:Y:S01]  /*10760*/  LDL R35, [R1+0x5c] ;  /* 0x00005c0001237983 */ /* 0x000ee20000100800 */
[----:B------:R-:W-:-:S03]  /*10770*/  FADD R234, R39, R234 ;  /* 0x000000ea27ea7221 */ /* 0x000fc60000000000 */
[----:B------:R-:W3:Y:S04]  /*10780*/  LDL R39, [R1+0x54] ;  /* 0x0000540001277983 */ /* 0x000ee80000100800 */
[----:B------:R-:W3:Y:S04]  /*10790*/  LDL R33, [R1+0x20] ;  /* 0x0000200001217983 */ /* 0x000ee80000100800 */
[----:B------:R-:W3:Y:S04]  /*107a0*/  LDL R47, [R1+0x24] ;  /* 0x00002400012f7983 */ /* 0x000ee80000100800 */
[----:B------:R-:W3:Y:S01]  /*107b0*/  LDL R45, [R1+0x28] ;  /* 0x00002800012d7983 */ /* 0x000ee20000100800 */
[----:B------:R-:W-:-:S03]  /*107c0*/  FADD R20, R29, R20 ;  /* 0x000000141d147221 */ /* 0x000fc60000000000 */
[----:B------:R-:W3:Y:S01]  /*107d0*/  LDL R29, [R1+0x50] ;  /* 0x00005000011d7983 */ /* 0x000ee20000100800 */
[----:B------:R-:W-:-:S03]  /*107e0*/  FADD R13, R31, R13 ;  /* 0x0000000d1f0d7221 */ /* 0x000fc60000000000 */
[----:B------:R-:W3:Y:S01]  /*107f0*/  LDL R31, [R1+0x4c] ;  /* 0x00004c00011f7983 */ /* 0x000ee20000100800 */
[----:B------:R-:W-:-:S01]  /*10800*/  FADD R12, R9, R12 ;  /* 0x0000000c090c7221 */ /* 0x000fc20000000000 */
[----:B----4-:R-:W-:Y:S01]  /*10810*/  FADD R11, R8, R11 ;  /* 0x0000000b080b7221 */ /* 0x010fe20000000000 */
[----:B------:R-:W-:-:S05]  /*10820*/  FADD R5, R44, R5 ;  /* 0x000000052c057221 */ /* 0x000fca0000000000 */
[----:B------:R-:W-:Y:S01]  /*10830*/  STL [R1+0xf8], R5 ;  /* 0x0000f80501007387 */ /* 0x000fe20000100800 */
[----:B------:R-:W-:-:S01]  /*10840*/  FADD R4, R42, R4 ;  /* 0x000000042a047221 */ /* 0x000fc20000000000 */
[----:B--2---:R-:W-:Y:S01]  /*10850*/  FADD R3, R40, R3 ;  /* 0x0000000328037221 */ /* 0x004fe20000000000 */
[----:B---3--:R-:W-:-:S05]  /*10860*/  FADD R0, R54, R0 ;  /* 0x0000000036007221 */ /* 0x008fca0000000000 */
[----:B------:R0:W-:Y:S04]  /*10870*/  STL [R1+0x104], R0 ;  /* 0x0001040001007387 */ /* 0x0001e80000100800 */
[----:B------:R1:W-:Y:S01]  /*10880*/  STL [R1+0xfc], R4 ;  /* 0x0000fc0401007387 */ /* 0x0003e20000100800 */
[----:B------:R-:W-:-:S03]  /*10890*/  FADD R2, R52, R2 ;  /* 0x0000000234027221 */ /* 0x000fc60000000000 */
[----:B0-----:R-:W2:Y:S04]  /*108a0*/  LDL.LU R0, [R1+0x13c] ;  /* 0x00013c0001007983 */ /* 0x001ea80000300800 */
[----:B------:R0:W-:Y:S04]  /*108b0*/  STL [R1+0x100], R3 ;  /* 0x0001000301007387 */ /* 0x0001e80000100800 */
[----:B------:R-:W3:Y:S04]  /*108c0*/  LDL.LU R52, [R1+0x10c] ;  /* 0x00010c0001347983 */ /* 0x000ee80000300800 */
[----:B------:R-:W4:Y:S04]  /*108d0*/  LDL.LU R54, [R1+0x110] ;  /* 0x0001100001367983 */ /* 0x000f280000300800 */
[----:B------:R-:W2:Y:S04]  /*108e0*/  LDL.LU R40, [R1+0x114] ;  /* 0x0001140001287983 */ /* 0x000ea80000300800 */
[----:B------:R0:W-:Y:S04]  /*108f0*/  STL [R1+0x108], R2 ;  /* 0x0001080201007387 */ /* 0x0001e80000100800 */
[----:B------:R-:W2:Y:S04]  /*10900*/  LDL.LU R42, [R1+0x118] ;  /* 0x00011800012a7983 */ /* 0x000ea80000300800 */
[----:B------:R-:W2:Y:S04]  /*10910*/  LDL.LU R9, [R1+0x11c] ;  /* 0x00011c0001097983 */ /* 0x000ea80000300800 */
[----:B------:R-:W2:Y:S04]  /*10920*/  LDL.LU R8, [R1+0x120] ;  /* 0x0001200001087983 */ /* 0x000ea80000300800 */
[----:B------:R-:W2:Y:S04]  /*10930*/  LDL.LU R7, [R1+0x124] ;  /* 0x0001240001077983 */ /* 0x000ea80000300800 */
[----:B------:R-:W2:Y:S04]  /*10940*/  LDL.LU R6, [R1+0x128] ;  /* 0x0001280001067983 */ /* 0x000ea80000300800 */
[----:B------:R-:W2:Y:S04]  /*10950*/  LDL.LU R5, [R1+0x12c] ;  /* 0x00012c0001057983 */ /* 0x000ea80000300800 */
[----:B-1----:R-:W2:Y:S04]  /*10960*/  LDL.LU R4, [R1+0x130] ;  /* 0x0001300001047983 */ /* 0x002ea80000300800 */
[----:B0-----:R-:W2:Y:S04]  /*10970*/  LDL.LU R3, [R1+0x134] ;  /* 0x0001340001037983 */ /* 0x001ea80000300800 */
[----:B------:R-:W2:Y:S01]  /*10980*/  LDL.LU R2, [R1+0x138] ;  /* 0x0001380001027983 */ /* 0x000ea20000300800 */
[----:B------:R-:W-:-:S01]  /*10990*/  FADD R19, R30, R19 ;  /* 0x000000131e137221 */ /* 0x000fc20000000000 */
[----:B------:R-:W-:Y:S01]  /*109a0*/  FADD R21, R28, R21 ;  /* 0x000000151c157221 */ /* 0x000fe20000000000 */
[----:B------:R-:W-:-:S01]  /*109b0*/  FADD R22, R27, R22 ;  /* 0x000000161b167221 */ /* 0x000fc20000000000 */
[----:B------:R-:W-:Y:S01]  /*109c0*/  FADD R23, R26, R23 ;  /* 0x000000171a177221 */ /* 0x000fe20000000000 */
[----:B------:R-:W-:-:S01]  /*109d0*/  FADD R232, R25, R232 ;  /* 0x000000e819e87221 */ /* 0x000fc20000000000 */
[----:B------:R-:W-:Y:S01]  /*109e0*/  FADD R233, R24, R233 ;  /* 0x000000e918e97221 */ /* 0x000fe20000000000 */
[----:B------:R-:W-:-:S01]  /*109f0*/  FADD R235, R38, R235 ;  /* 0x000000eb26eb7221 */ /* 0x000fc20000000000 */
[----:B------:R-:W-:Y:S01]  /*10a00*/  FADD R237, R36, R237 ;  /* 0x000000ed24ed7221 */ /* 0x000fe20000000000 */
[----:B------:R-:W2:Y:S04]  /*10a10*/  LDL R44, [R1+0x2c] ;  /* 0x00002c00012c7983 */ /* 0x000ea80000100800 */
[----:B------:R-:W2:Y:S04]  /*10a20*/  LDL R46, [R1+0x30] ;  /* 0x00003000012e7983 */ /* 0x000ea80000100800 */
[----:B------:R-:W2:Y:S04]  /*10a30*/  LDL R32, [R1+0x34] ;  /* 0x0000340001207983 */ /* 0x000ea80000100800 */
[----:B------:R-:W2:Y:S04]  /*10a40*/  LDL R34, [R1+0x38] ;  /* 0x0000380001227983 */ /* 0x000ea80000100800 */
[----:B------:R-:W2:Y:S04]  /*10a50*/  LDL R36, [R1+0x3c] ;  /* 0x00003c0001247983 */ /* 0x000ea80000100800 */
[----:B------:R-:W2:Y:S04]  /*10a60*/  LDL R38, [R1] ;  /* 0x0000000001267983 */ /* 0x000ea80000100800 */
[----:B------:R-:W2:Y:S04]  /*10a70*/  LDL R24, [R1+0x4] ;  /* 0x0000040001187983 */ /* 0x000ea80000100800 */
[----:B------:R-:W2:Y:S04]  /*10a80*/  LDL R30, [R1+0x8] ;  /* 0x00000800011e7983 */ /* 0x000ea80000100800 */
[----:B------:R-:W2:Y:S04]  /*10a90*/  LDL R28, [R1+0xc] ;  /* 0x00000c00011c7983 */ /* 0x000ea80000100800 */
[----:B------:R-:W2:Y:S04]  /*10aa0*/  LDL R27, [R1+0x10] ;  /* 0x00001000011b7983 */ /* 0x000ea80000100800 */
[----:B------:R-:W2:Y:S04]  /*10ab0*/  LDL R26, [R1+0x14] ;  /* 0x00001400011a7983 */ /* 0x000ea80000100800 */
[----:B------:R-:W2:Y:S01]  /*10ac0*/  LDL R25, [R1+0x18] ;  /* 0x0000180001197983 */ /* 0x000ea20000100800 */
[----:B---3--:R-:W-:-:S03]  /*10ad0*/  FADD R52, R51, R52 ;  /* 0x0000003433347221 */ /* 0x008fc60000000000 */
[----:B------:R-:W3:Y:S01]  /*10ae0*/  LDL.LU R51, [R1+0x570] ;  /* 0x0005700001337983 */ /* 0x000ee20000300800 */
[----:B----4-:R-:W-:-:S03]  /*10af0*/  FADD R54, R53, R54 ;  /* 0x0000003635367221 */ /* 0x010fc60000000000 */
[----:B------:R0:W-:Y:S01]  /*10b00*/  STL [R1+0x10c], R52 ;  /* 0x00010c3401007387 */ /* 0x0001e20000100800 */
[----:B--2---:R-:W-:-:S03]  /*10b10*/  FADD R40, R55, R40 ;  /* 0x0000002837287221 */ /* 0x004fc60000000000 */
[----:B0-----:R-:W2:Y:S01]  /*10b20*/  LDL.LU R52, [R1+0x56c] ;  /* 0x00056c0001347983 */ /* 0x001ea20000300800 */
[----:B------:R-:W-:-:S03]  /*10b30*/  FADD R42, R41, R42 ;  /* 0x0000002a292a7221 */ /* 0x000fc60000000000 */
[----:B------:R-:W4:Y:S04]  /*10b40*/  LDL.LU R53, [R1+0x568] ;  /* 0x0005680001357983 */ /* 0x000f280000300800 */
[----:B------:R0:W-:Y:S01]  /*10b50*/  STL [R1+0x110], R54 ;  /* 0x0001103601007387 */ /* 0x0001e20000100800 */
[----:B------:R-:W-:-:S01]  /*10b60*/  FADD R9, R43, R9 ;  /* 0x000000092b097221 */ /* 0x000fc20000000000 */
[----:B------:R-:W-:Y:S01]  /*10b70*/  FADD R8, R31, R8 ;  /* 0x000000081f087221 */ /* 0x000fe20000000000 */
[----:B------:R-:W-:-:S01]  /*10b80*/  FADD R7, R29, R7 ;  /* 0x000000071d077221 */ /* 0x000fc20000000000 */
[----:B0-----:R-:W4:Y:S04]  /*10b90*/  LDL.LU R54, [R1+0x564] ;  /* 0x0005640001367983 */ /* 0x001f280000300800 */
        /* <DEDUP_REMOVED lines=9> */
[----:B------:R-:W-:-:S02]  /*10c30*/  FADD R0, R45, R0 ;  /* 0x000000002d007221 */ /* 0x000fc40000000000 */
[----:B0-----:R-:W4:Y:S04]  /*10c40*/  LDL.LU R42, [R1+0x554] ;  /* 0x00055400012a7983 */ /* 0x001f280000300800 */
[----:B------:R-:W4:Y:S04]  /*10c50*/  LDL.LU R43, [R1+0x550] ;  /* 0x00055000012b7983 */ /* 0x000f280000300800 */
[----:B------:R0:W-:Y:S04]  /*10c60*/  STL [R1+0x11c], R9 ;  /* 0x00011c0901007387 */ /* 0x0001e80000100800 */
[----:B------:R1:W-:Y:S04]  /*10c70*/  STL [R1+0x120], R8 ;  /* 0x0001200801007387 */ /* 0x0003e80000100800 */
[----:B------:R1:W-:Y:S01]  /*10c80*/  STL [R1+0x124], R7 ;  /* 0x0001240701007387 */ /* 0x0003e20000100800 */
[----:B------:R-:W-:-:S03]  /*10c90*/  FADD R2, R47, R2 ;  /* 0x000000022f027221 */ /* 0x000fc60000000000 */
[----:B------:R1:W-:Y:S04]  /*10ca0*/  STL [R1+0x128], R6 ;  /* 0x0001280601007387 */ /* 0x0003e80000100800 */
[----:B------:R1:W-:Y:S04]  /*10cb0*/  STL [R1+0x12c], R5 ;  /* 0x00012c0501007387 */ /* 0x0003e80000100800 */
[----:B------:R1:W-:Y:S04]  /*10cc0*/  STL [R1+0x130], R4 ;  /* 0x0001300401007387 */ /* 0x0003e80000100800 */
[----:B------:R-:W3:Y:S04]  /*10cd0*/  LDL.LU R45, [R1+0x140] ;  /* 0x00014000012d7983 */ /* 0x000ee80000300800 */
[----:B------:R1:W-:Y:S04]  /*10ce0*/  STL [R1+0x134], R3 ;  /* 0x0001340301007387 */ /* 0x0003e80000100800 */
[----:B------:R-:W2:Y:S04]  /*10cf0*/  LDL.LU R47, [R1+0x144] ;  /* 0x00014400012f7983 */ /* 0x000ea80000300800 */
[----:B------:R1:W-:Y:S04]  /*10d00*/  STL [R1+0x138], R2 ;  /* 0x0001380201007387 */ /* 0x0003e80000100800 */
[----:B------:R-:W4:Y:S04]  /*10d10*/  LDL.LU R33, [R1+0x148] ;  /* 0x0001480001217983 */ /* 0x000f280000300800 */
[----:B------:R1:W-:Y:S04]  /*10d20*/  STL [R1+0x13c], R0 ;  /* 0x00013c0001007387 */ /* 0x0003e80000100800 */
[----:B------:R-:W4:Y:S04]  /*10d30*/  LDL.LU R35, [R1+0x14c] ;  /* 0x00014c0001237983 */ /* 0x000f280000300800 */
[----:B------:R-:W4:Y:S04]  /*10d40*/  LDL.LU R37, [R1+0x150] ;  /* 0x0001500001257983 */ /* 0x000f280000300800 */
[----:B------:R-:W4:Y:S04]  /*10d50*/  LDL.LU R39, [R1+0x154] ;  /* 0x0001540001277983 */ /* 0x000f280000300800 */
[----:B------:R-:W4:Y:S04]  /*10d60*/  LDL.LU R31, [R1+0x158] ;  /* 0x00015800011f7983 */ /* 0x000f280000300800 */
[----:B------:R-:W4:Y:S04]  /*10d70*/  LDL.LU R29, [R1+0x15c] ;  /* 0x00015c00011d7983 */ /* 0x000f280000300800 */
[----:B0-----:R-:W4:Y:S04]  /*10d80*/  LDL.LU R9, [R1+0x160] ;  /* 0x0001600001097983 */ /* 0x001f280000300800 */
[----:B-1----:R-:W4:Y:S04]  /*10d90*/  LDL.LU R8, [R1+0x164] ;  /* 0x0001640001087983 */ /* 0x002f280000300800 */
[----:B------:R-:W4:Y:S04]  /*10da0*/  LDL.LU R7, [R1+0x168] ;  /* 0x0001680001077983 */ /* 0x000f280000300800 */
[----:B------:R-:W4:Y:S04]  /*10db0*/  LDL.LU R6, [R1+0x16c] ;  /* 0x00016c0001067983 */ /* 0x000f280000300800 */
[----:B------:R-:W4:Y:S04]  /*10dc0*/  LDL.LU R5, [R1+0x170] ;  /* 0x0001700001057983 */ /* 0x000f280000300800 */
[----:B------:R-:W4:Y:S04]  /*10dd0*/  LDL.LU R4, [R1+0x174] ;  /* 0x0001740001047983 */ /* 0x000f280000300800 */
[----:B------:R-:W4:Y:S04]  /*10de0*/  LDL.LU R3, [R1+0x178] ;  /* 0x0001780001037983 */ /* 0x000f280000300800 */
[----:B------:R-:W4:Y:S04]  /*10df0*/  LDL.LU R2, [R1+0x17c] ;  /* 0x00017c0001027983 */ /* 0x000f280000300800 */
[----:B------:R-:W4:Y:S01]  /*10e00*/  LDL.LU R0, [R1+0x180] ;  /* 0x0001800001007983 */ /* 0x000f220000300800 */
[----:B---3--:R-:W-:-:S03]  /*10e10*/  FADD R45, R44, R45 ;  /* 0x0000002d2c2d7221 */ /* 0x008fc60000000000 */
[----:B------:R-:W3:Y:S04]  /*10e20*/  LDL.LU R44, [R1+0x54c] ;  /* 0x00054c00012c7983 */ /* 0x000ee80000300800 */
[----:B------:R0:W-:Y:S01]  /*10e30*/  STL [R1+0x140], R45 ;  /* 0x0001402d01007387 */ /* 0x0001e20000100800 */
[----:B--2---:R-:W-:-:S03]  /*10e40*/  FADD R47, R46, R47 ;  /* 0x0000002f2e2f7221 */ /* 0x004fc60000000000 */
[----:B0-----:R-:W2:Y:S01]  /*10e50*/  LDL.LU R45, [R1+0x548] ;  /* 0x00054800012d7983 */ /* 0x001ea20000300800 */
[----:B----4-:R-:W-:-:S03]  /*10e60*/  FADD R33, R32, R33 ;  /* 0x0000002120217221 */ /* 0x010fc60000000000 */
[----:B------:R-:W4:Y:S04]  /*10e70*/  LDL.LU R46, [R1+0x544] ;  /* 0x00054400012e7983 */ /* 0x000f280000300800 */
[----:B------:R0:W-:Y:S01]  /*10e80*/  STL [R1+0x144], R47 ;  /* 0x0001442f01007387 */ /* 0x0001e20000100800 */
[----:B------:R-:W-:-:S01]  /*10e90*/  FADD R35, R34, R35 ;  /* 0x0000002322237221 */ /* 0x000fc20000000000 */
[----:B------:R-:W-:Y:S02]  /*10ea0*/  FADD R37, R36, R37 ;  /* 0x0000002524257221 */ /* 0x000fe40000000000 */
        /* <DEDUP_REMOVED lines=27> */
[----:B------:R1:W-:Y:S04]  /*11060*/  STL [R1+0x160], R9 ;  /* 0x0001600901007387 */ /* 0x0003e80000100800 */
[----:B------:R1:W-:Y:S04]  /*11070*/  STL [R1+0x164], R8 ;  /* 0x0001640801007387 */ /* 0x0003e80000100800 */
[----:B------:R1:W-:Y:S01]  /*11080*/  STL [R1+0x168], R7 ;  /* 0x0001680701007387 */ /* 0x0003e20000100800 */
[----:B------:R-:W-:-:S03]  /*11090*/  FADD R0, R227, R0 ;  /* 0x00000000e3007221 */ /* 0x000fc60000000000 */
[----:B------:R1:W-:Y:S04]  /*110a0*/  STL [R1+0x16c], R6 ;  /* 0x00016c0601007387 */ /* 0x0003e80000100800 */
[----:B------:R1:W-:Y:S04]  /*110b0*/  STL [R1+0x170], R5 ;  /* 0x0001700501007387 */ /* 0x0003e80000100800 */
[----:B------:R1:W-:Y:S04]  /*110c0*/  STL [R1+0x174], R4 ;  /* 0x0001740401007387 */ /* 0x0003e80000100800 */
[----:B0-----:R-:W3:Y:S04]  /*110d0*/  LDL.LU R31, [R1+0x184] ;  /* 0x00018400011f7983 */ /* 0x001ee80000300800 */
[----:B------:R0:W-:Y:S04]  /*110e0*/  STL [R1+0x178], R3 ;  /* 0x0001780301007387 */ /* 0x0001e80000100800 */
[----:B------:R-:W2:Y:S04]  /*110f0*/  LDL.LU R30, [R1+0x188] ;  /* 0x00018800011e7983 */ /* 0x000ea80000300800 */
[----:B------:R0:W-:Y:S04]  /*11100*/  STL [R1+0x17c], R2 ;  /* 0x00017c0201007387 */ /* 0x0001e80000100800 */
[----:B-1----:R-:W4:Y:S04]  /*11110*/  LDL.LU R29, [R1+0x18c] ;  /* 0x00018c00011d7983 */ /* 0x002f280000300800 */
[----:B------:R1:W-:Y:S04]  /*11120*/  STL [R1+0x180], R0 ;  /* 0x0001800001007387 */ /* 0x0003e80000100800 */
[----:B------:R-:W4:Y:S04]  /*11130*/  LDL.LU R28, [R1+0x190] ;  /* 0x00019000011c7983 */ /* 0x000f280000300800 */
        /* <DEDUP_REMOVED lines=10> */
[----:B0-----:R-:W4:Y:S04]  /*111e0*/  LDL.LU R3, [R1+0x1bc] ;  /* 0x0001bc0001037983 */ /* 0x001f280000300800 */
[----:B------:R-:W4:Y:S04]  /*111f0*/  LDL.LU R2, [R1+0x1c0] ;  /* 0x0001c00001027983 */ /* 0x000f280000300800 */
[----:B-1----:R-:W4:Y:S01]  /*11200*/  LDL.LU R0, [R1+0x1c4] ;  /* 0x0001c40001007983 */ /* 0x002f220000300800 */
[----:B---3--:R-:W-:-:S01]  /*11210*/  FADD R31, R228, R31 ;  /* 0x0000001fe41f7221 */ /* 0x008fc20000000000 */
[----:B--2---:R-:W-:-:S04]  /*11220*/  FADD R30, R229, R30 ;  /* 0x0000001ee51e7221 */ /* 0x004fc80000000000 */
[----:B------:R0:W-:Y:S01]  /*11230*/  STL [R1+0x184], R31 ;  /* 0x0001841f01007387 */ /* 0x0001e20000100800 */
[----:B----4-:R-:W-:-:S03]  /*11240*/  FADD R29, R230, R29 ;  /* 0x0000001de61d7221 */ /* 0x010fc60000000000 */
[----:B------:R1:W-:Y:S01]  /*11250*/  STL [R1+0x188], R30 ;  /* 0x0001881e01007387 */ /* 0x0003e20000100800 */
[----:B------:R-:W-:-:S03]  /*11260*/  FADD R28, R231, R28 ;  /* 0x0000001ce71c7221 */ /* 0x000fc60000000000 */
        /* <DEDUP_REMOVED lines=24> */
[----:B0-----:R-:W4:Y:S01]  /*113f0*/  LDL.LU R31, [R1+0x1c8] ;  /* 0x0001c800011f7983 */ /* 0x001f220000300800 */
[----:B------:R-:W-:-:S03]  /*11400*/  FADD R0, R212, R0 ;  /* 0x00000000d4007221 */ /* 0x000fc60000000000 */
[----:B------:R0:W-:Y:S04]  /*11410*/  STL [R1+0x1bc], R3 ;  /* 0x0001bc0301007387 */ /* 0x0001e80000100800 */
[----:B-1----:R-:W4:Y:S04]  /*11420*/  LDL.LU R30, [R1+0x1cc] ;  /* 0x0001cc00011e7983 */ /* 0x002f280000300800 */
[----:B------:R1:W-:Y:S04]  /*11430*/  STL [R1+0x1c0], R2 ;  /* 0x0001c00201007387 */ /* 0x0003e80000100800 */
[----:B--2---:R-:W2:Y:S04]  /*11440*/  LDL.LU R29, [R1+0x1d0] ;  /* 0x0001d000011d7983 */ /* 0x004ea80000300800 */
[----:B------:R1:W-:Y:S04]  /*11450*/  STL [R1+0x1c4], R0 ;  /* 0x0001c40001007387 */ /* 0x0003e80000100800 */
[----:B---3--:R-:W3:Y:S04]  /*11460*/  LDL.LU R28, [R1+0x1d4] ;  /* 0x0001d400011c7983 */ /* 0x008ee80000300800 */
[----:B----4-:R-:W4:Y:S04]  /*11470*/  LDL.LU R27, [R1+0x1d8] ;  /* 0x0001d800011b7983 */ /* 0x010f280000300800 */
        /* <DEDUP_REMOVED lines=10> */
[----:B-1----:R-:W4:Y:S04]  /*11520*/  LDL.LU R2, [R1+0x204] ;  /* 0x0002040001027983 */ /* 0x002f280000300800 */
[----:B------:R-:W4:Y:S01]  /*11530*/  LDL.LU R0, [R1+0x208] ;  /* 0x0002080001007983 */ /* 0x000f220000300800 */
[----:B------:R-:W-:-:S01]  /*11540*/  FADD R31, R213, R31 ;  /* 0x0000001fd51f7221 */ /* 0x000fc20000000000 */
[----:B------:R-:W-:-:S04]  /*11550*/  FADD R30, R214, R30 ;  /* 0x0000001ed61e7221 */ /* 0x000fc80000000000 */
[----:B------:R0:W-:Y:S01]  /*11560*/  STL [R1+0x1c8], R31 ;  /* 0x0001c81f01007387 */ /* 0x0001e20000100800 */
[----:B--2---:R-:W-:-:S03]  /*11570*/  FADD R29, R215, R29 ;  /* 0x0000001dd71d7221 */ /* 0x004fc60000000000 */
[----:B------:R1:W-:Y:S01]  /*11580*/  STL [R1+0x1cc], R30 ;  /* 0x0001cc1e01007387 */ /* 0x0003e20000100800 */
[----:B---3--:R-:W-:-:S03]  /*11590*/  FADD R28, R200, R28 ;  /* 0x0000001cc81c7221 */ /* 0x008fc60000000000 */
        /* <DEDUP_REMOVED lines=455> */
[----:B------:R-:W-:Y:S01]  /*13210*/  STL [R1+0x42c], R31 ;  /* 0x00042c1f01007387 */ /* 0x000fe20000100800 */
[----:B--2---:R-:W-:-:S03]  /*13220*/  FADD R29, R48, R29 ;  /* 0x0000001d301d7221 */ /* 0x004fc60000000000 */
[----:B------:R-:W-:Y:S01]  /*13230*/  STL [R1+0x430], R30 ;  /* 0x0004301e01007387 */ /* 0x000fe20000100800 */
[----:B---3--:R-:W-:-:S03]  /*13240*/  FADD R28, R49, R28 ;  /* 0x0000001c311c7221 */ /* 0x008fc60000000000 */
[----:B------:R-:W-:Y:S01]  /*13250*/  STL [R1+0x434], R29 ;  /* 0x0004341d01007387 */ /* 0x000fe20000100800 */
[----:B----4-:R-:W-:-:S03]  /*13260*/  FADD R27, R50, R27 ;  /* 0x0000001b321b7221 */ /* 0x010fc60000000000 */
[----:B------:R-:W-:Y:S01]  /*13270*/  STL [R1+0x438], R28 ;  /* 0x0004381c01007387 */ /* 0x000fe20000100800 */
[----:B------:R-:W-:-:S03]  /*13280*/  FADD R26, R51, R26 ;  /* 0x0000001a331a7221 */ /* 0x000fc60000000000 */
[----:B------:R-:W-:Y:S01]  /*13290*/  STL [R1+0x43c], R27 ;  /* 0x00043c1b01007387 */ /* 0x000fe20000100800 */
[----:B------:R-:W-:-:S03]  /*132a0*/  FADD R25, R52, R25 ;  /* 0x0000001934197221 */ /* 0x000fc60000000000 */
[----:B------:R-:W-:Y:S01]  /*132b0*/  STL [R1+0x440], R26 ;  /* 0x0004401a01007387 */ /* 0x000fe20000100800 */
[----:B------:R-:W-:-:S03]  /*132c0*/  FADD R10, R53, R10 ;  /* 0x0000000a350a7221 */ /* 0x000fc60000000000 */
[----:B------:R0:W-:Y:S01]  /*132d0*/  STL [R1+0x444], R25 ;  /* 0x0004441901007387 */ /* 0x0001e20000100800 */
[----:B------:R-:W-:-:S03]  /*132e0*/  FADD R9, R54, R9 ;  /* 0x0000000936097221 */ /* 0x000fc60000000000 */
[----:B------:R-:W-:Y:S01]  /*132f0*/  STL [R1+0x448], R10 ;  /* 0x0004480a01007387 */ /* 0x000fe20000100800 */
        /* <DEDUP_REMOVED lines=16> */
[----:B------:R-:W4:Y:S04]  /*13400*/  LDL.LU R26, [R1+0x474] ;  /* 0x00047400011a7983 */ /* 0x000f280000300800 */
[----:B------:R0:W-:Y:S04]  /*13410*/  STL [R1+0x468], R2 ;  /* 0x0004680201007387 */ /* 0x0001e80000100800 */
[----:B------:R-:W4:Y:S04]  /*13420*/  LDL.LU R27, [R1+0x478] ;  /* 0x00047800011b7983 */ /* 0x000f280000300800 */
[----:B------:R0:W-:Y:S04]  /*13430*/  STL [R1+0x46c], R0 ;  /* 0x00046c0001007387 */ /* 0x0001e80000100800 */
[----:B------:R-:W4:Y:S04]  /*13440*/  LDL.LU R28, [R1+0x47c] ;  /* 0x00047c00011c7983 */ /* 0x000f280000300800 */
[----:B------:R-:W4:Y:S04]  /*13450*/  LDL.LU R29, [R1+0x480] ;  /* 0x00048000011d7983 */ /* 0x000f280000300800 */
[----:B------:R-:W4:Y:S04]  /*13460*/  LDL.LU R30, [R1+0x484] ;  /* 0x00048400011e7983 */ /* 0x000f280000300800 */
[----:B------:R-:W4:Y:S04]  /*13470*/  LDL.LU R31, [R1+0x488] ;  /* 0x00048800011f7983 */ /* 0x000f280000300800 */
[----:B-1----:R-:W4:Y:S04]  /*13480*/  LDL.LU R9, [R1+0x48c] ;  /* 0x00048c0001097983 */ /* 0x002f280000300800 */
[----:B--2---:R-:W2:Y:S04]  /*13490*/  LDL.LU R8, [R1+0x490] ;  /* 0x0004900001087983 */ /* 0x004ea80000300800 */
[----:B---3--:R-:W3:Y:S04]  /*134a0*/  LDL.LU R7, [R1+0x494] ;  /* 0x0004940001077983 */ /* 0x008ee80000300800 */
[----:B----4-:R-:W4:Y:S04]  /*134b0*/  LDL.LU R6, [R1+0x498] ;  /* 0x0004980001067983 */ /* 0x010f280000300800 */
[----:B------:R-:W4:Y:S04]  /*134c0*/  LDL.LU R5, [R1+0x49c] ;  /* 0x00049c0001057983 */ /* 0x000f280000300800 */
[----:B------:R-:W4:Y:S04]  /*134d0*/  LDL.LU R4, [R1+0x4a0] ;  /* 0x0004a00001047983 */ /* 0x000f280000300800 */
[----:B0-----:R-:W4:Y:S04]  /*134e0*/  LDL.LU R3, [R1+0x4a4] ;  /* 0x0004a40001037983 */ /* 0x001f280000300800 */
[----:B------:R-:W4:Y:S04]  /*134f0*/  LDL.LU R2, [R1+0x4a8] ;  /* 0x0004a80001027983 */ /* 0x000f280000300800 */
[----:B------:R-:W4:Y:S04]  /*13500*/  LDL.LU R0, [R1+0x4ac] ;  /* 0x0004ac0001007983 */ /* 0x000f280000300800 */
[----:B------:R-:W4:Y:S01]  /*13510*/  LDL.LU R10, [R1+0x4b0] ;  /* 0x0004b000010a7983 */ /* 0x000f220000300800 */
[----:B------:R-:W-:-:S05]  /*13520*/  FADD R25, R47, R25 ;  /* 0x000000192f197221 */ /* 0x000fca0000000000 */
[----:B------:R0:W-:Y:S01]  /*13530*/  STL [R1+0x470], R25 ;  /* 0x0004701901007387 */ /* 0x0001e20000100800 */
[----:B------:R-:W-:-:S03]  /*13540*/  FADD R26, R32, R26 ;  /* 0x0000001a201a7221 */ /* 0x000fc60000000000 */
[----:B0-----:R-:W4:Y:S01]  /*13550*/  LDL.LU R25, [R1+0x518] ;  /* 0x0005180001197983 */ /* 0x001f220000300800 */
[----:B------:R-:W-:-:S03]  /*13560*/  FADD R27, R33, R27 ;  /* 0x0000001b211b7221 */ /* 0x000fc60000000000 */
[----:B------:R0:W-:Y:S01]  /*13570*/  STL [R1+0x474], R26 ;  /* 0x0004741a01007387 */ /* 0x0001e20000100800 */
[----:B------:R-:W-:-:S01]  /*13580*/  FADD R28, R34, R28 ;  /* 0x0000001c221c7221 */ /* 0x000fc20000000000 */
[----:B------:R-:W-:Y:S02]  /*13590*/  FADD R29, R35, R29 ;  /* 0x0000001d231d7221 */ /* 0x000fe40000000000 */
[----:B0-----:R-:W4:Y:S01]  /*135a0*/  LDL.LU R26, [R1+0x514] ;  /* 0x00051400011a7983 */ /* 0x001f220000300800 */
[----:B------:R-:W-:-:S03]  /*135b0*/  FADD R30, R36, R30 ;  /* 0x0000001e241e7221 */ /* 0x000fc60000000000 */
[----:B------:R0:W-:Y:S01]  /*135c0*/  STL [R1+0x478], R27 ;  /* 0x0004781b01007387 */ /* 0x0001e20000100800 */
[----:B------:R-:W-:-:S03]  /*135d0*/  FADD R31, R37, R31 ;  /* 0x0000001f251f7221 */ /* 0x000fc60000000000 */
[----:B0-----:R-:W4:Y:S04]  /*135e0*/  LDL.LU R27, [R1+0x510] ;  /* 0x00051000011b7983 */ /* 0x001f280000300800 */
[----:B------:R0:W-:Y:S04]  /*135f0*/  STL [R1+0x47c], R28 ;  /* 0x00047c1c01007387 */ /* 0x0001e80000100800 */
[----:B0-----:R-:W4:Y:S04]  /*13600*/  LDL.LU R28, [R1+0x50c] ;  /* 0x00050c00011c7983 */ /* 0x001f280000300800 */
[----:B------:R0:W-:Y:S04]  /*13610*/  STL [R1+0x480], R29 ;  /* 0x0004801d01007387 */ /* 0x0001e80000100800 */
[----:B0-----:R-:W4:Y:S04]  /*13620*/  LDL.LU R29, [R1+0x508] ;  /* 0x00050800011d7983 */ /* 0x001f280000300800 */
[----:B------:R0:W-:Y:S04]  /*13630*/  STL [R1+0x484], R30 ;  /* 0x0004841e01007387 */ /* 0x0001e80000100800 */
[----:B0-----:R-:W4:Y:S04]  /*13640*/  LDL.LU R30, [R1+0x504] ;  /* 0x00050400011e7983 */ /* 0x001f280000300800 */
[----:B------:R0:W-:Y:S04]  /*13650*/  STL [R1+0x488], R31 ;  /* 0x0004881f01007387 */ /* 0x0001e80000100800 */
[----:B0-----:R-:W4:Y:S01]  /*13660*/  LDL.LU R31, [R1+0x500] ;  /* 0x00050000011f7983 */ /* 0x001f220000300800 */
[----:B------:R-:W-:-:S01]  /*13670*/  FADD R9, R38, R9 ;  /* 0x0000000926097221 */ /* 0x000fc20000000000 */
[----:B--2---:R-:W-:Y:S01]  /*13680*/  FADD R8, R39, R8 ;  /* 0x0000000827087221 */ /* 0x004fe20000000000 */
[----:B---3--:R-:W-:-:S03]  /*13690*/  FADD R7, R24, R7 ;  /* 0x0000000718077221 */ /* 0x008fc60000000000 */
[----:B------:R0:W-:Y:S04]  /*136a0*/  STL [R1+0x48c], R9 ;  /* 0x00048c0901007387 */ /* 0x0001e80000100800 */
[----:B0-----:R0:W5:Y:S04]  /*136b0*/  LDL.LU R9, [R1+0x4fc] ;  /* 0x0004fc0001097983 */ /* 0x0011680000300800 */
[----:B------:R1:W-:Y:S04]  /*136c0*/  STL [R1+0x490], R8 ;  /* 0x0004900801007387 */ /* 0x0003e80000100800 */
[----:B-1----:R0:W5:Y:S04]  /*136d0*/  LDL.LU R8, [R1+0x4f8] ;  /* 0x0004f80001087983 */ /* 0x0021680000300800 */
[----:B------:R1:W-:Y:S04]  /*136e0*/  STL [R1+0x494], R7 ;  /* 0x0004940701007387 */ /* 0x0003e80000100800 */
[----:B-1----:R0:W5:Y:S01]  /*136f0*/  LDL.LU R7, [R1+0x4f4] ;  /* 0x0004f40001077983 */ /* 0x0021620000300800 */
[----:B------:R-:W-:Y:S01]  /*13700*/  UMOV UR59, URZ ;  /* 0x0000003f003b7c82 */ /* 0x000fe20008000000 */
[----:B----4-:R-:W-:-:S05]  /*13710*/  FADD R6, R25, R6 ;  /* 0x0000000619067221 */ /* 0x010fca0000000000 */
[----:B------:R1:W-:Y:S01]  /*13720*/  STL [R1+0x498], R6 ;  /* 0x0004980601007387 */ /* 0x0003e20000100800 */
[----:B------:R-:W-:-:S03]  /*13730*/  FADD R5, R26, R5 ;  /* 0x000000051a057221 */ /* 0x000fc60000000000 */
[----:B-1----:R0:W5:Y:S04]  /*13740*/  LDL.LU R6, [R1+0x4f0] ;  /* 0x0004f00001067983 */ /* 0x0021680000300800 */
        /* <DEDUP_REMOVED lines=15> */
[----:B------:R0:W-:Y:S02]  /*13840*/  STL [R1+0x4b0], R10 ;  /* 0x0004b00a01007387 */ /* 0x0001e40000100800 */
.L_x_24:
[----:B------:R-:W-:Y:S05]  /*13850*/  @!P1 BRA `(.L_x_25) ;  /* 0x0000000000049947 */ /* 0x000fea0003800000 */
[----:B------:R-:W-:Y:S01]  /*13860*/  BPT.TRAP 0x1 ;  /* 0x000000040000795c */ /* 0x000fe20000300000 */
.L_x_25:
[----:B0-----:R-:W2:Y:S01]  /*13870*/  LDL R10, [R1+0x4c4] ;  /* 0x0004c400010a7983 */ /* 0x001ea20000100800 */
[----:B------:R-:W-:-:S04]  /*13880*/  ULEA UR7, UR56, UR58, 0x3 ;  /* 0x0000003a38077291 */ /* 0x000fc8000f8e183f */
[----:B------:R-:W-:-:S04]  /*13890*/  UIADD3 UR7, UR7, 0x18, URZ ;  /* 0x0000001807077890 */ /* 0x000fc8000fffe03f */
[----:B------:R-:W-:-:S09]  /*138a0*/  UPRMT UR7, URZ, 0x654, UR7 ;  /* 0x000006543f077896 */ /* 0x000fd20008000007 */
[----:B------:R-:W-:Y:S01]  /*138b0*/  SYNCS.ARRIVE.TRANS64.RED.A1T0 RZ, [UR7], RZ ;  /* 0x000000ffffff79a7 */ /* 0x000fe20008100407 */
[----:B--2---:R-:W-:-:S13]  /*138c0*/  R2UR UR8, R10 ;  /* 0x000000000a0872ca */ /* 0x004fda00000e0000 */
[----:B------:R-:W-:-:S06]  /*138d0*/  UISETP.GT.U32.AND UP0, UPT, UR8, 0x1, UPT ;  /* 0x000000010800788c */ /* 0x000fcc000bf04070 */
[----:B------:R-:W-:-:S13]  /*138e0*/  PLOP3.LUT P0, PT, PT, PT, UP0, 0x80, 0x0 ;  /* 0x000000000000781c */ /* 0x000fda0003f0f008 */
[----:B------:R-:W-:Y:S05]  /*138f0*/  @P0 BRA `(.L_x_26) ;  /* 0x0000000000040947 */ /* 0x000fea0003800000 */
[----:B------:R-:W-:Y:S01]  /*13900*/  BPT.TRAP 0x1 ;  /* 0x000000040000795c */ /* 0x000fe20000300000 */
.L_x_26:
[----:B------:R-:W-:Y:S02]  /*13910*/  UISETP.GT.AND UP2, UPT, UR57, 0x1, UPT ;  /* 0x000000013900788c */ /* 0x000fe4000bf44270 */
[----:B------:R-:W-:Y:S02]  /*13920*/  UIADD3 UR54, UR54, 0x1, URZ ;  /* 0x0000000136367890 */ /* 0x000fe4000fffe03f */
[----:B------:R-:W-:Y:S02]  /*13930*/  UIADD3 UR56, UR56, 0x1, URZ ;  /* 0x0000000138387890 */ /* 0x000fe4000fffe03f */
[----:B------:R-:W-:Y:S01]  /*13940*/  PLOP3.LUT P0, PT, PT, PT, UP2, 0x80, 0x0 ;  /* 0x000000000000781c */ /* 0x000fe20003f0f028 */
[----:B------:R-:W-:Y:S02]  /*13950*/  UISETP.NE.AND UP0, UPT, UR54, 0x3, UPT ;  /* 0x000000033600788c */ /* 0x000fe4000bf05270 */
[----:B------:R-:W-:Y:S02]  /*13960*/  UIADD3 UR7, UR57, -0x1, URZ ;  /* 0xffffffff39077890 */ /* 0x000fe4000fffe03f */
[----:B------:R-:W-:-:S02]  /*13970*/  USEL UR8, URZ, 0x1, UP0 ;  /* 0x000000013f087887 */ /* 0x000fc40008000000 */
[----:B------:R-:W-:Y:S02]  /*13980*/  UISETP.NE.AND UP1, UPT, UR56, 0x3, UPT ;  /* 0x000000033800788c */ /* 0x000fe4000bf25270 */
[----:B------:R-:W-:Y:S02]  /*13990*/  ULOP3.LUT UR55, UR55, UR8, URZ, 0x3c, !UPT ;  /* 0x0000000837377292 */ /* 0x000fe4000f8e3c3f */
[----:B------:R-:W-:Y:S02]  /*139a0*/  USEL UR54, UR54, URZ, UP0 ;  /* 0x0000003f36367287 */ /* 0x000fe40008000000 */
[----:B------:R-:W-:Y:S01]  /*139b0*/  USEL UR56, UR56, URZ, UP1 ;  /* 0x0000003f38387287 */ /* 0x000fe20008800000 */
[----:B------:R-:W-:Y:S01]  /*139c0*/  UMOV UR8, 0x1 ;  /* 0x0000000100087882 */ /* 0x000fe20000000000 */
[----:B------:R-:W-:Y:S01]  /*139d0*/  UMOV UR57, UR7 ;  /* 0x0000000700397c82 */ /* 0x000fe20008000000 */
[----:B------:R-:W-:Y:S09]  /*139e0*/  @P0 BRA `(.L_x_27) ;  /* 0xffffff7400c80947 */ /* 0x000ff2000383ffff */
.L_x_19:
[----:B------:R-:W-:-:S04]  /*139f0*/  UISETP.NE.AND UP0, UPT, UR59, URZ, UPT ;  /* 0x0000003f3b00728c */ /* 0x000fc8000bf05270 */
[----:B------:R-:W-:-:S06]  /*13a00*/  USEL UR6, URZ, 0x1, !UP0 ;  /* 0x000000013f067887 */ /* 0x000fcc000c000000 */
[----:B------:R-:W-:-:S13]  /*13a10*/  ISETP.NE.AND P0, PT, RZ, UR6, PT ;  /* 0x00000006ff007c0c */ /* 0x000fda000bf05270 */
[----:B------:R-:W-:Y:S05]  /*13a20*/  @!P0 BRA `(.L_x_28) ;  /* 0x0000003800388947 */ /* 0x000fea0003800000 */
[----:B------:R-:W2:Y:S04]  /*13a30*/  LDL.LU R10, [R1+0xdc] ;  /* 0x0000dc00010a7983 */ /* 0x000ea80000300800 */
[----:B------:R1:W-:Y:S04]  /*13a40*/  STL [R1+0x5a0], R71 ;  /* 0x0005a04701007387 */ /* 0x0003e80000100800 */
[----:B-1----:R-:W3:Y:S04]  /*13a50*/  LDL.LU R71, [R1+0xd8] ;  /* 0x0000d80001477983 */ /* 0x002ee80000300800 */
[----:B------:R1:W-:Y:S04]  /*13a60*/  STL [R1+0x59c], R56 ;  /* 0x00059c3801007387 */ /* 0x0003e80000100800 */
[----:B-1----:R-:W4:Y:S04]  /*13a70*/  LDL.LU R56, [R1+0xd4] ;  /* 0x0000d40001387983 */ /* 0x002f280000300800 */
        /* <DEDUP_REMOVED lines=50> */
[----:B------:R-:W-:Y:S04]  /*13da0*/  STL [R1+0x4e4], R3 ;  /* 0x0004e40301007387 */ /* 0x000fe80000100800 */
[----:B------:R-:W-:Y:S04]  /*13db0*/  STL [R1+0x4e0], R2 ;  /* 0x0004e00201007387 */ /* 0x000fe80000100800 */
[----:B------:R0:W-:Y:S01]  /*13dc0*/  STL [R1+0x4dc], R0 ;  /* 0x0004dc0001007387 */ /* 0x0001e20000100800 */
[----:B--2---:R-:W-:Y:S01]  /*13dd0*/  FADD R18, R10, R18 ;  /* 0x000000120a127221 */ /* 0x004fe20000000000 */
[----:B---3--:R-:W-:-:S02]  /*13de0*/  FADD R17, R71, R17 ;  /* 0x0000001147117221 */ /* 0x008fc40000000000 */
[----:B------:R-:W2:Y:S01]  /*13df0*/  LDL.LU R71, [R1+0xa0] ;  /* 0x0000a00001477983 */ /* 0x000ea20000300800 */
[----:B----4-:R-:W-:-:S03]  /*13e00*/  FADD R16, R56, R16 ;  /* 0x0000001038107221 */ /* 0x010fc60000000000 */
[----:B------:R-:W3:Y:S01]  /*13e10*/  LDL.LU R56, [R1+0xa4] ;  /* 0x0000a40001387983 */ /* 0x000ee20000300800 */
[----:B------:R-:W-:-:S03]  /*13e20*/  FADD R15, R57, R15 ;  /* 0x0000000f390f7221 */ /* 0x000fc60000000000 */
[----:B------:R-:W4:Y:S01]  /*13e30*/  LDL.LU R57, [R1+0xa8] ;  /* 0x0000a80001397983 */ /* 0x000f220000300800 */
[----:B------:R-:W-:-:S03]  /*13e40*/  FADD R14, R58, R14 ;  /* 0x0000000e3a0e7221 */ /* 0x000fc60000000000 */
[----:B------:R-:W4:Y:S01]  /*13e50*/  LDL.LU R58, [R1+0xac] ;  /* 0x0000ac00013a7983 */ /* 0x000f220000300800 */
[----:B------:R-:W-:-:S03]  /*13e60*/  FADD R13, R59, R13 ;  /* 0x0000000d3b0d7221 */ /* 0x000fc60000000000 */
[----:B------:R-:W4:Y:S01]  /*13e70*/  LDL.LU R59, [R1+0xb0] ;  /* 0x0000b000013b7983 */ /* 0x000f220000300800 */
[----:B------:R-:W-:-:S03]  /*13e80*/  FADD R12, R60, R12 ;  /* 0x0000000c3c0c7221 */ /* 0x000fc60000000000 */
[----:B------:R-:W4:Y:S01]  /*13e90*/  LDL.LU R60, [R1+0xb4] ;  /* 0x0000b400013c7983 */ /* 0x000f220000300800 */
[----:B------:R-:W-:-:S03]  /*13ea0*/  FADD R11, R61, R11 ;  /* 0x0000000b3d0b7221 */ /* 0x000fc60000000000 */
[----:B------:R-:W4:Y:S04]  /*13eb0*/  LDL.LU R61, [R1+0xb8] ;  /* 0x0000b800013d7983 */ /* 0x000f280000300800 */
[----:B-1----:R-:W4:Y:S04]  /*13ec0*/  LDL.LU R62, [R1+0xbc] ;  /* 0x0000bc00013e7983 */ /* 0x002f280000300800 */
[----:B0-----:R-:W4:Y:S04]  /*13ed0*/  LDL.LU R63, [R1+0x80] ;  /* 0x00008000013f7983 */ /* 0x001f280000300800 */
        /* <DEDUP_REMOVED lines=41> */
[----:B------:R-:W4:Y:S01]  /*14170*/  LDL.LU R10, [R1+0x12c] ;  /* 0x00012c00010a7983 */ /* 0x000f220000300800 */
[----:B--2---:R-:W-:-:S03]  /*14180*/  FADD R19, R71, R19 ;  /* 0x0000001347137221 */ /* 0x004fc60000000000 */
[----:B------:R-:W2:Y:S01]  /*14190*/  LDL.LU R71, [R1+0x5a0] ;  /* 0x0005a00001477983 */ /* 0x000ea20000300800 */
[----:B---3--:R-:W-:-:S03]  /*141a0*/  FADD R20, R56, R20 ;  /* 0x0000001438147221 */ /* 0x008fc60000000000 */
[----:B------:R-:W3:Y:S01]  /*141b0*/  LDL.LU R56, [R1+0x59c] ;  /* 0x00059c0001387983 */ /* 0x000ee20000300800 */
[----:B----4-:R-:W-:-:S03]  /*141c0*/  FADD R21, R57, R21 ;  /* 0x0000001539157221 */ /* 0x010fc60000000000 */
        /* <DEDUP_REMOVED lines=19> */
[----:B------:R0:W-:Y:S01]  /*14300*/  STL [R1+0xe0], R51 ;  /* 0x0000e03301007387 */ /* 0x0001e20000100800 */
[----:B------:R-:W-:-:S03]  /*14310*/  FADD R53, R52, R53 ;  /* 0x0000003534357221 */ /* 0x000fc60000000000 */
[----:B0-----:R-:W4:Y:S01]  /*14320*/  LDL.LU R51, [R1+0x570] ;  /* 0x0005700001337983 */ /* 0x001f220000300800 */
[----:B------:R-:W-:-:S03]  /*14330*/  FADD R0, R54, R0 ;  /* 0x0000000036007221 */ /* 0x000fc60000000000 */
[----:B------:R-:W4:Y:S01]  /*14340*/  LDL.LU R52, [R1+0x56c] ;  /* 0x00056c0001347983 */ /* 0x000f220000300800 */
[----:B------:R-:W-:-:S03]  /*14350*/  FADD R3, R2, R3 ;  /* 0x0000000302037221 */ /* 0x000fc60000000000 */
[----:B------:R0:W-:Y:S01]  /*14360*/  STL [R1+0xe4], R53 ;  /* 0x0000e43501007387 */ /* 0x0001e20000100800 */
[----:B------:R-:W-:-:S03]  /*14370*/  FADD R5, R4, R5 ;  /* 0x0000000504057221 */ /* 0x000fc60000000000 */
[----:B0-----:R-:W4:Y:S04]  /*14380*/  LDL.LU R53, [R1+0x568] ;  /* 0x0005680001357983 */ /* 0x001f280000300800 */
[----:B------:R-:W4:Y:S01]  /*14390*/  LDL.LU R54, [R1+0x564] ;  /* 0x0005640001367983 */ /* 0x000f220000300800 */
[----:B------:R-:W-:-:S03]  /*143a0*/  FADD R7, R6, R7 ;  /* 0x0000000706077221 */ /* 0x000fc60000000000 */
[----:B------:R-:W-:Y:S01]  /*143b0*/  STL [R1+0xe8], R0 ;  /* 0x0000e80001007387 */ /* 0x000fe20000100800 */
[----:B------:R-:W-:-:S03]  /*143c0*/  FADD R9, R8, R9 ;  /* 0x0000000908097221 */ /* 0x000fc60000000000 */
[----:B------:R-:W-:Y:S04]  /*143d0*/  STL [R1+0xec], R3 ;  /* 0x0000ec0301007387 */ /* 0x000fe80000100800 */
[----:B------:R-:W-:Y:S01]  /*143e0*/  STL [R1+0xf0], R5 ;  /* 0x0000f00501007387 */ /* 0x000fe20000100800 */
[----:B------:R-:W-:-:S03]  /*143f0*/  FADD R30, R31, R30 ;  /* 0x0000001e1f1e7221 */ /* 0x000fc60000000000 */
[----:B------:R-:W-:Y:S04]  /*14400*/  STL [R1+0xf4], R7 ;  /* 0x0000f40701007387 */ /* 0x000fe80000100800 */
[----:B------:R-:W-:Y:S01]  /*14410*/  STL [R1+0xf8], R9 ;  /* 0x0000f80901007387 */ /* 0x000fe20000100800 */
[----:B------:R-:W-:-:S03]  /*14420*/  FADD R28, R29, R28 ;  /* 0x0000001c1d1c7221 */ /* 0x000fc60000000000 */
        /* <DEDUP_REMOVED lines=16> */
[----:B------:R-:W-:Y:S04]  /*14530*/  STL [R1+0x11c], R46 ;  /* 0x00011c2e01007387 */ /* 0x000fe80000100800 */
[----:B------:R-:W-:Y:S01]  /*14540*/  STL [R1+0x120], R44 ;  /* 0x0001202c01007387 */ /* 0x000fe20000100800 */
[----:B------:R-:W-:Y:S01]  /*14550*/  FADD R42, R43, R42 ;  /* 0x0000002a2b2a7221 */ /* 0x000fe20000000000 */
[----:B------:R-:W-:Y:S01]  /*14560*/  FADD R40, R41, R40 ;  /* 0x0000002829287221 */ /* 0x000fe20000000000 */
[----:B------:R-:W-:Y:S02]  /*14570*/  FADD R10, R55, R10 ;  /* 0x0000000a370a7221 */ /* 0x000fe40000000000 */
[----:B------:R-:W2:Y:S04]  /*14580*/  LDL.LU R55, [R1+0x5c] ;  /* 0x00005c0001377983 */ /* 0x000ea80000300800 */
[----:B------:R-:W-:Y:S04]  /*14590*/  STL [R1+0x124], R42 ;  /* 0x0001242a01007387 */ /* 0x000fe80000100800 */
[----:B------:R-:W2:Y:S04]  /*145a0*/  LDL.LU R29, [R1+0x130] ;  /* 0x00013000011d7983 */ /* 0x000ea80000300800 */
[----:B------:R0:W-:Y:S04]  /*145b0*/  STL [R1+0x128], R40 ;  /* 0x0001282801007387 */ /* 0x0001e80000100800 */
[----:B0-----:R-:W3:Y:S04]  /*145c0*/  LDL.LU R40, [R1+0x20] ;  /* 0x0000200001287983 */ /* 0x001ee80000300800 */
[----:B------:R0:W-:Y:S04]  /*145d0*/  STL [R1+0x12c], R10 ;  /* 0x00012c0a01007387 */ /* 0x0001e80000100800 */
[----:B------:R-:W3:Y:S04]  /*145e0*/  LDL.LU R30, [R1+0x134] ;  /* 0x00013400011e7983 */ /* 0x000ee80000300800 */
        /* <DEDUP_REMOVED lines=14> */
[----:B------:R-:W4:Y:S04]  /*146d0*/  LDL.LU R47, [R1] ;  /* 0x00000000012f7983 */ /* 0x000f280000300800 */
[----:B------:R-:W4:Y:S04]  /*146e0*/  LDL.LU R2, [R1+0x154] ;  /* 0x0001540001027983 */ /* 0x000f280000300800 */
[----:B------:R-:W4:Y:S04]  /*146f0*/  LDL.LU R32, [R1+0x4] ;  /* 0x0000040001207983 */ /* 0x000f280000300800 */
[----:B------:R-:W4:Y:S04]  /*14700*/  LDL.LU R0, [R1+0x158] ;  /* 0x0001580001007983 */ /* 0x000f280000300800 */
[----:B------:R-:W4:Y:S04]  /*14710*/  LDL.LU R33, [R1+0x8] ;  /* 0x0000080001217983 */ /* 0x000f280000300800 */
        /* <DEDUP_REMOVED lines=13> */
[----:B------:R-:W2:Y:S04]  /*147f0*/  LDL.LU R55, [R1+0x560] ;  /* 0x0005600001377983 */ /* 0x000ea80000300800 */
[----:B------:R0:W-:Y:S04]  /*14800*/  STL [R1+0x130], R29 ;  /* 0x0001301d01007387 */ /* 0x0001e80000100800 */
[----:B0-----:R-:W2:Y:S01]  /*14810*/  LDL.LU R29, [R1+0x178] ;  /* 0x00017800011d7983 */ /* 0x001ea20000300800 */
[----:B---3--:R-:W-:-:S03]  /*14820*/  FADD R30, R40, R30 ;  /* 0x0000001e281e7221 */ /* 0x008fc60000000000 */
[----:B------:R-:W3:Y:S04]  /*14830*/  LDL.LU R40, [R1+0x55c] ;  /* 0x00055c0001287983 */ /* 0x000ee80000300800 */
[----:B------:R0:W-:Y:S01]  /*14840*/  STL [R1+0x134], R30 ;  /* 0x0001341e01007387 */ /* 0x0001e20000100800 */
[----:B----4-:R-:W-:-:S03]  /*14850*/  FADD R31, R41, R31 ;  /* 0x0000001f291f7221 */ /* 0x010fc60000000000 */
[----:B0-----:R-:W4:Y:S01]  /*14860*/  LDL.LU R30, [R1+0x17c] ;  /* 0x00017c00011e7983 */ /* 0x001f220000300800 */
[----:B------:R-:W-:-:S03]  /*14870*/  FADD R9, R42, R9 ;  /* 0x000000092a097221 */ /* 0x000fc60000000000 */
[----:B------:R-:W3:Y:S04]  /*14880*/  LDL.LU R41, [R1+0x558] ;  /* 0x0005580001297983 */ /* 0x000ee80000300800 */
[----:B------:R0:W-:Y:S01]  /*14890*/  STL [R1+0x138], R31 ;  /* 0x0001381f01007387 */ /* 0x0001e20000100800 */
[----:B------:R-:W-:-:S03]  /*148a0*/  FADD R8, R43, R8 ;  /* 0x000000082b087221 */ /* 0x000fc60000000000 */
[----:B0-----:R-:W3:Y:S01]  /*148b0*/  LDL.LU R31, [R1+0x180] ;  /* 0x00018000011f7983 */ /* 0x001ee20000300800 */
[----:B------:R-:W-:-:S03]  /*148c0*/  FADD R7, R44, R7 ;  /* 0x000000072c077221 */ /* 0x000fc60000000000 */
[----:B------:R-:W3:Y:S04]  /*148d0*/  LDL.LU R42, [R1+0x554] ;  /* 0x00055400012a7983 */ /* 0x000ee80000300800 */
[----:B------:R0:W-:Y:S01]  /*148e0*/  STL [R1+0x13c], R9 ;  /* 0x00013c0901007387 */ /* 0x0001e20000100800 */
[----:B------:R-:W-:-:S03]  /*148f0*/  FADD R6, R45, R6 ;  /* 0x000000062d067221 */ /* 0x000fc60000000000 */
[----:B0-----:R-:W3:Y:S04]  /*14900*/  LDL.LU R9, [R1+0x184] ;  /* 0x0001840001097983 */ /* 0x001ee80000300800 */
[----:B------:R-:W3:Y:S04]  /*14910*/  LDL.LU R43, [R1+0x550] ;  /* 0x00055000012b7983 */ /* 0x000ee80000300800 */
[----:B------:R0:W-:Y:S04]  /*14920*/  STL [R1+0x140], R8 ;  /* 0x0001400801007387 */ /* 0x0001e80000100800 */
[----:B0-----:R-:W3:Y:S04]  /*14930*/  LDL.LU R8, [R1+0x188] ;  /* 0x0001880001087983 */ /* 0x001ee80000300800 */
[----:B------:R-:W3:Y:S04]  /*14940*/  LDL.LU R44, [R1+0x54c] ;  /* 0x00054c00012c7983 */ /* 0x000ee80000300800 */
[----:B------:R0:W-:Y:S04]  /*14950*/  STL [R1+0x144], R7 ;  /* 0x0001440701007387 */ /* 0x0001e80000100800 */
[----:B0-----:R-:W3:Y:S04]  /*14960*/  LDL.LU R7, [R1+0x18c] ;  /* 0x00018c0001077983 */ /* 0x001ee80000300800 */
[----:B------:R-:W3:Y:S04]  /*14970*/  LDL.LU R45, [R1+0x548] ;  /* 0x00054800012d7983 */ /* 0x000ee80000300800 */
[----:B------:R0:W-:Y:S04]  /*14980*/  STL [R1+0x148], R6 ;  /* 0x0001480601007387 */ /* 0x0001e80000100800 */
[----:B0-----:R-:W3:Y:S01]  /*14990*/  LDL.LU R6, [R1+0x190] ;  /* 0x0001900001067983 */ /* 0x001ee20000300800 */
[----:B------:R-:W-:Y:S01]  /*149a0*/  FADD R5, R4, R5 ;  /* 0x0000000504057221 */ /* 0x000fe20000000000 */
[----:B------:R-:W-:Y:S01]  /*149b0*/  FADD R3, R46, R3 ;  /* 0x000000032e037221 */ /* 0x000fe20000000000 */
[----:B------:R-:W-:-:S03]  /*149c0*/  FADD R2, R47, R2 ;  /* 0x000000022f027221 */ /* 0x000fc60000000000 */
[----:B------:R0:W-:Y:S01]  /*149d0*/  STL [R1+0x14c], R5 ;  /* 0x00014c0501007387 */ /* 0x0001e20000100800 */
[----:B------:R-:W-:Y:S01]  /*149e0*/  FADD R0, R32, R0 ;  /* 0x0000000020007221 */ /* 0x000fe20000000000 */
[----:B------:R-:W-:Y:S02]  /*149f0*/  FADD R10, R33, R10 ;  /* 0x0000000a210a7221 */ /* 0x000fe40000000000 */
[----:B0-----:R-:W3:Y:S04]  /*14a00*/  LDL.LU R5, [R1+0x194] ;  /* 0x0001940001057983 */ /* 0x001ee80000300800 */
[----:B------:R-:W3:Y:S04]  /*14a10*/  LDL.LU R4, [R1+0x1b8] ;  /* 0x0001b80001047983 */ /* 0x000ee80000300800 */
[----:B------:R-:W3:Y:S04]  /*14a20*/  LDL.LU R46, [R1+0x544] ;  /* 0x00054400012e7983 */ /* 0x000ee80000300800 */
[----:B------:R0:W-:Y:S01]  /*14a30*/  STL [R1+0x150], R3 ;  /* 0x0001500301007387 */ /* 0x0001e20000100800 */
[----:B------:R-:W-:-:S03]  /*14a40*/  FADD R35, R34, R35 ;  /* 0x0000002322237221 */ /* 0x000fc60000000000 */
[----:B0-----:R-:W3:Y:S04]  /*14a50*/  LDL.LU R3, [R1+0x1bc] ;  /* 0x0001bc0001037983 */ /* 0x001ee80000300800 */
        /* <DEDUP_REMOVED lines=14> */
[----:B------:R-:W-:Y:S01]  /*14b40*/  FADD R27, R26, R27 ;  /* 0x0000001b1a1b7221 */ /* 0x000fe20000000000 */
[----:B------:R-:W-:-:S02]  /*14b50*/  FADD R28, R224, R28 ;  /* 0x0000001ce01c7221 */ /* 0x000fc40000000000 */
        /* <DEDUP_REMOVED lines=13> */
[----:B------:R0:W-:Y:S01]  /*14c30*/  STL [R1+0x174], R28 ;  /* 0x0001741c01007387 */ /* 0x0001e20000100800 */
[----:B--2---:R-:W-:-:S03]  /*14c40*/  FADD R29, R225, R29 ;  /* 0x0000001de11d7221 */ /* 0x004fc60000000000 */
[----:B0-----:R-:W2:Y:S04]  /*14c50*/  LDL.LU R28, [R1+0x50c] ;  /* 0x00050c00011c7983 */ /* 0x001ea80000300800 */
[----:B------:R-:W2:Y:S04]  /*14c60*/  LDL.LU R224, [R1+0x1b4] ;  /* 0x0001b40001e07983 */ /* 0x000ea80000300800 */
[----:B------:R0:W-:Y:S01]  /*14c70*/  STL [R1+0x178], R29 ;  /* 0x0001781d01007387 */ /* 0x0001e20000100800 */
[----:B----4-:R-:W-:-:S03]  /*14c80*/  FADD R30, R226, R30 ;  /* 0x0000001ee21e7221 */ /* 0x010fc60000000000 */
[----:B0-----:R-:W4:Y:S04]  /*14c90*/  LDL.LU R29, [R1+0x508] ;  /* 0x00050800011d7983 */ /* 0x001f280000300800 */
[----:B------:R-:W4:Y:S04]  /*14ca0*/  LDL.LU R225, [R1+0x1b0] ;  /* 0x0001b00001e17983 */ /* 0x000f280000300800 */
[----:B------:R0:W-:Y:S01]  /*14cb0*/  STL [R1+0x17c], R30 ;  /* 0x00017c1e01007387 */ /* 0x0001e20000100800 */
[----:B---3--:R-:W-:-:S03]  /*14cc0*/  FADD R31, R227, R31 ;  /* 0x0000001fe31f7221 */ /* 0x008fc60000000000 */
        /* <DEDUP_REMOVED lines=8> */
[----:B0-----:R1:W5:Y:S04]  /*14d50*/  LDL.LU R9, [R1+0x4fc] ;  /* 0x0004fc0001097983 */ /* 0x0013680000300800 */
        /* <DEDUP_REMOVED lines=9> */
[----:B------:R0:W-:Y:S04]  /*14df0*/  STL [R1+0x190], R6 ;  /* 0x0001900601007387 */ /* 0x0001e80000100800 */
[----:B0-----:R1:W5:Y:S04]  /*14e00*/  LDL.LU R6, [R1+0x4f0] ;  /* 0x0004f00001067983 */ /* 0x0013680000300800 */
[----:B------:R-:W3:Y:S01]  /*14e10*/  LDL.LU R231, [R1+0x198] ;  /* 0x0001980001e77983 */ /* 0x000ee20000300800 */
[----:B------:R-:W-:Y:S01]  /*14e20*/  FADD R5, R216, R5 ;  /* 0x00000005d8057221 */ /* 0x000fe20000000000 */
[----:B------:R-:W-:-:S04]  /*14e30*/  FADD R4, R209, R4 ;  /* 0x00000004d1047221 */ /* 0x000fc80000000000 */
[----:B------:R0:W-:Y:S04]  /*14e40*/  STL [R1+0x194], R5 ;  /* 0x0001940501007387 */ /* 0x0001e80000100800 */
[----:B0-----:R1:W5:Y:S01]  /*14e50*/  LDL.LU R5, [R1+0x4ec] ;  /* 0x0004ec0001057983 */ /* 0x0013620000300800 */
[----:B------:R-:W-:Y:S01]  /*14e60*/  FADD R3, R210, R3 ;  /* 0x00000003d2037221 */ /* 0x000fe20000000000 */
[----:B------:R-:W-:Y:S01]  /*14e70*/  FADD R2, R211, R2 ;  /* 0x00000002d3027221 */ /* 0x000fe20000000000 */
[----:B------:R-:W-:Y:S01]  /*14e80*/  FADD R0, R212, R0 ;  /* 0x00000000d4007221 */ /* 0x000fe20000000000 */
[----:B--2---:R-:W-:Y:S01]  /*14e90*/  FADD R224, R208, R224 ;  /* 0x000000e0d0e07221 */ /* 0x004fe20000000000 */
[----:B----4-:R-:W-:Y:S01]  /*14ea0*/  FADD R225, R223, R225 ;  /* 0x000000e1dfe17221 */ /* 0x010fe20000000000 */
[----:B---3--:R-:W-:Y:S01]  /*14eb0*/  FADD R226, R222, R226 ;  /* 0x000000e2dee27221 */ /* 0x008fe20000000000 */
[----:B------:R-:W-:Y:S01]  /*14ec0*/  FADD R227, R221, R227 ;  /* 0x000000e3dde37221 */ /* 0x000fe20000000000 */
[----:B------:R-:W-:Y:S01]  /*14ed0*/  FADD R228, R220, R228 ;  /* 0x000000e4dce47221 */ /* 0x000fe20000000000 */
[----:B------:R-:W-:Y:S01]  /*14ee0*/  FADD R229, R219, R229 ;  /* 0x000000e5dbe57221 */ /* 0x000fe20000000000 */
[----:B------:R-:W-:Y:S01]  /*14ef0*/  FADD R230, R218, R230 ;  /* 0x000000e6dae67221 */ /* 0x000fe20000000000 */
[----:B------:R-:W-:-:S05]  /*14f00*/  FADD R231, R217, R231 ;  /* 0x000000e7d9e77221 */ /* 0x000fca0000000000 */
        /* <DEDUP_REMOVED lines=8> */
[----:B0-----:R-:W2:Y:S04]  /*14f90*/  LDL.LU R4, [R1+0x1cc] ;  /* 0x0001cc0001047983 */ /* 0x001ea80000300800 */
[----:B------:R-:W-:Y:S04]  /*14fa0*/  STL [R1+0x1b4], R224 ;  /* 0x0001b4e001007387 */ /* 0x000fe80000100800 */
[----:B------:R0:W-:Y:S04]  /*14fb0*/  STL [R1+0x1bc], R3 ;  /* 0x0001bc0301007387 */ /* 0x0001e80000100800 */
[----:B0-----:R-:W3:Y:S04]  /*14fc0*/  LDL.LU R3, [R1+0x1d0] ;  /* 0x0001d00001037983 */ /* 0x001ee80000300800 */
[----:B------:R0:W-:Y:S04]  /*14fd0*/  STL [R1+0x1c0], R2 ;  /* 0x0001c00201007387 */ /* 0x0001e80000100800 */
[----:B0-----:R-:W4:Y:S04]  /*14fe0*/  LDL.LU R2, [R1+0x1d4] ;  /* 0x0001d40001027983 */ /* 0x001f280000300800 */
[----:B------:R0:W-:Y:S04]  /*14ff0*/  STL [R1+0x1c4], R0 ;  /* 0x0001c40001007387 */ /* 0x0001e80000100800 */
[----:B0-----:R-:W4:Y:S01]  /*15000*/  LDL.LU R0, [R1+0x1d8] ;  /* 0x0001d80001007983 */ /* 0x001f220000300800 */
[----:B------:R-:W-:-:S03]  /*15010*/  FADD R10, R213, R10 ;  /* 0x0000000ad50a7221 */ /* 0x000fc60000000000 */
[----:B------:R-:W4:Y:S04]  /*15020*/  LDL.LU R213, [R1+0x1ec] ;  /* 0x0001ec0001d57983 */ /* 0x000f280000300800 */
[----:B------:R-:W4:Y:S04]  /*15030*/  LDL.LU R212, [R1+0x1f0] ;  /* 0x0001f00001d47983 */ /* 0x000f280000300800 */
[----:B------:R-:W4:Y:S04]  /*15040*/  LDL.LU R211, [R1+0x1f4] ;  /* 0x0001f40001d37983 */ /* 0x000f280000300800 */
        /* <DEDUP_REMOVED lines=20> */
[----:B0-----:R-:W4:Y:S01]  /*15190*/  LDL.LU R10, [R1+0x244] ;  /* 0x00024400010a7983 */ /* 0x001f220000300800 */
[----:B--2---:R-:W-:-:S05]  /*151a0*/  FADD R4, R214, R4 ;  /* 0x00000004d6047221 */ /* 0x004fca0000000000 */
[----:B------:R0:W-:Y:S04]  /*151b0*/  STL [R1+0x1cc], R4 ;  /* 0x0001cc0401007387 */ /* 0x0001e80000100800 */
[----:B0-----:R1:W5:Y:S01]  /*151c0*/  LDL.LU R4, [R1+0x4e8] ;  /* 0x0004e80001047983 */ /* 0x0013620000300800 */
[----:B---3--:R-:W-:-:S03]  /*151d0*/  FADD R3, R215, R3 ;  /* 0x00000003d7037221 */ /* 0x008fc60000000000 */
[----:B------:R-:W2:Y:S04]  /*151e0*/  LDL.LU R214, [R1+0x1e8] ;  /* 0x0001e80001d67983 */ /* 0x000ea80000300800 */
[----:B------:R0:W-:Y:S01]  /*151f0*/  STL [R1+0x1d0], R3 ;  /* 0x0001d00301007387 */ /* 0x0001e20000100800 */
[----:B----4-:R-:W-:-:S03]  /*15200*/  FADD R2, R200, R2 ;  /* 0x00000002c8027221 */ /* 0x010fc60000000000 */
[----:B0-----:R1:W5:Y:S04]  /*15210*/  LDL.LU R3, [R1+0x4e4] ;  /* 0x0004e40001037983 */ /* 0x0013680000300800 */
[----:B------:R-:W3:Y:S04]  /*15220*/  LDL.LU R215, [R1+0x1e4] ;  /* 0x0001e40001d77983 */ /* 0x000ee80000300800 */
[----:B------:R0:W-:Y:S01]  /*15230*/  STL [R1+0x1d4], R2 ;  /* 0x0001d40201007387 */ /* 0x0001e20000100800 */
[----:B------:R-:W-:-:S03]  /*15240*/  FADD R0, R201, R0 ;  /* 0x00000000c9007221 */ /* 0x000fc60000000000 */
[----:B0-----:R1:W5:Y:S04]  /*15250*/  LDL.LU R2, [R1+0x4e0] ;  /* 0x0004e00001027983 */ /* 0x0013680000300800 */
[----:B------:R-:W4:Y:S04]  /*15260*/  LDL.LU R200, [R1+0x1e0] ;  /* 0x0001e00001c87983 */ /* 0x000f280000300800 */
[----:B------:R0:W-:Y:S04]  /*15270*/  STL [R1+0x1d8], R0 ;  /* 0x0001d80001007387 */ /* 0x0001e80000100800 */
[----:B0-----:R1:W5:Y:S04]  /*15280*/  LDL.LU R0, [R1+0x4dc] ;  /* 0x0004dc0001007983 */ /* 0x0013680000300800 */
[----:B------:R-:W4:Y:S01]  /*15290*/  LDL.LU R201, [R1+0x1dc] ;  /* 0x0001dc0001c97983 */ /* 0x000f220000300800 */
[----:B------:R-:W-:Y:S01]  /*152a0*/  FADD R213, R206, R213 ;  /* 0x000000d5ced57221 */ /* 0x000fe20000000000 */
        /* <DEDUP_REMOVED lines=22> */
[----:B--2---:R-:W-:Y:S01]  /*15410*/  FADD R214, R205, R214 ;  /* 0x000000d6cdd67221 */ /* 0x004fe20000000000 */
[----:B---3--:R-:W-:Y:S01]  /*15420*/  FADD R215, R204, R215 ;  /* 0x000000d7ccd77221 */ /* 0x008fe20000000000 */
[----:B----4-:R-:W-:Y:S01]  /*15430*/  FADD R200, R203, R200 ;  /* 0x000000c8cbc87221 */ /* 0x010fe20000000000 */
[----:B------:R-:W-:-:S05]  /*15440*/  FADD R201, R202, R201 ;  /* 0x000000c9cac97221 */ /* 0x000fca0000000000 */
        /* <DEDUP_REMOVED lines=24> */
[----:B------:R-:W4:Y:S04]  /*155d0*/  LDL.LU R205, [R1+0x248] ;  /* 0x0002480001cd7983 */ /* 0x000f280000300800 */
[----:B------:R1:W-:Y:S04]  /*155e0*/  STL [R1+0x23c], R225 ;  /* 0x00023ce101007387 */ /* 0x0003e80000100800 */
[----:B------:R-:W4:Y:S04]  /*155f0*/  LDL.LU R204, [R1+0x24c] ;  /* 0x00024c0001cc7983 */ /* 0x000f280000300800 */
[----:B------:R1:W-:Y:S04]  /*15600*/  STL [R1+0x240], R224 ;  /* 0x000240e001007387 */ /* 0x0003e80000100800 */
[----:B------:R-:W4:Y:S04]  /*15610*/  LDL.LU R203, [R1+0x250] ;  /* 0x0002500001cb7983 */ /* 0x000f280000300800 */
[----:B------:R1:W-:Y:S04]  /*15620*/  STL [R1+0x244], R10 ;  /* 0x0002440a01007387 */ /* 0x0003e80000100800 */
[----:B------:R-:W4:Y:S04]  /*15630*/  LDL.LU R202, [R1+0x254] ;  /* 0x0002540001ca7983 */ /* 0x000f280000300800 */
[----:B0-----:R-:W4:Y:S04]  /*15640*/  LDL.LU R201, [R1+0x258] ;  /* 0x0002580001c97983 */ /* 0x001f280000300800 */
[----:B--2---:R-:W2:Y:S04]  /*15650*/  LDL.LU R200, [R1+0x25c] ;  /* 0x00025c0001c87983 */ /* 0x004ea80000300800 */
[----:B---3--:R-:W3:Y:S04]  /*15660*/  LDL.LU R215, [R1+0x260] ;  /* 0x0002600001d77983 */ /* 0x008ee80000300800 */
[----:B----4-:R-:W4:Y:S04]  /*15670*/  LDL.LU R214, [R1+0x264] ;  /* 0x0002640001d67983 */ /* 0x010f280000300800 */
[----:B-1----:R-:W4:Y:S04]  /*15680*/  LDL.LU R213, [R1+0x268] ;  /* 0x0002680001d57983 */ /* 0x002f280000300800 */
        /* <DEDUP_REMOVED lines=22> */
[----:B------:R-:W-:Y:S01]  /*157f0*/  FADD R205, R181, R205 ;  /* 0x000000cdb5cd7221 */ /* 0x000fe20000000000 */
[----:B------:R-:W-:-:S04]  /*15800*/  FADD R204, R182, R204 ;  /* 0x000000ccb6cc7221 */ /* 0x000fc80000000000 */
[----:B------:R0:W-:Y:S01]  /*15810*/  STL [R1+0x248], R205 ;  /* 0x000248cd01007387 */ /* 0x0001e20000100800 */
[----:B------:R-:W-:-:S03]  /*15820*/  FADD R203, R183, R203 ;  /* 0x000000cbb7cb7221 */ /* 0x000fc60000000000 */
[----:B------:R1:W-:Y:S01]  /*15830*/  STL [R1+0x24c], R204 ;  /* 0x00024ccc01007387 */ /* 0x0003e20000100800 */
[----:B------:R-:W-:-:S03]  /*15840*/  FADD R202, R168, R202 ;  /* 0x000000caa8ca7221 */ /* 0x000fc60000000000 */
[----:B------:R1:W-:Y:S01]  /*15850*/  STL [R1+0x250], R203 ;  /* 0x000250cb01007387 */ /* 0x0003e20000100800 */
[----:B------:R-:W-:-:S03]  /*15860*/  FADD R201, R169, R201 ;  /* 0x000000c9a9c97221 */ /* 0x000fc60000000000 */
        /* <DEDUP_REMOVED lines=55> */
[----:B------:R-:W4:Y:S04]  /*15be0*/  LDL.LU R203, [R1+0x2cc] ;  /* 0x0002cc0001cb7983 */ /* 0x000f280000300800 */
[----:B------:R1:W-:Y:S04]  /*15bf0*/  STL [R1+0x2c0], R10 ;  /* 0x0002c00a01007387 */ /* 0x0003e80000100800 */
[----:B------:R-:W4:Y:S04]  /*15c00*/  LDL.LU R202, [R1+0x2d0] ;  /* 0x0002d00001ca7983 */ /* 0x000f280000300800 */
[----:B--2---:R-:W2:Y:S04]  /*15c10*/  LDL.LU R201, [R1+0x2d4] ;  /* 0x0002d40001c97983 */ /* 0x004ea80000300800 */
        /* <DEDUP_REMOVED lines=362> */
[----:B------:R-:W-:Y:S01]  /*172c0*/  FADD R224, R30, R224 ;  /* 0x000000e01ee07221 */ /* 0x000fe20000000000 */
[----:B------:R-:W-:-:S05]  /*172d0*/  FADD R10, R10, R31 ;  /* 0x0000001f0a0a7221 */ /* 0x000fca0000000000 */
[----:B------:R1:W-:Y:S04]  /*172e0*/  STL [R1+0x4b0], R10 ;  /* 0x0004b00a01007387 */ /* 0x0003e80000100800 */
[----:B------:R1:W-:Y:S04]  /*172f0*/  STL [R1+0x4a8], R225 ;  /* 0x0004a8e101007387 */ /* 0x0003e80000100800 */
[----:B------:R1:W-:Y:S02]  /*17300*/  STL [R1+0x4ac], R224 ;  /* 0x0004ace001007387 */ /* 0x0003e40000100800 */
.L_x_28:
[----:B------:R2:W5:Y:S01]  /*17310*/  LDL R25, [R1+0x4b4] ;  /* 0x0004b40001197983 */ /* 0x0005620000100800 */
[----:B-1----:R-:W1:Y:S03]  /*17320*/  LDC R10, c[0x0][0x28c] ;  /* 0x0000a300ff0a7b82 */ /* 0x002e660000000800 */
[----:B------:R2:W5:Y:S01]  /*17330*/  LDL R24, [R1+0x4d4] ;  /* 0x0004d40001187983 */ /* 0x0005620000100800 */
[----:B-1----:R-:W-:-:S13]  /*17340*/  ISETP.GE.AND P0, PT, R10, 0x1, PT ;  /* 0x000000010a00780c */ /* 0x002fda0003f06270 */
[----:B--2---:R-:W-:Y:S05]  /*17350*/  @!P0 BRA `(.L_x_29) ;  /* 0x0000000000588947 */ /* 0x004fea0003800000 */
[----:B------:R-:W-:-:S06]  /*17360*/  UISETP.NE.AND UP0, UPT, UR61, 0x3, UPT ;  /* 0x000000033d00788c */ /* 0x000fcc000bf05270 */
[----:B------:R-:W-:-:S13]  /*17370*/  PLOP3.LUT P0, PT, PT, PT, UP0, 0x80, 0x0 ;  /* 0x000000000000781c */ /* 0x000fda0003f0f008 */
[----:B------:R-:W-:Y:S05]  /*17380*/  @!P0 BRA `(.L_x_30) ;  /* 0x0000000000048947 */ /* 0x000fea0003800000 */
[----:B------:R-:W-:Y:S01]  /*17390*/  BPT.TRAP 0x1 ;  /* 0x000000040000795c */ /* 0x000fe20000300000 */
.L_x_30:
[----:B------:R-:W2:Y:S01]  /*173a0*/  LDL R10, [R1+0x4c4] ;  /* 0x0004c400010a7983 */ /* 0x000ea20000100800 */
[----:B-----5:R-:W-:Y:S02]  /*173b0*/  R2UR UR7, R24 ;  /* 0x00000000180772ca */ /* 0x020fe400000e0000 */
[----:B------:R-:W-:-:S11]  /*173c0*/  R2UR UR6, R25 ;  /* 0x00000000190672ca */ /* 0x000fd600000e0000 */
[----:B------:R-:W-:-:S04]  /*173d0*/  UISETP.LT.AND UP0, UPT, UR7, 0x1, UPT ;  /* 0x000000010700788c */ /* 0x000fc8000bf01270 */
[----:B------:R-:W-:-:S04]  /*173e0*/  USEL UR8, UR7, 0x1, UP0 ;  /* 0x0000000107087887 */ /* 0x000fc80008000000 */
[----:B------:R-:W-:-:S04]  /*173f0*/  UIADD3 UR8, UR6, UR7, -UR8 ;  /* 0x0000000706087290 */ /* 0x000fc8000fffe808 */
[----:B------:R-:W-:-:S04]  /*17400*/  UIMAD.WIDE.U32 UR6, UR8, -0x55555555, URZ ;  /* 0xaaaaaaab080678a5 */ /* 0x000fc8000f8e003f */
[----:B------:R-:W-:-:S04]  /*17410*/  USHF.R.U32.HI UR6, URZ, 0x1, UR7 ;  /* 0x000000013f067899 */ /* 0x000fc80008011607 */
[----:B------:R-:W-:-:S04]  /*17420*/  UIMAD UR8, UR6, -0x3, UR8 ;  /* 0xfffffffd060878a4 */ /* 0x000fc8000f8e0208 */
        /* <DEDUP_REMOVED lines=9> */
.L_x_29:
[----:B------:R-:W2:Y:S01]  /*174c0*/  LDL.LU R10, [R1+0x4d0] ;  /* 0x0004d000010a7983 */ /* 0x000ea20000300800 */
[----:B------:R-:W1:Y:S01]  /*174d0*/  LDC R27, c[0x0][0x288] ;  /* 0x0000a200ff1b7b82 */ /* 0x000e620000000800 */
[----:B-----5:R-:W-:Y:S01]  /*174e0*/  R2UR UR15, R24 ;  /* 0x00000000180f72ca */ /* 0x020fe200000e0000 */
[----:B------:R-:W-:Y:S01]  /*174f0*/  ULDC UR6, c[0x0][0x284] ;  /* 0x0000a10000067ab9 */ /* 0x000fe20000000800 */
[----:B------:R-:W3:Y:S01]  /*17500*/  LDL.LU R26, [R1+0x4c0] ;  /* 0x0004c000011a7983 */ /* 0x000ee20000300800 */
[----:B------:R-:W-:Y:S01]  /*17510*/  R2UR UR7, R25 ;  /* 0x00000000190772ca */ /* 0x000fe200000e0000 */
[----:B------:R-:W-:Y:S02]  /*17520*/  ULDC.64 UR12, c[0x0][0x5d0] ;  /* 0x00017400000c7ab9 */ /* 0x000fe40000000a00 */
[----:B------:R-:W4:Y:S04]  /*17530*/  LDL.LU R31, [R1+0x4bc] ;  /* 0x0004bc00011f7983 */ /* 0x000f280000300800 */
[----:B------:R-:W4:Y:S01]  /*17540*/  LDL R33, [R1+0x4b8] ;  /* 0x0004b80001217983 */ /* 0x000f220000100800 */
[----:B------:R-:W-:-:S02]  /*17550*/  IMAD.MOV.U32 R206, RZ, RZ, -0x1 ;  /* 0xffffffffffce7424 */ /* 0x000fc400078e00ff */
[----:B------:R-:W-:Y:S01]  /*17560*/  UISETP.GE.U32.AND UP1, UPT, UR15, 0x3, UPT ;  /* 0x000000030f00788c */ /* 0x000fe2000bf26070 */
[----:B------:R-:W0:Y:S02]  /*17570*/  S2R R34, SR_TID.X ;  /* 0x0000000000227919 */ /* 0x000e240000002100 */
[----:B------:R-:W-:-:S04]  /*17580*/  UIADD3 UR9, UR15, UR7, URZ ;  /* 0x000000070f097290 */ /* 0x000fc8000fffe03f */
[----:B------:R-:W-:-:S04]  /*17590*/  UISETP.GT.U32.AND UP0, UPT, UR9, 0x2, UPT ;  /* 0x000000020900788c */ /* 0x000fc8000bf04070 */
[----:B------:R-:W-:Y:S01]  /*175a0*/  UISETP.LT.U32.AND UP0, UPT, UR15, 0x3, UP0 ;  /* 0x000000030f00788c */ /* 0x000fe20008701070 */
[--C-:B0-----:R-:W-:Y:S02]  /*175b0*/  SHF.R.U32.HI R24, RZ, 0x2, R34.reuse ;  /* 0x00000002ff187819 */ /* 0x101fe40000011622 */
[----:B------:R-:W-:Y:S02]  /*175c0*/  LOP3.LUT R25, R34, 0x60, RZ, 0xc0, !PT ;  /* 0x0000006022197812 */ /* 0x000fe400078ec0ff */
[----:B------:R-:W-:Y:S02]  /*175d0*/  SHF.R.U32.HI R28, RZ, 0x7, R34 ;  /* 0x00000007ff1c7819 */ /* 0x000fe40000011622 */
[----:B------:R-:W-:Y:S02]  /*175e0*/  LOP3.LUT R24, R24, 0x7, RZ, 0xc0, !PT ;  /* 0x0000000718187812 */ /* 0x000fe400078ec0ff */
[----:B------:R-:W-:Y:S02]  /*175f0*/  SHF.R.U32.HI R25, RZ, 0x1, R25 ;  /* 0x00000001ff197819 */ /* 0x000fe40000011619 */
[----:B------:R-:W-:-:S02]  /*17600*/  LOP3.LUT R28, R28, 0x1, RZ, 0xc0, !PT ;  /* 0x000000011c1c7812 */ /* 0x000fc400078ec0ff */
[----:B------:R-:W-:-:S03]  /*17610*/  LOP3.LUT R29, R34, 0x3, RZ, 0xc0, !PT ;  /* 0x00000003221d7812 */ /* 0x000fc600078ec0ff */
[----:B------:R-:W-:Y:S02]  /*17620*/  IMAD.SHL.U32 R32, R28, 0x40, RZ ;  /* 0x000000401c207824 */ /* 0x000fe400078e00ff */
[----:B-1----:R-:W-:-:S03]  /*17630*/  IMAD R29, R29, -0x2, R27 ;  /* 0xfffffffe1d1d7824 */ /* 0x002fc600078e021b */
[--C-:B------:R-:W-:Y:S02]  /*17640*/  LOP3.LUT R32, R32, 0x40, R24.reuse, 0xe2, !PT ;  /* 0x0000004020207812 */ /* 0x100fe400078ee218 */
[----:B--2---:R-:W-:Y:S02]  /*17650*/  R2UR UR11, R10 ;  /* 0x000000000a0b72ca */ /* 0x004fe400000e0000 */
[----:B------:R-:W-:Y:S01]  /*17660*/  IADD3 R10, RZ, -R25, -R24 ;  /* 0x80000019ff0a7210 */ /* 0x000fe20007ffe818 */
[----:B------:R-:W-:Y:S02]  /*17670*/  IMAD.U32 R24, RZ, RZ, UR12 ;  /* 0x0000000cff187e24 */ /* 0x000fe4000f8e00ff */
[----:B---3--:R-:W-:Y:S02]  /*17680*/  IMAD R26, R26, 0xb0, RZ ;  /* 0x000000b01a1a7824 */ /* 0x008fe400078e02ff */
[----:B------:R-:W-:Y:S02]  /*17690*/  IMAD R28, R28, -0x40, R10 ;  /* 0xffffffc01c1c7824 */ /* 0x000fe400078e020a */
[----:B----4-:R-:W-:Y:S01]  /*176a0*/  IMAD R10, R31, 0x180, RZ ;  /* 0x000001801f0a7824 */ /* 0x010fe200078e02ff */
[----:B------:R-:W-:Y:S01]  /*176b0*/  ISETP.GE.AND P0, PT, R26, R27, PT ;  /* 0x0000001b1a00720c */ /* 0x000fe20003f06270 */
[----:B------:R-:W-:Y:S01]  /*176c0*/  IMAD.SHL.U32 R27, R34, 0x2, RZ ;  /* 0x00000002221b7824 */ /* 0x000fe200078e00ff */
[----:B------:R-:W-:Y:S01]  /*176d0*/  R2UR UR14, R33 ;  /* 0x00000000210e72ca */ /* 0x000fe200000e0000 */
[----:B------:R-:W-:Y:S01]  /*176e0*/  IMAD.IADD R29, R29, 0x1, -R26 ;  /* 0x000000011d1d7824 */ /* 0x000fe200078e0a1a */
[C---:B------:R-:W-:Y:S01]  /*176f0*/  IADD3 R28, -R10.reuse, UR6, R28 ;  /* 0x000000060a1c7c10 */ /* 0x040fe2000fffe11c */
[----:B------:R-:W-:Y:S01]  /*17700*/  IMAD.WIDE R58, R31, 0x180, RZ ;  /* 0x000001801f3a7825 */ /* 0x000fe200078e02ff */
[----:B------:R-:W-:Y:S01]  /*17710*/  ISETP.GE.OR P0, PT, R10, UR6, P0 ;  /* 0x000000060a007c0c */ /* 0x000fe20008706670 */
[----:B------:R-:W-:Y:S01]  /*17720*/  @UP1 UIMAD.WIDE.U32 UR6, UR9, -0x55555555, URZ ;  /* 0xaaaaaaab090618a5 */ /* 0x000fe2000f8e003f */
[----:B------:R-:W-:-:S02]  /*17730*/  LOP3.LUT R26, R26, 0x6, R27, 0xf8, !PT ;  /* 0x000000061a1a7812 */ /* 0x000fc400078ef81b */
[----:B------:R-:W-:Y:S01]  /*17740*/  LOP3.LUT R32, R58, R32, R25, 0xfe, !PT ;  /* 0x000000203a207212 */ /* 0x000fe200078efe19 */
[----:B------:R-:W-:Y:S01]  /*17750*/  @UP1 USHF.R.U32.HI UR6, URZ, 0x1, UR7 ;  /* 0x000000013f061899 */ /* 0x000fe20008011607 */
[--C-:B------:R-:W-:Y:S01]  /*17760*/  SHF.R.S32.HI R27, RZ, 0x1f, R26.reuse ;  /* 0x0000001fff1b7819 */ /* 0x100fe2000001141a */
[----:B------:R-:W-:Y:S02]  /*17770*/  USEL UR7, URZ, 0x1, !UP0 ;  /* 0x000000013f077887 */ /* 0x000fe4000c000000 */
[----:B------:R-:W-:Y:S02]  /*17780*/  USHF.R.S32.HI UR10, URZ, 0x1f, UR14 ;  /* 0x0000001f3f0a7899 */ /* 0x000fe4000801140e */
[----:B------:R-:W-:Y:S01]  /*17790*/  ULOP3.LUT UR11, UR11, UR7, URZ, 0x3c, !UPT ;  /* 0x000000070b0b7292 */ /* 0x000fe2000f8e3c3f */
[----:B------:R-:W-:Y:S01]  /*177a0*/  IMAD.WIDE.U32 R24, R24, UR14, R26 ;  /* 0x0000000e18187c25 */ /* 0x000fe2000f8e001a */
[----:B------:R-:W-:Y:S02]  /*177b0*/  UIMAD UR8, UR10, UR12, URZ ;  /* 0x0000000c0a0872a4 */ /* 0x000fe4000f8e023f */
[----:B------:R-:W-:-:S02]  /*177c0*/  @UP1 ULOP3.LUT UR11, UR11, 0x1, UR6, 0x78, !UPT ;  /* 0x000000010b0b1892 */ /* 0x000fc4000f8e7806 */
[----:B------:R-:W-:-:S03]  /*177d0*/  UIMAD UR8, UR14, UR13, UR8 ;  /* 0x0000000d0e0872a4 */ /* 0x000fc6000f8e0208 */
[----:B------:R-:W-:Y:S01]  /*177e0*/  ULDC.64 UR12, c[0x0][0x5c8] ;  /* 0x00017200000c7ab9 */ /* 0x000fe20000000a00 */
[----:B------:R-:W-:Y:S02]  /*177f0*/  IMAD.U32 R10, RZ, RZ, UR11 ;  /* 0x0000000bff0a7e24 */ /* 0x000fe4000f8e00ff */
[----:B------:R-:W-:Y:S02]  /*17800*/  VIADD R25, R25, UR8 ;  /* 0x0000000819197c36 */ /* 0x000fe40008000000 */
[----:B------:R-:W-:Y:S01]  /*17810*/  IMAD R31, R59, UR12, RZ ;  /* 0x0000000c3b1f7c24 */ /* 0x000fe2000f8e02ff */
[----:B------:R0:W-:Y:S01]  /*17820*/  STL [R1+0x4d0], R10 ;  /* 0x0004d00a01007387 */ /* 0x0001e20000100800 */
[----:B------:R-:W-:-:S04]  /*17830*/  IMAD.WIDE.U32 R24, R32, UR12, R24 ;  /* 0x0000000c20187c25 */ /* 0x000fc8000f8e0018 */
[----:B------:R-:W-:Y:S01]  /*17840*/  IMAD R31, R32, UR13, R31 ;  /* 0x0000000d201f7c24 */ /* 0x000fe2000f8e021f */
[----:B------:R-:W-:Y:S06]  /*17850*/  @P0 BRA `(.L_x_31) ;  /* 0x000001c800b40947 */ /* 0x000fec0003800000 */
[----:B------:R-:W-:Y:S01]  /*17860*/  FSETP.NEU.AND P0, PT, RZ, UR5, PT ;  /* 0x00000005ff007c0b */ /* 0x000fe2000bf0d000 */
[----:B------:R-:W-:Y:S01]  /*17870*/  BSSY B0, `(.L_x_31) ;  /* 0x0001cab000007945 */ /* 0x000fe20003800000 */
[----:B------:R-:W-:-:S11]  /*17880*/  IMAD.IADD R31, R25, 0x1, R31 ;  /* 0x00000001191f7824 */ /* 0x000fd600078e021f */
[----:B------:R-:W-:Y:S05]  /*17890*/  @!P0 BRA `(.L_x_32) ;  /* 0x0000011400648947 */ /* 0x000fea0003800000 */
[----:B------:R-:W-:Y:S01]  /*178a0*/  ISETP.GE.AND P2, PT, R28, 0x9, PT ;  /* 0x000000091c00780c */ /* 0x000fe20003f46270 */
[----:B------:R-:W-:Y:S01]  /*178b0*/  ULDC.64 UR6, c[0x0][0x5b8] ;  /* 0x00016e0000067ab9 */ /* 0x000fe20000000a00 */
[----:B------:R-:W-:Y:S01]  /*178c0*/  R2UR UR8, R33 ;  /* 0x00000000210872ca */ /* 0x000fe200000e0000 */
[----:B------:R-:W2:Y:S01]  /*178d0*/  LDL.LU R60, [R1+0xe0] ;  /* 0x0000e000013c7983 */ /* 0x000ea20000300800 */
[C---:B------:R-:W-:Y:S02]  /*178e0*/  ISETP.LT.OR P0, PT, R29.reuse, 0x1, !P2 ;  /* 0x000000011d00780c */ /* 0x040fe40005701670 */
[C---:B------:R-:W-:Y:S02]  /*178f0*/  ISETP.LT.OR P5, PT, R29.reuse, 0x2, !P2 ;  /* 0x000000021d00780c */ /* 0x040fe400057a1670 */
[----:B------:R-:W-:Y:S01]  /*17900*/  ISETP.LT.OR P3, PT, R29, 0x9, !P2 ;  /* 0x000000091d00780c */ /* 0x000fe20005761670 */
[----:B0-----:R-:W-:Y:S01]  /*17910*/  IMAD.U32 R10, RZ, RZ, UR6 ;  /* 0x00000006ff0a7e24 */ /* 0x001fe2000f8e00ff */
[----:B------:R-:W-:Y:S01]  /*17920*/  LOP3.LUT R30, R30, 0xfffffffb, RZ, 0xc0, !PT ;  /* 0xfffffffb1e1e7812 */ /* 0x000fe200078ec0ff */
[----:B------:R-:W3:Y:S01]  /*17930*/  LDL.LU R61, [R1+0xe4] ;  /* 0x0000e400013d7983 */ /* 0x000ee20000300800 */
[----:B------:R-:W-:-:S03]  /*17940*/  UIMAD UR6, UR10, UR6, URZ ;  /* 0x000000060a0672a4 */ /* 0x000fc6000f8e023f */
[----:B------:R-:W-:Y:S01]  /*17950*/  IMAD.WIDE.U32 R26, R10, UR8, R26 ;  /* 0x000000080a1a7c25 */ /* 0x000fe2000f8e001a */
[----:B------:R-:W-:Y:S01]  /*17960*/  UIMAD UR6, UR8, UR7, UR6 ;  /* 0x00000007080672a4 */ /* 0x000fe2000f8e0206 */
[----:B------:R-:W0:Y:S01]  /*17970*/  @!P0 LDC.64 R38, c[0x0][0x5c0] ;  /* 0x00017000ff268b82 */ /* 0x000e220000000a00 */
[----:B------:R-:W-:-:S03]  /*17980*/  ULDC.64 UR10, c[0x0][0x5a8] ;  /* 0x00016a00000a7ab9 */ /* 0x000fc60000000a00 */
[----:B------:R-:W-:-:S04]  /*17990*/  @P3 LOP3.LUT R30, R30, 0x4, RZ, 0xfc, !PT ;  /* 0x000000041e1e3812 */ /* 0x000fc800078efcff */
[----:B------:R-:W1:Y:S01]  /*179a0*/  @!P5 LDC.64 R36, c[0x0][0x5c0] ;  /* 0x00017000ff24db82 */ /* 0x000e620000000a00 */
[----:B------:R-:W-:-:S04]  /*179b0*/  LOP3.LUT R30, R30, 0xfffffffd, RZ, 0xc0, !PT ;  /* 0xfffffffd1e1e7812 */ /* 0x000fc800078ec0ff */
[----:B------:R-:W-:-:S03]  /*179c0*/  @P2 LOP3.LUT R30, R30, 0x2, RZ, 0xfc, !PT ;  /* 0x000000021e1e2812 */ /* 0x000fc600078efcff */
[----:B------:R-:W4:Y:S01]  /*179d0*/  @!P3 LDC.64 R34, c[0x0][0x5c0] ;  /* 0x00017000ff22bb82 */ /* 0x000f220000000a00 */
[----:B0-----:R-:W-:-:S04]  /*179e0*/  @!P0 IADD3 R38, P1, P4, R24, R38, R3 ;  /* 0x0000002618268210 */ /* 0x001fc80007c3e003 */
[----:B------:R-:W-:Y:S02]  /*179f0*/  @!P0 IADD3.X R39, R31, R39, R4, P1, P4 ;  /* 0x000000271f278210 */ /* 0x000fe40000fe8404 */
[----:B-1----:R-:W-:-:S04]  /*17a00*/  @!P5 IADD3 R42, P1, P4, R24, R36, R3 ;  /* 0x00000024182ad210 */ /* 0x002fc80007c3e003 */
[----:B------:R-:W-:Y:S02]  /*17a10*/  @!P5 IADD3.X R43, R31, R37, R4, P1, P4 ;  /* 0x000000251f2bd210 */ /* 0x000fe40000fe8404 */
[----:B----4-:R-:W-:-:S04]  /*17a20*/  @!P3 IADD3 R44, P1, P4, R24, R34, R3 ;  /* 0x00000022182cb210 */ /* 0x010fc80007c3e003 */
[----:B------:R-:W-:Y:S02]  /*17a30*/  @!P3 IADD3.X R45, R31, R35, R4, P1, P4 ;  /* 0x000000231f2db210 */ /* 0x000fe40000fe8404 */
[----:B------:R-:W-:Y:S02]  /*17a40*/  ISETP.LT.OR P4, PT, R29, 0xa, !P2 ;  /* 0x0000000a1d00780c */ /* 0x000fe40005781670 */
[----:B------:R-:W-:-:S11]  /*17a50*/  ISETP.GE.AND P3, PT, R28, 0x1, PT ;  /* 0x000000011c00780c */ /* 0x000fd60003f66270 */
[----:B------:R-:W0:Y:S02]  /*17a60*/  @!P4 LDC.64 R34, c[0x0][0x5c0] ;  /* 0x00017000ff22cb82 */ /* 0x000e240000000a00 */
[----:B0-----:R-:W-:Y:S01]  /*17a70*/  @!P4 IADD3 R46, P1, P6, R24, R34, R3 ;  /* 0x00000022182ec210 */ /* 0x001fe20007e3e003 */
[----:B------:R-:W-:-:S03]  /*17a80*/  IMAD.MOV.U32 R34, RZ, RZ, R26 ;  /* 0x000000ffff227224 */ /* 0x000fc600078e001a */
[----:B------:R-:W-:Y:S01]  /*17a90*/  @!P4 IADD3.X R47, R31, R35, R4, P1, P6 ;  /* 0x000000231f2fc210 */ /* 0x000fe20000fec404 */
[----:B------:R-:W-:Y:S01]  /*17aa0*/  VIADD R35, R27, UR6 ;  /* 0x000000061b237c36 */ /* 0x000fe20008000000 */
[----:B------:R-:W-:Y:S02]  /*17ab0*/  ULDC.64 UR6, c[0x0][0x5b0] ;  /* 0x00016c0000067ab9 */ /* 0x000fe40000000a00 */
[----:B------:R-:W-:Y:S02]  /*17ac0*/  IMAD R10, R59, UR6, RZ ;  /* 0x000000063b0a7c24 */ /* 0x000fe4000f8e02ff */
[----:B------:R-:W-:-:S04]  /*17ad0*/  IMAD.WIDE.U32 R26, R32, UR6, R34 ;  /* 0x00000006201a7c25 */ /* 0x000fc8000f8e0022 */
[----:B------:R-:W-:Y:S01]  /*17ae0*/  IMAD R10, R32, UR7, R10 ;  /* 0x00000007200a7c24 */ /* 0x000fe2000f8e020a */
[----:B------:R-:W-:-:S04]  /*17af0*/  IADD3 R26, P1, R26, UR10, RZ ;  /* 0x0000000a1a1a7c10 */ /* 0x000fc8000ff3e0ff */
[--C-:B------:R-:W-:Y:S02]  /*17b00*/  IADD3.X R27, R27, UR11, R10.reuse, P1, !PT ;  /* 0x0000000b1b1b7c10 */ /* 0x100fe40008ffe40a */
[----:B------:R-:W-:Y:S02]  /*17b10*/  ISETP.LT.OR P1, PT, R29, 0x1, !P3 ;  /* 0x000000011d00780c */ /* 0x000fe40005f21670 */
[----:B------:R-:W-:-:S11]  /*17b20*/  PRMT R10, RZ, 0x7610, R10 ;  /* 0x00007610ff0a7816 */ /* 0x000fd6000000000a */
[----:B------:R-:W4:Y:S02]  /*17b30*/  @!P1 LDG.E.U8 R10, desc[UR52][R26.64] ;  /* 0x000000341a0a9981 */ /* 0x000f24000c1e1100 */
[----:B----4-:R-:W-:-:S04]  /*17b40*/  LOP3.LUT R10, R10, 0xff, RZ, 0xc0, !PT ;  /* 0x000000ff0a0a7812 */ /* 0x010fc800078ec0ff */
[----:B------:R-:W-:-:S05]  /*17b50*/  F2FP.F16.E4M3.UNPACK_B R10, R10 ;  /* 0x0000000aff0a723e */ /* 0x000fca00020006ff */
[----:B------:R-:W-:-:S05]  /*17b60*/  HADD2.F32 R10, -RZ, R10.H0_H0 ;  /* 0x2000000aff0a7230 */ /* 0x000fca0000004100 */
[----:B------:R-:W-:-:S04]  /*17b70*/  FMUL R10, R10, UR5 ;  /* 0x000000050a0a7c20 */ /* 0x000fc80008400000 */
[----:B------:R-:W-:Y:S02]  /*17b80*/  FFMA R33, R11, UR4, R10 ;  /* 0x000000040b217c23 */ /* 0x000fe4000800000a */
[----:B------:R-:W0:Y:S03]  /*17b90*/  @!P1 LDC.64 R10, c[0x0][0x5c0] ;  /* 0x00017000ff0a9b82 */ /* 0x000e260000000a00 */
[----:B------:R-:W-:Y:S02]  /*17ba0*/  F2FP.SATFINITE.E4M3.F32.PACK_AB_MERGE_C R33, RZ, R33, RZ ;  /* 0x00000021ff21723e */ /* 0x000fe400048070ff */
[----:B0-----:R-:W-:-:S05]  /*17bb0*/  @!P1 IADD3 R10, P6, R24, R10, RZ ;  /* 0x0000000a180a9210 */ /* 0x001fca0007fde0ff */
[----:B------:R-:W-:-:S05]  /*17bc0*/  @!P1 IMAD.X R11, R31, 0x1, R11, P6 ;  /* 0x000000011f0b9824 */ /* 0x000fca00030e060b */
[----:B------:R0:W-:Y:S01]  /*17bd0*/  @!P1 STG.E.U8 desc[UR52][R10.64], R33 ;  /* 0x000000210a009986 */ /* 0x0001e2000c101134 */
[----:B------:R-:W-:Y:S02]  /*17be0*/  ISETP.LT.OR P1, PT, R29, 0x2, !P3 ;  /* 0x000000021d00780c */ /* 0x000fe40005f21670 */
[----:B0-----:R-:W-:-:S11]  /*17bf0*/  PRMT R33, RZ, 0x7610, R33 ;  /* 0x00007610ff217816 */ /* 0x001fd60000000021 */
[----:B------:R-:W0:Y:S01]  /*17c00*/  @!P1 LDC.64 R10, c[0x0][0x5c0] ;  /* 0x00017000ff0a9b82 */ /* 0x000e220000000a00 */
[----:B------:R-:W4:Y:S01]  /*17c10*/  @!P1 LDG.E.U8 R33, desc[UR52][R26.64+0x1] ;  /* 0x000001341a219981 */ /* 0x000f22000c1e1100 */
[----:B0-----:R-:W-:-:S05]  /*17c20*/  @!P1 IADD3 R10, P6, R24, R10, RZ ;  /* 0x0000000a180a9210 */ /* 0x001fca0007fde0ff */
[----:B------:R-:W-:Y:S01]  /*17c30*/  @!P1 IMAD.X R11, R31, 0x1, R11, P6 ;  /* 0x000000011f0b9824 */ /* 0x000fe200030e060b */
[----:B----4-:R-:W-:-:S04]  /*17c40*/  LOP3.LUT R33, R33, 0xff, RZ, 0xc0, !PT ;  /* 0x000000ff21217812 */ /* 0x010fc800078ec0ff */
[----:B------:R-:W-:-:S05]  /*17c50*/  F2FP.F16.E4M3.UNPACK_B R33, R33 ;  /* 0x00000021ff21723e */ /* 0x000fca00020006ff */
[----:B------:R-:W-:-:S05]  /*17c60*/  HADD2.F32 R33, -RZ, R33.H0_H0 ;  /* 0x20000021ff217230 */ /* 0x000fca0000004100 */
[----:B------:R-:W-:-:S04]  /*17c70*/  FMUL R33, R33, UR5 ;  /* 0x0000000521217c20 */ /* 0x000fc80008400000 */
[----:B------:R-:W-:-:S05]  /*17c80*/  FFMA R12, R12, UR4, R33 ;  /* 0x000000040c0c7c23 */ /* 0x000fca0008000021 */
[----:B------:R-:W-:-:S05]  /*17c90*/  F2FP.SATFINITE.E4M3.F32.PACK_AB_MERGE_C R12, RZ, R12, RZ ;  /* 0x0000000cff0c723e */ /* 0x000fca00048070ff */
[----:B------:R0:W-:Y:S02]  /*17ca0*/  @!P1 STG.E.U8 desc[UR52][R10.64+0x1], R12 ;  /* 0x0000010c0a009986 */ /* 0x0001e4000c101134 */
[----:B0-----:R-:W-:-:S05]  /*17cb0*/  IADD3 R10, P1, R32, 0x8, RZ ;  /* 0x00000008200a7810 */ /* 0x001fca0007f3e0ff */
[----:B------:R-:W-:-:S04]  /*17cc0*/  IMAD.X R12, RZ, RZ, R59, P1 ;  /* 0x000000ffff0c7224 */ /* 0x000fc800008e063b */
[----:B------:R-:W-:-:S04]  /*17cd0*/  IMAD R12, R12, UR6, RZ ;  /* 0x000000060c0c7c24 */ /* 0x000fc8000f8e02ff */
[C---:B------:R-:W-:Y:S02]  /*17ce0*/  IMAD R12, R10.reuse, UR7, R12 ;  /* 0x000000070a0c7c24 */ /* 0x040fe4000f8e020c */
[----:B------:R-:W-:-:S03]  /*17cf0*/  IMAD.WIDE.U32 R10, R10, UR6, R34 ;  /* 0x000000060a0a7c25 */ /* 0x000fc6000f8e0022 */
[----:B------:R-:W-:-:S04]  /*17d00*/  IADD3 R10, P1, R10, UR10, RZ ;  /* 0x0000000a0a0a7c10 */ /* 0x000fc8000ff3e0ff */
[--C-:B------:R-:W-:Y:S02]  /*17d10*/  IADD3.X R11, R11, UR11, R12.reuse, P1, !PT ;  /* 0x0000000b0b0b7c10 */ /* 0x100fe40008ffe40c */
[----:B------:R-:W-:-:S06]  /*17d20*/  PRMT R12, RZ, 0x7610, R12 ;  /* 0x00007610ff0c7816 */ /* 0x000fcc000000000c */
[----:B------:R-:W4:Y:S01]  /*17d30*/  @!P0 LDG.E.U8 R12, desc[UR52][R10.64] ;  /* 0x000000340a0c8981 */ /* 0x000f22000c1e1100 */
[----:B------:R-:W-:-:S04]  /*17d40*/  ISETP.GE.AND P2, PT, R28, 0x81, PT ;  /* 0x000000811c00780c */ /* 0x000fc80003f46270 */
[----:B------:R-:W-:Y:S02]  /*17d50*/  ISETP.LT.OR P1, PT, R29, 0x1, !P2 ;  /* 0x000000011d00780c */ /* 0x000fe40005721670 */
[----:B----4-:R-:W-:-:S04]  /*17d60*/  LOP3.LUT R12, R12, 0xff, RZ, 0xc0, !PT ;  /* 0x000000ff0c0c7812 */ /* 0x010fc800078ec0ff */
[----:B------:R-:W-:-:S05]  /*17d70*/  F2FP.F16.E4M3.UNPACK_B R12, R12 ;  /* 0x0000000cff0c723e */ /* 0x000fca00020006ff */
[----:B------:R-:W-:-:S05]  /*17d80*/  HADD2.F32 R12, -RZ, R12.H0_H0 ;  /* 0x2000000cff0c7230 */ /* 0x000fca0000004100 */
[----:B------:R-:W-:-:S04]  /*17d90*/  FMUL R12, R12, UR5 ;  /* 0x000000050c0c7c20 */ /* 0x000fc80008400000 */
[----:B------:R-:W-:Y:S02]  /*17da0*/  FFMA R33, R13, UR4, R12 ;  /* 0x000000040d217c23 */ /* 0x000fe4000800000c */
[----:B------:R-:W0:Y:S03]  /*17db0*/  @!P1 LDC.64 R12, c[0x0][0x5c0] ;  /* 0x00017000ff0c9b82 */ /* 0x000e260000000a00 */
[----:B------:R-:W-:-:S05]  /*17dc0*/  F2FP.SATFINITE.E4M3.F32.PACK_AB_MERGE_C R33, RZ, R33, RZ ;  /* 0x00000021ff21723e */ /* 0x000fca00048070ff */
[----:B------:R-:W-:Y:S01]  /*17dd0*/  @!P0 STG.E.U8 desc[UR52][R38.64], R33 ;  /* 0x0000002126008986 */ /* 0x000fe2000c101134 */
[----:B------:R-:W-:Y:S02]  /*17de0*/  ISETP.LT.OR P0, PT, R29, 0x2, !P2 ;  /* 0x000000021d00780c */ /* 0x000fe40005701670 */
[----:B0-----:R-:W-:-:S04]  /*17df0*/  @!P1 IADD3 R40, P3, P6, R24, R12, R7 ;  /* 0x0000000c18289210 */ /* 0x001fc80007e7e007 */
[----:B------:R-:W-:-:S07]  /*17e00*/  @!P1 IADD3.X R41, R31, R13, R6, P3, P6 ;  /* 0x0000000d1f299210 */ /* 0x000fce0001fec406 */
[----:B------:R-:W0:Y:S02]  /*17e10*/  @!P0 LDC.64 R12, c[0x0][0x5c0] ;  /* 0x00017000ff0c8b82 */ /* 0x000e240000000a00 */
[----:B0-----:R-:W-:Y:S02]  /*17e20*/  @!P0 IADD3 R36, P3, P6, R24, R12, R7 ;  /* 0x0000000c18248210 */ /* 0x001fe40007e7e007 */
[----:B------:R-:W-:-:S06]  /*17e30*/  PRMT R12, RZ, 0x7610, R12 ;  /* 0x00007610ff0c7816 */ /* 0x000fcc000000000c */
[----:B------:R-:W4:Y:S01]  /*17e40*/  @!P5 LDG.E.U8 R12, desc[UR52][R10.64+0x1] ;  /* 0x000001340a0cd981 */ /* 0x000f22000c1e1100 */
[----:B------:R-:W-:Y:S02]  /*17e50*/  @!P0 IADD3.X R37, R31, R13, R6, P3, P6 ;  /* 0x0000000d1f258210 */ /* 0x000fe40001fec406 */
        /* <DEDUP_REMOVED lines=8> */
[----:B------:R0:W-:Y:S02]  /*17ee0*/  @!P5 STG.E.U8 desc[UR52][R42.64+0x1], R14 ;  /* 0x0000010e2a00d986 */ /* 0x0001e4000c101134 */
[----:B0-----:R-:W-:-:S04]  /*17ef0*/  @!P3 IADD3 R42, P5, P6, R24, R12, R7 ;  /* 0x0000000c182ab210 */ /* 0x001fc80007ebe007 */
[----:B------:R-:W-:Y:S02]  /*17f00*/  @!P3 IADD3.X R43, R31, R13, R6, P5, P6 ;  /* 0x0000000d1f2bb210 */ /* 0x000fe40002fec406 */
[----:B------:R-:W-:-:S04]  /*17f10*/  ISETP.GE.AND P6, PT, R28, 0x1, PT ;  /* 0x000000011c00780c */ /* 0x000fc80003fc6270 */
[----:B------:R-:W-:Y:S02]  /*17f20*/  ISETP.LT.OR P5, PT, R29, 0x9, !P6 ;  /* 0x000000091d00780c */ /* 0x000fe400077a1670 */
[----:B------:R-:W-:-:S11]  /*17f30*/  PRMT R12, RZ, 0x7610, R12 ;  /* 0x00007610ff0c7816 */ /* 0x000fd6000000000c */
[----:B------:R-:W4:Y:S01]  /*17f40*/  @!P5 LDG.E.U8 R12, desc[UR52][R26.64+0x8] ;  /* 0x000008341a0cd981 */ /* 0x000f22000c1e1100 */
[----:B------:R-:W-:Y:S02]  /*17f50*/  PRMT R14, RZ, 0x7610, R14 ;  /* 0x00007610ff0e7816 */ /* 0x000fe4000000000e */
        /* <DEDUP_REMOVED lines=8> */
[----:B------:R-:W-:Y:S01]  /*17fe0*/  @!P5 IMAD.X R13, R31, 0x1, R13, P6 ;  /* 0x000000011f0dd824 */ /* 0x000fe200030e060d */
[----:B------:R-:W-:-:S04]  /*17ff0*/  ISETP.GE.AND P6, PT, R28, 0x1, PT ;  /* 0x000000011c00780c */ /* 0x000fc80003fc6270 */
[----:B------:R0:W-:Y:S01]  /*18000*/  @!P5 STG.E.U8 desc[UR52][R12.64+0x8], R15 ;  /* 0x0000080f0c00d986 */ /* 0x0001e2000c101134 */
[----:B------:R-:W-:-:S13]  /*18010*/  ISETP.LT.OR P5, PT, R29, 0xa, !P6 ;  /* 0x0000000a1d00780c */ /* 0x000fda00077a1670 */
[----:B------:R-:W4:Y:S01]  /*18020*/  @!P5 LDG.E.U8 R14, desc[UR52][R26.64+0x9] ;  /* 0x000009341a0ed981 */ /* 0x000f22000c1e1100 */
[----:B0-----:R-:W0:Y:S01]  /*18030*/  @!P5 LDC.64 R12, c[0x0][0x5c0] ;  /* 0x00017000ff0cdb82 */ /* 0x001e220000000a00 */
[----:B------:R-:W-:Y:S02]  /*18040*/  ISETP.LT.OR P2, PT, R29, 0xa, !P2 ;  /* 0x0000000a1d00780c */ /* 0x000fe40005741670 */
[----:B0-----:R-:W-:-:S05]  /*18050*/  @!P5 IADD3 R12, P6, R24, R12, RZ ;  /* 0x0000000c180cd210 */ /* 0x001fca0007fde0ff */
[----:B------:R-:W-:Y:S01]  /*18060*/  @!P5 IMAD.X R13, R31, 0x1, R13, P6 ;  /* 0x000000011f0dd824 */ /* 0x000fe200030e060d */
[----:B------:R-:W-:-:S04]  /*18070*/  LOP3.LUT R0, R0, 0xfffffffd, RZ, 0xc0, !PT ;  /* 0xfffffffd00007812 */ /* 0x000fc800078ec0ff */
[----:B------:R-:W-:Y:S02]  /*18080*/  @P3 LOP3.LUT R0, R0, 0x2, RZ, 0xfc, !PT ;  /* 0x0000000200003812 */ /* 0x000fe400078efcff */
[----:B------:R-:W-:Y:S02]  /*18090*/  LOP3.LUT P3, RZ, R30, 0x4, RZ, 0xc0, !PT ;  /* 0x000000041eff7812 */ /* 0x000fe4000786c0ff */
[----:B----4-:R-:W-:-:S04]  /*180a0*/  LOP3.LUT R14, R14, 0xff, RZ, 0xc0, !PT ;  /* 0x000000ff0e0e7812 */ /* 0x010fc800078ec0ff */
[----:B------:R-:W-:-:S05]  /*180b0*/  F2FP.F16.E4M3.UNPACK_B R14, R14 ;  /* 0x0000000eff0e723e */ /* 0x000fca00020006ff */
[----:B------:R-:W-:-:S05]  /*180c0*/  HADD2.F32 R14, -RZ, R14.H0_H0 ;  /* 0x2000000eff0e7230 */ /* 0x000fca0000004100 */
[----:B------:R-:W-:-:S04]  /*180d0*/  FMUL R14, R14, UR5 ;  /* 0x000000050e0e7c20 */ /* 0x000fc80008400000 */
[----:B------:R-:W-:-:S05]  /*180e0*/  FFMA R16, R16, UR4, R14 ;  /* 0x0000000410107c23 */ /* 0x000fca000800000e */
[----:B------:R-:W-:-:S05]  /*180f0*/  F2FP.SATFINITE.E4M3.F32.PACK_AB_MERGE_C R16, RZ, R16, RZ ;  /* 0x00000010ff10723e */ /* 0x000fca00048070ff */
[----:B------:R0:W-:Y:S02]  /*18100*/  @!P5 STG.E.U8 desc[UR52][R12.64+0x9], R16 ;  /* 0x000009100c00d986 */ /* 0x0001e4000c101134 */
[----:B0-----:R-:W0:Y:S02]  /*18110*/  @!P2 LDC.64 R12, c[0x0][0x5c0] ;  /* 0x00017000ff0cab82 */ /* 0x001e240000000a00 */
[----:B0-----:R-:W-:Y:S02]  /*18120*/  @!P2 IADD3 R38, P5, P6, R24, R12, R7 ;  /* 0x0000000c1826a210 */ /* 0x001fe40007ebe007 */
[----:B------:R-:W-:-:S06]  /*18130*/  PRMT R12, RZ, 0x7610, R12 ;  /* 0x00007610ff0c7816 */ /* 0x000fcc000000000c */
[----:B------:R-:W4:Y:S01]  /*18140*/  @!P3 LDG.E.U8 R12, desc[UR52][R10.64+0x8] ;  /* 0x000008340a0cb981 */ /* 0x000f22000c1e1100 */
[----:B------:R-:W-:Y:S02]  /*18150*/  LOP3.LUT R0, R0, 0xfffffffe, RZ, 0xc0, !PT ;  /* 0xfffffffe00007812 */ /* 0x000fe400078ec0ff */
[----:B------:R-:W-:Y:S02]  /*18160*/  @!P2 IADD3.X R39, R31, R13, R6, P5, P6 ;  /* 0x0000000d1f27a210 */ /* 0x000fe40002fec406 */
[----:B------:R-:W-:Y:S02]  /*18170*/  @P2 LOP3.LUT R0, R0, 0x1, RZ, 0xfc, !PT ;  /* 0x0000000100002812 */ /* 0x000fe400078efcff */
[----:B------:R-:W-:-:S04]  /*18180*/  ISETP.GE.AND P2, PT, R28, 0x101, PT ;  /* 0x000001011c00780c */ /* 0x000fc80003f46270 */
[----:B------:R-:W-:Y:S02]  /*18190*/  ISETP.LT.OR P2, PT, R29, 0x1, !P2 ;  /* 0x000000011d00780c */ /* 0x000fe40005741670 */
[----:B----4-:R-:W-:-:S04]  /*181a0*/  LOP3.LUT R12, R12, 0xff, RZ, 0xc0, !PT ;  /* 0x000000ff0c0c7812 */ /* 0x010fc800078ec0ff */
[----:B------:R-:W-:-:S05]  /*181b0*/  F2FP.F16.E4M3.UNPACK_B R12, R12 ;  /* 0x0000000cff0c723e */ /* 0x000fca00020006ff */
[----:B------:R-:W-:-:S05]  /*181c0*/  HADD2.F32 R12, -RZ, R12.H0_H0 ;  /* 0x2000000cff0c7230 */ /* 0x000fca0000004100 */
[----:B------:R-:W-:-:S04]  /*181d0*/  FMUL R12, R12, UR5 ;  /* 0x000000050c0c7c20 */ /* 0x000fc80008400000 */
[----:B------:R-:W-:Y:S02]  /*181e0*/  FFMA R17, R17, UR4, R12 ;  /* 0x0000000411117c23 */ /* 0x000fe4000800000c */
[----:B------:R-:W0:Y:S02]  /*181f0*/  @!P2 LDC.64 R12, c[0x0][0x5c0] ;  /* 0x00017000ff0cab82 */ /* 0x000e240000000a00 */
[----:B0-----:R-:W-:-:S04]  /*18200*/  @!P2 IADD3 R48, P5, P6, R24, R12, R9 ;  /* 0x0000000c1830a210 */ /* 0x001fc80007ebe009 */
[----:B------:R-:W-:Y:S02]  /*18210*/  @!P2 IADD3.X R49, R31, R13, R8, P5, P6 ;  /* 0x0000000d1f31a210 */ /* 0x000fe40002fec408 */
[----:B------:R-:W-:-:S04]  /*18220*/  ISETP.GE.AND P6, PT, R28, 0x101, PT ;  /* 0x000001011c00780c */ /* 0x000fc80003fc6270 */
[----:B------:R-:W-:-:S13]  /*18230*/  ISETP.LT.OR P5, PT, R29, 0x2, !P6 ;  /* 0x000000021d00780c */ /* 0x000fda00077a1670 */
[----:B------:R-:W0:Y:S01]  /*18240*/  @!P5 LDC.64 R12, c[0x0][0x5c0] ;  /* 0x00017000ff0cdb82 */ /* 0x000e220000000a00 */
[----:B------:R-:W-:-:S05]  /*18250*/  F2FP.SATFINITE.E4M3.F32.PACK_AB_MERGE_C R17, RZ, R17, RZ ;  /* 0x00000011ff11723e */ /* 0x000fca00048070ff */
[----:B------:R0:W-:Y:S02]  /*18260*/  @!P3 STG.E.U8 desc[UR52][R44.64+0x8], R17 ;  /* 0x000008112c00b986 */ /* 0x0001e4000c101134 */
[----:B0-----:R-:W-:Y:S02]  /*18270*/  @!P5 IADD3 R44, P3, P6, R24, R12, R9 ;  /* 0x0000000c182cd210 */ /* 0x001fe40007e7e009 */
[----:B------:R-:W-:-:S06]  /*18280*/  PRMT R12, RZ, 0x7610, R12 ;  /* 0x00007610ff0c7816 */ /* 0x000fcc000000000c */
[----:B------:R-:W4:Y:S01]  /*18290*/  @!P4 LDG.E.U8 R12, desc[UR52][R10.64+0x9] ;  /* 0x000009340a0cc981 */ /* 0x000f22000c1e1100 */
[----:B------:R-:W-:Y:S02]  /*182a0*/  @!P5 IADD3.X R45, R31, R13, R8, P3, P6 ;  /* 0x0000000d1f2dd210 */ /* 0x000fe40001fec408 */
[----:B----4-:R-:W-:-:S04]  /*182b0*/  LOP3.LUT R12, R12, 0xff, RZ, 0xc0, !PT ;  /* 0x000000ff0c0c7812 */ /* 0x010fc800078ec0ff */
[----:B------:R-:W-:-:S05]  /*182c0*/  F2FP.F16.E4M3.UNPACK_B R12, R12 ;  /* 0x0000000cff0c723e */ /* 0x000fca00020006ff */
[----:B------:R-:W-:-:S05]  /*182d0*/  HADD2.F32 R12, -RZ, R12.H0_H0 ;  /* 0x2000000cff0c7230 */ /* 0x000fca0000004100 */
[----:B------:R-:W-:-:S04]  /*182e0*/  FMUL R12, R12, UR5 ;  /* 0x000000050c0c7c20 */ /* 0x000fc80008400000 */
[----:B------:R-:W-:Y:S01]  /*182f0*/  FFMA R18, R18, UR4, R12 ;  /* 0x0000000412127c23 */ /* 0x000fe2000800000c */
[----:B------:R-:W-:-:S05]  /*18300*/  IADD3 R12, P3, R32, 0x80, RZ ;  /* 0x00000080200c7810 */ /* 0x000fca0007f7e0ff */
[----:B------:R-:W-:-:S04]  /*18310*/  IMAD.X R14, RZ, RZ, R59, P3 ;  /* 0x000000ffff0e7224 */ /* 0x000fc800018e063b */
[----:B------:R-:W-:-:S04]  /*18320*/  IMAD R14, R14, UR6, RZ ;  /* 0x000000060e0e7c24 */ /* 0x000fc8000f8e02ff */
[C---:B------:R-:W-:Y:S02]  /*18330*/  IMAD R14, R12.reuse, UR7, R14 ;  /* 0x000000070c0e7c24 */ /* 0x040fe4000f8e020e */
[----:B------:R-:W-:-:S03]  /*18340*/  IMAD.WIDE.U32 R12, R12, UR6, R34 ;  /* 0x000000060c0c7c25 */ /* 0x000fc6000f8e0022 */
[----:B------:R-:W-:Y:S02]  /*18350*/  IADD3 R12, P3, R12, UR10, RZ ;  /* 0x0000000a0c0c7c10 */ /* 0x000fe4000ff7e0ff */
[----:B------:R-:W-:Y:S02]  /*18360*/  F2FP.SATFINITE.E4M3.F32.PACK_AB_MERGE_C R18, RZ, R18, RZ ;  /* 0x00000012ff12723e */ /* 0x000fe400048070ff */
[--C-:B------:R-:W-:Y:S02]  /*18370*/  IADD3.X R13, R13, UR11, R14.reuse, P3, !PT ;  /* 0x0000000b0d0d7c10 */ /* 0x100fe40009ffe40e */
[----:B------:R-:W-:Y:S01]  /*18380*/  PRMT R14, RZ, 0x7610, R14 ;  /* 0x00007610ff0e7816 */ /* 0x000fe2000000000e */
[----:B------:R0:W-:Y:S05]  /*18390*/  @!P4 STG.E.U8 desc[UR52][R46.64+0x9], R18 ;  /* 0x000009122e00c986 */ /* 0x0001ea000c101134 */
[----:B------:R-:W4:Y:S01]  /*183a0*/  @!P1 LDG.E.U8 R14, desc[UR52][R12.64] ;  /* 0x000000340c0e9981 */ /* 0x000f22000c1e1100 */
[----:B------:R-:W-:-:S04]  /*183b0*/  LOP3.LUT R0, R0, 0xfffffff7, RZ, 0xc0, !PT ;  /* 0xfffffff700007812 */ /* 0x000fc800078ec0ff */
[----:B------:R-:W-:Y:S02]  /*183c0*/  @P2 LOP3.LUT R0, R0, 0x8, RZ, 0xfc, !PT ;  /* 0x0000000800002812 */ /* 0x000fe400078efcff */
[C---:B------:R-:W-:Y:S02]  /*183d0*/  LOP3.LUT P2, RZ, R30.reuse, 0x2, RZ, 0xc0, !PT ;  /* 0x000000021eff7812 */ /* 0x040fe4000784c0ff */
[----:B------:R-:W-:-:S04]  /*183e0*/  LOP3.LUT R30, R30, 0xfffffffe, RZ, 0xc0, !PT ;  /* 0xfffffffe1e1e7812 */ /* 0x000fc800078ec0ff */
        /* <DEDUP_REMOVED lines=11> */
[----:B0-----:R-:W-:Y:S02]  /*184a0*/  @!P6 IADD3 R46, P3, P4, R24, R14, R9 ;  /* 0x0000000e182ee210 */ /* 0x001fe40007c7e009 */
[----:B------:R-:W-:-:S06]  /*184b0*/  PRMT R14, RZ, 0x7610, R14 ;  /* 0x00007610ff0e7816 */ /* 0x000fcc000000000e */
[----:B------:R-:W4:Y:S01]  /*184c0*/  @!P0 LDG.E.U8 R14, desc[UR52][R12.64+0x1] ;  /* 0x000001340c0e8981 */ /* 0x000f22000c1e1100 */
[----:B------:R-:W-:Y:S02]  /*184d0*/  ISETP.GE.AND P1, PT, R28, 0x89, PT ;  /* 0x000000891c00780c */ /* 0x000fe40003f26270 */
[----:B------:R-:W-:Y:S02]  /*184e0*/  @!P6 IADD3.X R47, R31, R15, R8, P3, P4 ;  /* 0x0000000f1f2fe210 */ /* 0x000fe40001fe8408 */
[----:B------:R-:W-:Y:S02]  /*184f0*/  ISETP.LT.OR P3, PT, R29, 0x1, !P1 ;  /* 0x000000011d00780c */ /* 0x000fe40004f61670 */
[----:B------:R-:W-:-:S04]  /*18500*/  LOP3.LUT R0, R0, 0xffffffef, RZ, 0xc0, !PT ;  /* 0xffffffef00007812 */ /* 0x000fc800078ec0ff */
[----:B------:R-:W-:-:S07]  /*18510*/  @P6 LOP3.LUT R0, R0, 0x10, RZ, 0xfc, !PT ;  /* 0x0000001000006812 */ /* 0x000fce00078efcff */
[----:B------:R-:W-:Y:S02]  /*18520*/  @!P3 IADD3 R18, P4, P6, R3, R24, R7 ;  /* 0x000000180312b210 */ /* 0x000fe40007e9e007 */
        /* <DEDUP_REMOVED lines=13> */
[----:B------:R-:W-:Y:S02]  /*18600*/  IADD3.X R15, R15, UR11, R16, P0, !PT ;  /* 0x0000000b0f0f7c10 */ /* 0x000fe400087fe410 */
[----:B------:R-:W0:Y:S02]  /*18610*/  @!P3 LDC.64 R16, c[0x0][0x5c0] ;  /* 0x00017000ff10bb82 */ /* 0x000e240000000a00 */
[----:B0-----:R-:W-:Y:S02]  /*18620*/  @!P3 IADD3 R16, P0, R18, R16, RZ ;  /* 0x000000101210b210 */ /* 0x001fe40007f1e0ff */
[----:B------:R-:W-:-:S06]  /*18630*/  PRMT R18, RZ, 0x7610, R18 ;  /* 0x00007610ff127816 */ /* 0x000fcc0000000012 */
[----:B------:R-:W4:Y:S01]  /*18640*/  @!P3 LDG.E.U8 R18, desc[UR52][R14.64] ;  /* 0x000000340e12b981 */ /* 0x000f22000c1e1100 */
[----:B------:R-:W-:Y:S02]  /*18650*/  ISETP.LT.OR P5, PT, R29, 0xa, !P5 ;  /* 0x0000000a1d00780c */ /* 0x000fe40006fa1670 */
[----:B------:R-:W-:-:S05]  /*18660*/  @!P3 IADD3.X R19, R4, R31, R6, P4, P6 ;  /* 0x0000001f0413b210 */ /* 0x000fca00027ec406 */
[----:B------:R-:W-:Y:S01]  /*18670*/  @!P3 IMAD.X R17, R19, 0x1, R17, P0 ;  /* 0x000000011311b824 */ /* 0x000fe200000e0611 */
[----:B------:R-:W-:-:S13]  /*18680*/  ISETP.LT.OR P0, PT, R29, 0x2, !P1 ;  /* 0x000000021d00780c */ /* 0x000fda0004f01670 */
[----:B------:R-:W-:-:S04]  /*18690*/  @!P0 IADD3 R33, P4, P6, R3, R24, R7 ;  /* 0x0000001803218210 */ /* 0x000fc80007e9e007 */
[----:B------:R-:W-:Y:S02]  /*186a0*/  @!P0 IADD3.X R40, R4, R31, R6, P4, P6 ;  /* 0x0000001f04288210 */ /* 0x000fe400027ec406 */
[----:B----4-:R-:W-:-:S04]  /*186b0*/  LOP3.LUT R18, R18, 0xff, RZ, 0xc0, !PT ;  /* 0x000000ff12127812 */ /* 0x010fc800078ec0ff */
[----:B------:R-:W-:-:S05]  /*186c0*/  F2FP.F16.E4M3.UNPACK_B R18, R18 ;  /* 0x00000012ff12723e */ /* 0x000fca00020006ff */
[----:B------:R-:W-:-:S05]  /*186d0*/  HADD2.F32 R18, -RZ, R18.H0_H0 ;  /* 0x20000012ff127230 */ /* 0x000fca0000004100 */
[----:B------:R-:W-:-:S04]  /*186e0*/  FMUL R18, R18, UR5 ;  /* 0x0000000512127c20 */ /* 0x000fc80008400000 */
[----:B------:R-:W-:Y:S01]  /*186f0*/  FFMA R21, R21, UR4, R18 ;  /* 0x0000000415157c23 */ /* 0x000fe20008000012 */
[----:B------:R-:W-:Y:S01]  /*18700*/  LOP3.LUT R0, R0, 0xfffffffb, RZ, 0xc0, !PT ;  /* 0xfffffffb00007812 */ /* 0x000fe200078ec0ff */
[----:B------:R-:W0:Y:S03]  /*18710*/  @!P0 LDC.64 R18, c[0x0][0x5c0] ;  /* 0x00017000ff128b82 */ /* 0x000e260000000a00 */
[----:B------:R-:W-:-:S05]  /*18720*/  F2FP.SATFINITE.E4M3.F32.PACK_AB_MERGE_C R21, RZ, R21, RZ ;  /* 0x00000015ff15723e */ /* 0x000fca00048070ff */
[----:B------:R1:W-:Y:S02]  /*18730*/  @!P3 STG.E.U8 desc[UR52][R16.64], R21 ;  /* 0x000000151000b986 */ /* 0x0003e4000c101134 */
[----:B-1----:R-:W1:Y:S02]  /*18740*/  @!P5 LDC.64 R16, c[0x0][0x5c0] ;  /* 0x00017000ff10db82 */ /* 0x002e640000000a00 */
[----:B-1----:R-:W-:Y:S02]  /*18750*/  @!P5 IADD3 R36, P4, P6, R24, R16, R9 ;  /* 0x000000101824d210 */ /* 0x002fe40007e9e009 */
[----:B------:R-:W-:-:S06]  /*18760*/  PRMT R16, RZ, 0x7610, R16 ;  /* 0x00007610ff107816 */ /* 0x000fcc0000000010 */
[----:B------:R-:W4:Y:S01]  /*18770*/  @!P0 LDG.E.U8 R16, desc[UR52][R14.64+0x1] ;  /* 0x000001340e108981 */ /* 0x000f22000c1e1100 */
[----:B------:R-:W-:Y:S02]  /*18780*/  @P5 LOP3.LUT R0, R0, 0x4, RZ, 0xfc, !PT ;  /* 0x0000000400005812 */ /* 0x000fe400078efcff */
[----:B------:R-:W-:Y:S02]  /*18790*/  @!P5 IADD3.X R37, R31, R17, R8, P4, P6 ;  /* 0x000000111f25d210 */ /* 0x000fe400027ec408 */
[----:B------:R-:W-:Y:S02]  /*187a0*/  ISETP.LT.OR P5, PT, R29, 0x11, !P2 ;  /* 0x000000111d00780c */ /* 0x000fe400057a1670 */
[----:B0-----:R-:W-:Y:S02]  /*187b0*/  @!P0 IADD3 R18, P3, R33, R18, RZ ;  /* 0x0000001221128210 */ /* 0x001fe40007f7e0ff */
[----:B------:R-:W-:-:S03]  /*187c0*/  LOP3.LUT P4, RZ, R0, 0x2, RZ, 0xc0, !PT ;  /* 0x0000000200ff7812 */ /* 0x000fc6000788c0ff */
[----:B------:R-:W-:Y:S01]  /*187d0*/  @!P0 IMAD.X R19, R40, 0x1, R19, P3 ;  /* 0x0000000128138824 */ /* 0x000fe200018e0613 */
[----:B----4-:R-:W-:-:S04]  /*187e0*/  LOP3.LUT R16, R16, 0xff, RZ, 0xc0, !PT ;  /* 0x000000ff10107812 */ /* 0x010fc800078ec0ff */
[----:B------:R-:W-:-:S05]  /*187f0*/  F2FP.F16.E4M3.UNPACK_B R16, R16 ;  /* 0x00000010ff10723e */ /* 0x000fca00020006ff */
[----:B------:R-:W-:-:S05]  /*18800*/  HADD2.F32 R16, -RZ, R16.H0_H0 ;  /* 0x20000010ff107230 */ /* 0x000fca0000004100 */
[----:B------:R-:W-:-:S04]  /*18810*/  FMUL R16, R16, UR5 ;  /* 0x0000000510107c20 */ /* 0x000fc80008400000 */
[----:B------:R-:W-:Y:S02]  /*18820*/  FFMA R22, R22, UR4, R16 ;  /* 0x0000000416167c23 */ /* 0x000fe40008000010 */
[----:B------:R-:W0:Y:S03]  /*18830*/  @!P5 LDC.64 R16, c[0x0][0x5c0] ;  /* 0x00017000ff10db82 */ /* 0x000e260000000a00 */
[----:B------:R-:W-:-:S05]  /*18840*/  F2FP.SATFINITE.E4M3.F32.PACK_AB_MERGE_C R22, RZ, R22, RZ ;  /* 0x00000016ff16723e */ /* 0x000fca00048070ff */
[----:B------:R1:W-:Y:S01]  /*18850*/  @!P0 STG.E.U8 desc[UR52][R18.64+0x1], R22 ;  /* 0x0000011612008986 */ /* 0x0003e2000c101134 */
[----:B0-----:R-:W-:Y:S02]  /*18860*/  @!P5 IADD3 R54, P0, P3, R24, R16, R3 ;  /* 0x000000101836d210 */ /* 0x001fe40007b1e003 */
[----:B------:R-:W-:-:S06]  /*18870*/  PRMT R16, RZ, 0x7610, R16 ;  /* 0x00007610ff107816 */ /* 0x000fcc0000000010 */
[----:B------:R-:W4:Y:S01]  /*18880*/  @!P4 LDG.E.U8 R16, desc[UR52][R12.64+0x8] ;  /* 0x000008340c10c981 */ /* 0x000f22000c1e1100 */
[----:B------:R-:W-:Y:S02]  /*18890*/  @!P5 IADD3.X R55, R31, R17, R4, P0, P3 ;  /* 0x000000111f37d210 */ /* 0x000fe400007e6404 */
[----:B------:R-:W-:Y:S02]  /*188a0*/  ISETP.LT.OR P5, PT, R29, 0x12, !P2 ;  /* 0x000000121d00780c */ /* 0x000fe400057a1670 */
[----:B------:R-:W-:Y:S02]  /*188b0*/  LOP3.LUT P6, RZ, R0, 0x1, RZ, 0xc0, !PT ;  /* 0x0000000100ff7812 */ /* 0x000fe400078cc0ff */
        /* <DEDUP_REMOVED lines=16> */
[----:B------:R-:W-:-:S13]  /*189c0*/  ISETP.LT.OR P3, PT, R29, 0x9, !P1 ;  /* 0x000000091d00780c */ /* 0x000fda0004f61670 */
[----:B-1----:R-:W-:-:S04]  /*189d0*/  @!P3 IADD3 R18, P0, P4, R3, R24, R7 ;  /* 0x000000180312b210 */ /* 0x002fc80007c1e007 */
[----:B------:R-:W-:Y:S02]  /*189e0*/  @!P3 IADD3.X R19, R4, R31, R6, P0, P4 ;  /* 0x0000001f0413b210 */ /* 0x000fe400007e8406 */
        /* <DEDUP_REMOVED lines=8> */
[----:B0-----:R-:W-:Y:S02]  /*18a70*/  @!P3 IADD3 R16, P0, R18, R16, RZ ;  /* 0x000000101210b210 */ /* 0x001fe40007f1e0ff */
[----:B------:R-:W-:-:S06]  /*18a80*/  PRMT R18, RZ, 0x7610, R18 ;  /* 0x00007610ff127816 */ /* 0x000fcc0000000012 */
[----:B------:R-:W4:Y:S01]  /*18a90*/  @!P3 LDG.E.U8 R18, desc[UR52][R14.64+0x8] ;  /* 0x000008340e12b981 */ /* 0x000f22000c1e1100 */
[----:B------:R-:W-:Y:S01]  /*18aa0*/  LOP3.LUT R20, R20, 0xefffffff, RZ, 0xc0, !PT ;  /* 0xefffffff14147812 */ /* 0x000fe200078ec0ff */
[----:B------:R-:W-:Y:S01]  /*18ab0*/  @!P3 IMAD.X R17, R19, 0x1, R17, P0 ;  /* 0x000000011311b824 */ /* 0x000fe200000e0611 */
[C---:B------:R-:W-:Y:S02]  /*18ac0*/  ISETP.LT.OR P0, PT, R29.reuse, 0xa, !P1 ;  /* 0x0000000a1d00780c */ /* 0x040fe40004f01670 */
[----:B------:R-:W-:Y:S02]  /*18ad0*/  @P1 LOP3.LUT R20, R20, 0x10000000, RZ, 0xfc, !PT ;  /* 0x1000000014141812 */ /* 0x000fe400078efcff */
[----:B------:R-:W-:-:S09]  /*18ae0*/  ISETP.LT.OR P1, PT, R29, 0x1a, !P2 ;  /* 0x0000001a1d00780c */ /* 0x000fd20005721670 */
[----:B------:R-:W-:-:S04]  /*18af0*/  @!P0 IADD3 R21, P4, P6, R3, R24, R7 ;  /* 0x0000001803158210 */ /* 0x000fc80007e9e007 */
        /* <DEDUP_REMOVED lines=9> */
[----:B-1----:R-:W1:Y:S02]  /*18b90*/  @!P1 LDC.64 R16, c[0x0][0x5c0] ;  /* 0x00017000ff109b82 */ /* 0x002e640000000a00 */
[----:B-1----:R-:W-:Y:S02]  /*18ba0*/  @!P1 IADD3 R52, P4, P6, R24, R16, R3 ;  /* 0x0000001018349210 */ /* 0x002fe40007e9e003 */
[----:B------:R-:W-:-:S06]  /*18bb0*/  PRMT R16, RZ, 0x7610, R16 ;  /* 0x00007610ff107816 */ /* 0x000fcc0000000010 */
[----:B------:R-:W4:Y:S01]  /*18bc0*/  @!P0 LDG.E.U8 R16, desc[UR52][R14.64+0x9] ;  /* 0x000009340e108981 */ /* 0x000f22000c1e1100 */
[----:B0-----:R-:W-:-:S05]  /*18bd0*/  @!P0 IADD3 R18, P3, R21, R18, RZ ;  /* 0x0000001215128210 */ /* 0x001fca0007f7e0ff */
[----:B------:R-:W-:Y:S01]  /*18be0*/  @!P0 IMAD.X R19, R22, 0x1, R19, P3 ;  /* 0x0000000116138824 */ /* 0x000fe200018e0613 */
[----:B------:R-:W-:Y:S02]  /*18bf0*/  @!P1 IADD3.X R53, R31, R17, R4, P4, P6 ;  /* 0x000000111f359210 */ /* 0x000fe400027ec404 */
[----:B------:R-:W-:Y:S02]  /*18c00*/  LOP3.LUT P6, RZ, R0, 0x8, RZ, 0xc0, !PT ;  /* 0x0000000800ff7812 */ /* 0x000fe400078cc0ff */
[----:B----4-:R-:W-:-:S04]  /*18c10*/  LOP3.LUT R16, R16, 0xff, RZ, 0xc0, !PT ;  /* 0x000000ff10107812 */ /* 0x010fc800078ec0ff */
[----:B------:R-:W-:-:S05]  /*18c20*/  F2FP.F16.E4M3.UNPACK_B R16, R16 ;  /* 0x00000010ff10723e */ /* 0x000fca00020006ff */
[----:B------:R-:W-:-:S05]  /*18c30*/  HADD2.F32 R16, -RZ, R16.H0_H0 ;  /* 0x20000010ff107230 */ /* 0x000fca0000004100 */
[----:B------:R-:W-:-:S04]  /*18c40*/  FMUL R16, R16, UR5 ;  /* 0x0000000510107c20 */ /* 0x000fc80008400000 */
[----:B------:R-:W-:-:S05]  /*18c50*/  FFMA R234, R234, UR4, R16 ;  /* 0x00000004eaea7c23 */ /* 0x000fca0008000010 */
[----:B------:R-:W-:-:S05]  /*18c60*/  F2FP.SATFINITE.E4M3.F32.PACK_AB_MERGE_C R234, RZ, R234, RZ ;  /* 0x000000eaffea723e */ /* 0x000fca00048070ff */
[----:B------:R0:W-:Y:S01]  /*18c70*/  @!P0 STG.E.U8 desc[UR52][R18.64+0x9], R234 ;  /* 0x000009ea12008986 */ /* 0x0001e2000c101134 */
[----:B------:R-:W-:-:S05]  /*18c80*/  IADD3 R16, P0, R32, 0x100, RZ ;  /* 0x0000010020107810 */ /* 0x000fca0007f1e0ff */
[----:B0-----:R-:W-:-:S04]  /*18c90*/  IMAD.X R18, RZ, RZ, R59, P0 ;  /* 0x000000ffff127224 */ /* 0x001fc800000e063b */
[----:B------:R-:W-:-:S04]  /*18ca0*/  IMAD R18, R18, UR6, RZ ;  /* 0x0000000612127c24 */ /* 0x000fc8000f8e02ff */
[C---:B------:R-:W-:Y:S02]  /*18cb0*/  IMAD R18, R16.reuse, UR7, R18 ;  /* 0x0000000710127c24 */ /* 0x040fe4000f8e0212 */
[----:B------:R-:W-:-:S03]  /*18cc0*/  IMAD.WIDE.U32 R16, R16, UR6, R34 ;  /* 0x0000000610107c25 */ /* 0x000fc6000f8e0022 */
[----:B------:R-:W-:-:S04]  /*18cd0*/  IADD3 R16, P0, R16, UR10, RZ ;  /* 0x0000000a10107c10 */ /* 0x000fc8000ff1e0ff */
[--C-:B------:R-:W-:Y:S02]  /*18ce0*/  IADD3.X R17, R17, UR11, R18.reuse, P0, !PT ;  /* 0x0000000b11117c10 */ /* 0x100fe400087fe412 */
[----:B------:R-:W-:-:S06]  /*18cf0*/  PRMT R18, RZ, 0x7610, R18 ;  /* 0x00007610ff127816 */ /* 0x000fcc0000000012 */
[----:B------:R-:W4:Y:S01]  /*18d00*/  @!P6 LDG.E.U8 R18, desc[UR52][R16.64] ;  /* 0x000000341012e981 */ /* 0x000f22000c1e1100 */
[----:B------:R-:W-:-:S04]  /*18d10*/  LOP3.LUT R20, R20, 0x7fffffff, RZ, 0xc0, !PT ;  /* 0x7fffffff14147812 */ /* 0x000fc800078ec0ff */
[----:B------:R-:W-:Y:S02]  /*18d20*/  @P2 LOP3.LUT R20, R20, 0x80000000, RZ, 0xfc, !PT ;  /* 0x8000000014142812 */ /* 0x000fe400078efcff */
[----:B------:R-:W-:-:S04]  /*18d30*/  ISETP.GE.AND P2, PT, R28, 0x81, PT ;  /* 0x000000811c00780c */ /* 0x000fc80003f46270 */
[----:B------:R-:W-:Y:S02]  /*18d40*/  ISETP.LT.OR P1, PT, R29, 0x11, !P2 ;  /* 0x000000111d00780c */ /* 0x000fe40005721670 */
[----:B------:R-:W-:Y:S02]  /*18d50*/  LOP3.LUT P5, RZ, R30, 0x1, RZ, 0xc0, !PT ;  /* 0x000000011eff7812 */ /* 0x000fe400078ac0ff */
        /* <DEDUP_REMOVED lines=8> */
[----:B------:R-:W-:-:S13]  /*18de0*/  ISETP.LT.OR P3, PT, R29, 0x12, !P2 ;  /* 0x000000121d00780c */ /* 0x000fda0005761670 */
[----:B------:R-:W0:Y:S01]  /*18df0*/  @!P3 LDC.64 R18, c[0x0][0x5c0] ;  /* 0x00017000ff12bb82 */ /* 0x000e220000000a00 */
[----:B------:R-:W-:-:S05]  /*18e00*/  F2FP.SATFINITE.E4M3.F32.PACK_AB_MERGE_C R235, RZ, R235, RZ ;  /* 0x000000ebffeb723e */ /* 0x000fca00048070ff */
[----:B------:R-:W-:Y:S01]  /*18e10*/  @!P6 STG.E.U8 desc[UR52][R48.64], R235 ;  /* 0x000000eb3000e986 */ /* 0x000fe2000c101134 */
[----:B0-----:R-:W-:Y:S02]  /*18e20*/  @!P3 IADD3 R38, P0, P4, R24, R18, R7 ;  /* 0x000000121826b210 */ /* 0x001fe40007c1e007 */
[----:B------:R-:W-:-:S06]  /*18e30*/  PRMT R18, RZ, 0x7610, R18 ;  /* 0x00007610ff127816 */ /* 0x000fcc0000000012 */
[----:B------:R-:W4:Y:S01]  /*18e40*/  @!P5 LDG.E.U8 R18, desc[UR52][R16.64+0x1] ;  /* 0x000001341012d981 */ /* 0x000f22000c1e1100 */
[----:B------:R-:W-:-:S04]  /*18e50*/  LOP3.LUT R20, R20, 0xdfffffff, RZ, 0xc0, !PT ;  /* 0xdfffffff14147812 */ /* 0x000fc800078ec0ff */
[----:B------:R-:W-:Y:S02]  /*18e60*/  @P1 LOP3.LUT R20, R20, 0x20000000, RZ, 0xfc, !PT ;  /* 0x2000000014141812 */ /* 0x000fe400078efcff */
[----:B------:R-:W-:Y:S02]  /*18e70*/  ISETP.LT.OR P1, PT, R29, 0x19, !P2 ;  /* 0x000000191d00780c */ /* 0x000fe40005721670 */
[----:B------:R-:W-:Y:S02]  /*18e80*/  @!P3 IADD3.X R39, R31, R19, R6, P0, P4 ;  /* 0x000000131f27b210 */ /* 0x000fe400007e8406 */
[----:B------:R-:W-:-:S09]  /*18e90*/  LOP3.LUT R0, R0, 0xfffffbff, RZ, 0xc0, !PT ;  /* 0xfffffbff00007812 */ /* 0x000fd200078ec0ff */
[----:B------:R-:W-:Y:S02]  /*18ea0*/  @P1 LOP3.LUT R0, R0, 0x400, RZ, 0xfc, !PT ;  /* 0x0000040000001812 */ /* 0x000fe400078efcff */
        /* <DEDUP_REMOVED lines=11> */
[----:B------:R0:W-:Y:S02]  /*18f60*/  @!P5 STG.E.U8 desc[UR52][R44.64+0x1], R236 ;  /* 0x000001ec2c00d986 */ /* 0x0001e4000c101134 */
[----:B0-----:R-:W-:-:S04]  /*18f70*/  @!P1 IADD3 R44, P0, P4, R24, R18, R7 ;  /* 0x00000012182c9210 */ /* 0x001fc80007c1e007 */
[----:B------:R-:W-:Y:S02]  /*18f80*/  @!P1 IADD3.X R45, R31, R19, R6, P0, P4 ;  /* 0x000000131f2d9210 */ /* 0x000fe400007e8406 */
[----:B------:R-:W-:-:S05]  /*18f90*/  IADD3 R32, P0, R32, 0x108, RZ ;  /* 0x0000010820207810 */ /* 0x000fca0007f1e0ff */
[----:B------:R-:W-:Y:S01]  /*18fa0*/  IMAD.X R18, RZ, RZ, R59, P0 ;  /* 0x000000ffff127224 */ /* 0x000fe200000e063b */
[----:B------:R-:W-:-:S04]  /*18fb0*/  ISETP.GE.AND P0, PT, R28, 0x109, PT ;  /* 0x000001091c00780c */ /* 0x000fc80003f06270 */
[----:B------:R-:W-:-:S13]  /*18fc0*/  ISETP.LT.OR P5, PT, R29, 0x1, !P0 ;  /* 0x000000011d00780c */ /* 0x000fda00047a1670 */
[----:B------:R-:W0:Y:S01]  /*18fd0*/  @!P5 LDC.64 R22, c[0x0][0x5c0] ;  /* 0x00017000ff16db82 */ /* 0x000e220000000a00 */
[----:B------:R-:W-:Y:S01]  /*18fe0*/  @!P5 IADD3 R21, P4, P6, R3, R24, R9 ;  /* 0x000000180315d210 */ /* 0x000fe20007e9e009 */
[----:B------:R-:W-:Y:S02]  /*18ff0*/  IMAD R18, R18, UR6, RZ ;  /* 0x0000000612127c24 */ /* 0x000fe4000f8e02ff */
[----:B------:R-:W-:Y:S01]  /*19000*/  IMAD.WIDE.U32 R34, R32, UR6, R34 ;  /* 0x0000000620227c25 */ /* 0x000fe2000f8e0022 */
[----:B------:R-:W-:-:S03]  /*19010*/  @!P5 IADD3.X R30, R4, R31, R8, P4, P6 ;  /* 0x0000001f041ed210 */ /* 0x000fc600027ec408 */
[----:B------:R-:W-:Y:S01]  /*19020*/  IMAD R32, R32, UR7, R18 ;  /* 0x0000000720207c24 */ /* 0x000fe2000f8e0212 */
[----:B------:R-:W-:-:S04]  /*19030*/  IADD3 R18, P4, R34, UR10, RZ ;  /* 0x0000000a22127c10 */ /* 0x000fc8000ff9e0ff */
[----:B------:R-:W-:Y:S02]  /*19040*/  IADD3.X R19, R35, UR11, R32, P4, !PT ;  /* 0x0000000b23137c10 */ /* 0x000fe4000a7fe420 */
[----:B0-----:R-:W-:Y:S02]  /*19050*/  @!P5 IADD3 R22, P4, R21, R22, RZ ;  /* 0x000000161516d210 */ /* 0x001fe40007f9e0ff */
[----:B------:R-:W-:-:S06]  /*19060*/  PRMT R21, RZ, 0x7610, R21 ;  /* 0x00007610ff157816 */ /* 0x000fcc0000000015 */
[----:B------:R-:W4:Y:S01]  /*19070*/  @!P5 LDG.E.U8 R21, desc[UR52][R18.64] ;  /* 0x000000341215d981 */ /* 0x000f22000c1e1100 */
[----:B------:R-:W-:Y:S01]  /*19080*/  @!P5 IMAD.X R23, R30, 0x1, R23, P4 ;  /* 0x000000011e17d824 */ /* 0x000fe200020e0617 */
[----:B------:R-:W-:-:S13]  /*19090*/  ISETP.LT.OR P4, PT, R29, 0x2, !P0 ;  /* 0x000000021d00780c */ /* 0x000fda0004781670 */
[----:B------:R-:W0:Y:S01]  /*190a0*/  @!P4 LDC.64 R32, c[0x0][0x5c0] ;  /* 0x00017000ff20cb82 */ /* 0x000e220000000a00 */
[----:B------:R-:W-:-:S04]  /*190b0*/  LOP3.LUT R0, R0, 0xfffffff7, RZ, 0xc0, !PT ;  /* 0xfffffff700007812 */ /* 0x000fc800078ec0ff */
[----:B------:R-:W-:Y:S02]  /*190c0*/  @P1 LOP3.LUT R0, R0, 0x8, RZ, 0xfc, !PT ;  /* 0x0000000800001812 */ /* 0x000fe400078efcff */
[----:B----4-:R-:W-:-:S04]  /*190d0*/  LOP3.LUT R21, R21, 0xff, RZ, 0xc0, !PT ;  /* 0x000000ff15157812 */ /* 0x010fc800078ec0ff */
[----:B------:R-:W-:-:S05]  /*190e0*/  F2FP.F16.E4M3.UNPACK_B R21, R21 ;  /* 0x00000015ff15723e */ /* 0x000fca00020006ff */
[----:B------:R-:W-:-:S05]  /*190f0*/  HADD2.F32 R21, -RZ, R21.H0_H0 ;  /* 0x20000015ff157230 */ /* 0x000fca0000004100 */
[----:B------:R-:W-:-:S04]  /*19100*/  FMUL R21, R21, UR5 ;  /* 0x0000000515157c20 */ /* 0x000fc80008400000 */
[----:B------:R-:W-:Y:S01]  /*19110*/  FFMA R237, R237, UR4, R21 ;  /* 0x00000004eded7c23 */ /* 0x000fe20008000015 */
[----:B------:R-:W-:-:S04]  /*19120*/  @!P4 IADD3 R21, P1, P6, R3, R24, R9 ;  /* 0x000000180315c210 */ /* 0x000fc80007e3e009 */
[----:B------:R-:W-:Y:S02]  /*19130*/  @!P4 IADD3.X R30, R4, R31, R8, P1, P6 ;  /* 0x0000001f041ec210 */ /* 0x000fe40000fec408 */
[----:B0-----:R-:W-:Y:S02]  /*19140*/  @!P4 IADD3 R32, P1, R21, R32, RZ ;  /* 0x000000201520c210 */ /* 0x001fe40007f3e0ff */
[----:B------:R-:W-:Y:S02]  /*19150*/  F2FP.SATFINITE.E4M3.F32.PACK_AB_MERGE_C R237, RZ, R237, RZ ;  /* 0x000000edffed723e */ /* 0x000fe400048070ff */
[----:B------:R-:W-:-:S03]  /*19160*/  PRMT R21, RZ, 0x7610, R21 ;  /* 0x00007610ff157816 */ /* 0x000fc60000000015 */
[----:B------:R0:W-:Y:S04]  /*19170*/  @!P5 STG.E.U8 desc[UR52][R22.64], R237 ;  /* 0x000000ed1600d986 */ /* 0x0001e8000c101134 */
[----:B------:R-:W4:Y:S01]  /*19180*/  @!P4 LDG.E.U8 R21, desc[UR52][R18.64+0x1] ;  /* 0x000001341215c981 */ /* 0x000f22000c1e1100 */
[----:B------:R-:W-:-:S04]  /*19190*/  LOP3.LUT R20, R20, 0xbfffffff, RZ, 0xc0, !PT ;  /* 0xbfffffff14147812 */ /* 0x000fc800078ec0ff */
[----:B------:R-:W-:Y:S02]  /*191a0*/  @P3 LOP3.LUT R20, R20, 0x40000000, RZ, 0xfc, !PT ;  /* 0x4000000014143812 */ /* 0x000fe400078efcff */
[----:B------:R-:W-:-:S04]  /*191b0*/  ISETP.GE.AND P3, PT, R28, 0x101, PT ;  /* 0x000001011c00780c */ /* 0x000fc80003f66270 */
[----:B------:R-:W-:-:S13]  /*191c0*/  ISETP.LT.OR P2, PT, R29, 0x11, !P3 ;  /* 0x000000111d00780c */ /* 0x000fda0005f41670 */
[----:B0-----:R-:W0:Y:S01]  /*191d0*/  @!P2 LDC.64 R22, c[0x0][0x5c0] ;  /* 0x00017000ff16ab82 */ /* 0x001e220000000a00 */
[----:B------:R-:W-:-:S04]  /*191e0*/  LOP3.LUT R0, R0, 0xfffff7ff, RZ, 0xc0, !PT ;  /* 0xfffff7ff00007812 */ /* 0x000fc800078ec0ff */
[----:B------:R-:W-:Y:S01]  /*191f0*/  @P2 LOP3.LUT R0, R0, 0x800, RZ, 0xfc, !PT ;  /* 0x0000080000002812 */ /* 0x000fe200078efcff */
[----:B------:R-:W-:Y:S01]  /*19200*/  @!P4 IMAD.X R33, R30, 0x1, R33, P1 ;  /* 0x000000011e21c824 */ /* 0x000fe200008e0621 */
[----:B0-----:R-:W-:-:S04]  /*19210*/  @!P2 IADD3 R48, P5, P6, R24, R22, R9 ;  /* 0x000000161830a210 */ /* 0x001fc80007ebe009 */
[----:B------:R-:W-:Y:S02]  /*19220*/  @!P2 IADD3.X R49, R31, R23, R8, P5, P6 ;  /* 0x000000171f31a210 */ /* 0x000fe40002fec408 */
[----:B------:R-:W-:Y:S02]  /*19230*/  LOP3.LUT P6, RZ, R0, 0x10, RZ, 0xc0, !PT ;  /* 0x0000001000ff7812 */ /* 0x000fe400078cc0ff */
[----:B----4-:R-:W-:-:S04]  /*19240*/  LOP3.LUT R21, R21, 0xff, RZ, 0xc0, !PT ;  /* 0x000000ff15157812 */ /* 0x010fc800078ec0ff */
[----:B------:R-:W-:-:S05]  /*19250*/  F2FP.F16.E4M3.UNPACK_B R21, R21 ;  /* 0x00000015ff15723e */ /* 0x000fca00020006ff */
[----:B------:R-:W-:-:S05]  /*19260*/  HADD2.F32 R21, -RZ, R21.H0_H0 ;  /* 0x20000015ff157230 */ /* 0x000fca0000004100 */
[----:B------:R-:W-:-:S04]  /*19270*/  FMUL R21, R21, UR5 ;  /* 0x0000000515157c20 */ /* 0x000fc80008400000 */
[----:B--2---:R-:W-:Y:S01]  /*19280*/  FFMA R21, R60, UR4, R21 ;  /* 0x000000043c157c23 */ /* 0x004fe20008000015 */
[----:B------:R-:W-:Y:S01]  /*19290*/  LOP3.LUT P1, RZ, R0, 0x4, RZ, 0xc0, !PT ;  /* 0x0000000400ff7812 */ /* 0x000fe2000782c0ff */
[----:B------:R-:W2:Y:S03]  /*192a0*/  LDL.LU R60, [R1+0xe8] ;  /* 0x0000e800013c7983 */ /* 0x000ea60000300800 */
[----:B------:R-:W-:-:S05]  /*192b0*/  F2FP.SATFINITE.E4M3.F32.PACK_AB_MERGE_C R21, RZ, R21, RZ ;  /* 0x00000015ff15723e */ /* 0x000fca00048070ff */
[----:B------:R0:W-:Y:S02]  /*192c0*/  @!P4 STG.E.U8 desc[UR52][R32.64+0x1], R21 ;  /* 0x000001152000c986 */ /* 0x0001e4000c101134 */
[----:B0-----:R-:W-:-:S06]  /*192d0*/  PRMT R21, RZ, 0x7610, R21 ;  /* 0x00007610ff157816 */ /* 0x001fcc0000000015 */
[----:B------:R-:W4:Y:S01]  /*192e0*/  @!P6 LDG.E.U8 R21, desc[UR52][R16.64+0x8] ;  /* 0x000008341015e981 */ /* 0x000f22000c1e1100 */
[----:B------:R-:W-:-:S13]  /*192f0*/  ISETP.LT.OR P2, PT, R29, 0x12, !P3 ;  /* 0x000000121d00780c */ /* 0x000fda0005f41670 */
[----:B------:R-:W0:Y:S01]  /*19300*/  @!P2 LDC.64 R22, c[0x0][0x5c0] ;  /* 0x00017000ff16ab82 */ /* 0x000e220000000a00 */
[----:B------:R-:W-:-:S04]  /*19310*/  LOP3.LUT R0, R0, 0xfffffffd, RZ, 0xc0, !PT ;  /* 0xfffffffd00007812 */ /* 0x000fc800078ec0ff */
[----:B------:R-:W-:Y:S02]  /*19320*/  @P2 LOP3.LUT R0, R0, 0x2, RZ, 0xfc, !PT ;  /* 0x0000000200002812 */ /* 0x000fe400078efcff */
[----:B0-----:R-:W-:Y:S02]  /*19330*/  @!P2 IADD3 R34, P4, P5, R24, R22, R9 ;  /* 0x000000161822a210 */ /* 0x001fe40007d9e009 */
[----:B----4-:R-:W-:-:S04]  /*19340*/  LOP3.LUT R21, R21, 0xff, RZ, 0xc0, !PT ;  /* 0x000000ff15157812 */ /* 0x010fc800078ec0ff */
[----:B------:R-:W-:-:S05]  /*19350*/  F2FP.F16.E4M3.UNPACK_B R21, R21 ;  /* 0x00000015ff15723e */ /* 0x000fca00020006ff */
[----:B------:R-:W-:-:S05]  /*19360*/  HADD2.F32 R21, -RZ, R21.H0_H0 ;  /* 0x20000015ff157230 */ /* 0x000fca0000004100 */
[----:B------:R-:W-:-:S04]  /*19370*/  FMUL R21, R21, UR5 ;  /* 0x0000000515157c20 */ /* 0x000fc80008400000 */
[----:B---3--:R-:W-:Y:S01]  /*19380*/  FFMA R21, R61, UR4, R21 ;  /* 0x000000043d157c23 */ /* 0x008fe20008000015 */
[----:B------:R-:W-:Y:S01]  /*19390*/  @!P2 IADD3.X R35, R31, R23, R8, P4, P5 ;  /* 0x000000171f23a210 */ /* 0x000fe200027ea408 */
[----:B------:R-:W3:Y:S03]  /*193a0*/  LDL.LU R61, [R1+0xec] ;  /* 0x0000ec00013d7983 */ /* 0x000ee60000300800 */
[----:B------:R-:W-:-:S05]  /*193b0*/  F2FP.SATFINITE.E4M3.F32.PACK_AB_MERGE_C R21, RZ, R21, RZ ;  /* 0x00000015ff15723e */ /* 0x000fca00048070ff */
[----:B------:R0:W-:Y:S02]  /*193c0*/  @!P6 STG.E.U8 desc[UR52][R46.64+0x8], R21 ;  /* 0x000008152e00e986 */ /* 0x0001e4000c101134 */
[----:B0-----:R-:W-:-:S06]  /*193d0*/  PRMT R21, RZ, 0x7610, R21 ;  /* 0x00007610ff157816 */ /* 0x001fcc0000000015 */
[----:B------:R-:W4:Y:S01]  /*193e0*/  @!P1 LDG.E.U8 R21, desc[UR52][R16.64+0x9] ;  /* 0x0000093410159981 */ /* 0x000f22000c1e1100 */
[----:B------:R-:W-:-:S13]  /*193f0*/  ISETP.LT.OR P2, PT, R29, 0x19, !P3 ;  /* 0x000000191d00780c */ /* 0x000fda0005f41670 */
[----:B------:R-:W0:Y:S01]  /*19400*/  @!P2 LDC.64 R22, c[0x0][0x5c0] ;  /* 0x00017000ff16ab82 */ /* 0x000e220000000a00 */
[----:B------:R-:W-:Y:S02]  /*19410*/  ISETP.LT.OR P3, PT, R29, 0x1a, !P3 ;  /* 0x0000001a1d00780c */ /* 0x000fe40005f61670 */
[----:B0-----:R-:W-:-:S04]  /*19420*/  @!P2 IADD3 R58, P4, P5, R24, R22, R9 ;  /* 0x00000016183aa210 */ /* 0x001fc80007d9e009 */
[----:B------:R-:W-:-:S07]  /*19430*/  @!P2 IADD3.X R59, R31, R23, R8, P4, P5 ;  /* 0x000000171f3ba210 */ /* 0x000fce00027ea408 */
[----:B------:R-:W0:Y:S02]  /*19440*/  @!P3 LDC.64 R22, c[0x0][0x5c0] ;  /* 0x00017000ff16bb82 */ /* 0x000e240000000a00 */
[----:B0-----:R-:W-:-:S04]  /*19450*/  @!P3 IADD3 R46, P4, P5, R24, R22, R9 ;  /* 0x00000016182eb210 */ /* 0x001fc80007d9e009 */
[----:B------:R-:W-:Y:S02]  /*19460*/  @!P3 IADD3.X R47, R31, R23, R8, P4, P5 ;  /* 0x000000171f2fb210 */ /* 0x000fe400027ea408 */
[----:B------:R-:W-:-:S13]  /*19470*/  ISETP.LT.OR P5, PT, R29, 0x9, !P0 ;  /* 0x000000091d00780c */ /* 0x000fda00047a1670 */
[----:B------:R-:W0:Y:S01]  /*19480*/  @!P5 LDC.64 R22, c[0x0][0x5c0] ;  /* 0x00017000ff16db82 */ /* 0x000e220000000a00 */
[----:B----4-:R-:W-:-:S04]  /*19490*/  LOP3.LUT R21, R21, 0xff, RZ, 0xc0, !PT ;  /* 0x000000ff15157812 */ /* 0x010fc800078ec0ff */
[----:B------:R-:W-:-:S05]  /*194a0*/  F2FP.F16.E4M3.UNPACK_B R21, R21 ;  /* 0x00000015ff15723e */ /* 0x000fca00020006ff */
[----:B------:R-:W-:-:S05]  /*194b0*/  HADD2.F32 R21, -RZ, R21.H0_H0 ;  /* 0x20000015ff157230 */ /* 0x000fca0000004100 */
[----:B------:R-:W-:-:S04]  /*194c0*/  FMUL R21, R21, UR5 ;  /* 0x0000000515157c20 */ /* 0x000fc80008400000 */
[----:B--2---:R-:W-:Y:S02]  /*194d0*/  FFMA R21, R60, UR4, R21 ;  /* 0x000000043c157c23 */ /* 0x004fe40008000015 */
[----:B------:R-:W2:Y:S03]  /*194e0*/  LDL.LU R60, [R1+0xf0] ;  /* 0x0000f000013c7983 */ /* 0x000ea60000300800 */
[----:B------:R-:W-:Y:S01]  /*194f0*/  F2FP.SATFINITE.E4M3.F32.PACK_AB_MERGE_C R21, RZ, R21, RZ ;  /* 0x00000015ff15723e */ /* 0x000fe200048070ff */
[----:B------:R-:W4:Y:S04]  /*19500*/  LDL.LU R64, [R1+0xf4] ;  /* 0x0000f40001407983 */ /* 0x000f280000300800 */
[----:B------:R1:W-:Y:S01]  /*19510*/  @!P1 STG.E.U8 desc[UR52][R36.64+0x9], R21 ;  /* 0x0000091524009986 */ /* 0x0003e2000c101134 */
[----:B------:R-:W-:-:S03]  /*19520*/  LOP3.LUT R0, R0, 0xffffefff, RZ, 0xc0, !PT ;  /* 0xffffefff00007812 */ /* 0x000fc600078ec0ff */
[----:B------:R-:W5:Y:S01]  /*19530*/  LDL.LU R65, [R1+0xf8] ;  /* 0x0000f80001417983 */ /* 0x000f620000300800 */
[----:B-1----:R-:W-:-:S04]  /*19540*/  @!P5 IADD3 R21, P4, P6, R3, R24, R9 ;  /* 0x000000180315d210 */ /* 0x002fc80007e9e009 */
[----:B------:R-:W-:Y:S02]  /*19550*/  @!P5 IADD3.X R30, R4, R31, R8, P4, P6 ;  /* 0x0000001f041ed210 */ /* 0x000fe400027ec408 */
[----:B0-----:R-:W-:Y:S02]  /*19560*/  @!P5 IADD3 R22, P4, R21, R22, RZ ;  /* 0x000000161516d210 */ /* 0x001fe40007f9e0ff */
[----:B------:R-:W-:-:S06]  /*19570*/  PRMT R21, RZ, 0x7610, R21 ;  /* 0x00007610ff157816 */ /* 0x000fcc0000000015 */
[----:B------:R-:W3:Y:S01]  /*19580*/  @!P5 LDG.E.U8 R21, desc[UR52][R18.64+0x8] ;  /* 0x000008341215d981 */ /* 0x000ee2000c1e1100 */
[----:B------:R-:W-:Y:S01]  /*19590*/  @!P5 IMAD.X R23, R30, 0x1, R23, P4 ;  /* 0x000000011e17d824 */ /* 0x000fe200020e0617 */
[----:B------:R-:W-:Y:S02]  /*195a0*/  ISETP.LT.OR P4, PT, R29, 0xa, !P0 ;  /* 0x0000000a1d00780c */ /* 0x000fe40004781670 */
[----:B------:R-:W-:Y:S02]  /*195b0*/  @P2 LOP3.LUT R0, R0, 0x1000, RZ, 0xfc, !PT ;  /* 0x0000100000002812 */ /* 0x000fe400078efcff */
[----:B------:R-:W-:Y:S02]  /*195c0*/  LOP3.LUT P2, RZ, R20, 0x80000000, RZ, 0xc0, !PT ;  /* 0x8000000014ff7812 */ /* 0x000fe4000784c0ff */
[----:B---3--:R-:W-:-:S07]  /*195d0*/  LOP3.LUT R21, R21, 0xff, RZ, 0xc0, !PT ;  /* 0x000000ff15157812 */ /* 0x008fce00078ec0ff */
[----:B------:R-:W0:Y:S01]  /*195e0*/  @!P4 LDC.64 R32, c[0x0][0x5c0] ;  /* 0x00017000ff20cb82 */ /* 0x000e220000000a00 */
[----:B------:R-:W-:-:S05]  /*195f0*/  F2FP.F16.E4M3.UNPACK_B R21, R21 ;  /* 0x00000015ff15723e */ /* 0x000fca00020006ff */
[----:B------:R-:W-:-:S05]  /*19600*/  HADD2.F32 R21, -RZ, R21.H0_H0 ;  /* 0x20000015ff157230 */ /* 0x000fca0000004100 */
[----:B------:R-:W-:-:S04]  /*19610*/  FMUL R21, R21, UR5 ;  /* 0x0000000515157c20 */ /* 0x000fc80008400000 */
[----:B------:R-:W-:-:S05]  /*19620*/  FFMA R21, R61, UR4, R21 ;  /* 0x000000043d157c23 */ /* 0x000fca0008000015 */
[----:B------:R-:W-:-:S05]  /*19630*/  F2FP.SATFINITE.E4M3.F32.PACK_AB_MERGE_C R21, RZ, R21, RZ ;  /* 0x00000015ff15723e */ /* 0x000fca00048070ff */
[----:B------:R1:W-:Y:S02]  /*19640*/  @!P5 STG.E.U8 desc[UR52][R22.64+0x8], R21 ;  /* 0x000008151600d986 */ /* 0x0003e4000c101134 */
[----:B-1----:R-:W-:-:S06]  /*19650*/  PRMT R21, RZ, 0x7610, R21 ;  /* 0x00007610ff157816 */ /* 0x002fcc0000000015 */
[----:B------:R-:W3:Y:S01]  /*19660*/  @!P4 LDG.E.U8 R21, desc[UR52][R18.64+0x9] ;  /* 0x000009341215c981 */ /* 0x000ee2000c1e1100 */
[----:B------:R-:W-:-:S04]  /*19670*/  @!P4 IADD3 R30, P1, P6, R3, R24, R9 ;  /* 0x00000018031ec210 */ /* 0x000fc80007e3e009 */
[----:B------:R-:W-:Y:S02]  /*19680*/  @!P4 IADD3.X R36, R4, R31, R8, P1, P6 ;  /* 0x0000001f0424c210 */ /* 0x000fe40000fec408 */
[----:B------:R-:W-:Y:S02]  /*19690*/  ISETP.LT.OR P1, PT, R29, 0x21, !P2 ;  /* 0x000000211d00780c */ /* 0x000fe40005721670 */
[----:B------:R-:W-:-:S11]  /*196a0*/  LOP3.LUT R20, R20, 0xf7ffffff, RZ, 0xc0, !PT ;  /* 0xf7ffffff14147812 */ /* 0x000fd600078ec0ff */
[----:B------:R-:W1:Y:S01]  /*196b0*/  @!P1 LDC.64 R22, c[0x0][0x5c0] ;  /* 0x00017000ff169b82 */ /* 0x000e620000000a00 */
[----:B------:R-:W-:Y:S02]  /*196c0*/  @P0 LOP3.LUT R20, R20, 0x8000000, RZ, 0xfc, !PT ;  /* 0x0800000014140812 */ /* 0x000fe400078efcff */
[----:B0-----:R-:W-:-:S05]  /*196d0*/  @!P4 IADD3 R32, P0, R30, R32, RZ ;  /* 0x000000201e20c210 */ /* 0x001fca0007f1e0ff */
[----:B------:R-:W-:Y:S01]  /*196e0*/  @!P4 IMAD.X R33, R36, 0x1, R33, P0 ;  /* 0x000000012421c824 */ /* 0x000fe200000e0621 */
[----:B------:R-:W-:Y:S02]  /*196f0*/  ISETP.LT.OR P0, PT, R29, 0x22, !P2 ;  /* 0x000000221d00780c */ /* 0x000fe40005701670 */
[----:B-1----:R-:W-:-:S04]  /*19700*/  @!P1 IADD3 R62, P5, P6, R24, R22, R3 ;  /* 0x00000016183e9210 */ /* 0x002fc80007ebe003 */
[----:B------:R-:W-:-:S07]  /*19710*/  @!P1 IADD3.X R63, R31, R23, R4, P5, P6 ;  /* 0x000000171f3f9210 */ /* 0x000fce0002fec404 */
[----:B------:R-:W0:Y:S01]  /*19720*/  @!P0 LDC.64 R22, c[0x0][0x5c0] ;  /* 0x00017000ff168b82 */ /* 0x000e220000000a00 */
[----:B------:R-:W-:Y:S02]  /*19730*/  ISETP.GE.AND P1, PT, R28, 0x1, PT ;  /* 0x000000011c00780c */ /* 0x000fe40003f26270 */
[----:B---3--:R-:W-:-:S04]  /*19740*/  LOP3.LUT R21, R21, 0xff, RZ, 0xc0, !PT ;  /* 0x000000ff15157812 */ /* 0x008fc800078ec0ff */
[----:B------:R-:W-:-:S05]  /*19750*/  F2FP.F16.E4M3.UNPACK_B R21, R21 ;  /* 0x00000015ff15723e */ /* 0x000fca00020006ff */
[----:B------:R-:W-:-:S05]  /*19760*/  HADD2.F32 R21, -RZ, R21.H0_H0 ;  /* 0x20000015ff157230 */ /* 0x000fca0000004100 */
[----:B------:R-:W-:-:S04]  /*19770*/  FMUL R21, R21, UR5 ;  /* 0x0000000515157c20 */ /* 0x000fc80008400000 */
[----:B--2---:R-:W-:-:S05]  /*19780*/  FFMA R21, R60, UR4, R21 ;  /* 0x000000043c157c23 */ /* 0x004fca0008000015 */
[----:B------:R-:W-:-:S05]  /*19790*/  F2FP.SATFINITE.E4M3.F32.PACK_AB_MERGE_C R21, RZ, R21, RZ ;  /* 0x00000015ff15723e */ /* 0x000fca00048070ff */
[----:B------:R1:W-:Y:S01]  /*197a0*/  @!P4 STG.E.U8 desc[UR52][R32.64+0x9], R21 ;  /* 0x000009152000c986 */ /* 0x0003e2000c101134 */
[----:B0-----:R-:W-:-:S04]  /*197b0*/  @!P0 IADD3 R60, P4, P5, R24, R22, R3 ;  /* 0x00000016183c8210 */ /* 0x001fc80007d9e003 */
[----:B------:R-:W-:Y:S02]  /*197c0*/  @!P0 IADD3.X R61, R31, R23, R4, P4, P5 ;  /* 0x000000171f3d8210 */ /* 0x000fe400027ea404 */
[----:B------:R-:W-:Y:S02]  /*197d0*/  ISETP.LT.OR P4, PT, R29, 0x11, !P1 ;  /* 0x000000111d00780c */ /* 0x000fe40004f81670 */
[----:B-1----:R-:W-:-:S11]  /*197e0*/  PRMT R21, RZ, 0x7610, R21 ;  /* 0x00007610ff157816 */ /* 0x002fd60000000015 */
[----:B------:R-:W2:Y:S01]  /*197f0*/  @!P4 LDG.E.U8 R21, desc[UR52][R26.64+0x10] ;  /* 0x000010341a15c981 */ /* 0x000ea2000c1e1100 */
[----:B------:R-:W0:Y:S02]  /*19800*/  @!P4 LDC.64 R22, c[0x0][0x5c0] ;  /* 0x00017000ff16cb82 */ /* 0x000e240000000a00 */
[----:B0-----:R-:W-:-:S05]  /*19810*/  @!P4 IADD3 R22, P5, R24, R22, RZ ;  /* 0x000000161816c210 */ /* 0x001fca0007fbe0ff */
[----:B------:R-:W-:Y:S01]  /*19820*/  @!P4 IMAD.X R23, R31, 0x1, R23, P5 ;  /* 0x000000011f17c824 */ /* 0x000fe200028e0617 */
[----:B--2---:R-:W-:-:S04]  /*19830*/  LOP3.LUT R21, R21, 0xff, RZ, 0xc0, !PT ;  /* 0x000000ff15157812 */ /* 0x004fc800078ec0ff */
[----:B------:R-:W-:-:S05]  /*19840*/  F2FP.F16.E4M3.UNPACK_B R21, R21 ;  /* 0x00000015ff15723e */ /* 0x000fca00020006ff */
[----:B------:R-:W-:-:S05]  /*19850*/  HADD2.F32 R21, -RZ, R21.H0_H0 ;  /* 0x20000015ff157230 */ /* 0x000fca0000004100 */
[----:B------:R-:W-:-:S04]  /*19860*/  FMUL R21, R21, UR5 ;  /* 0x0000000515157c20 */ /* 0x000fc80008400000 */
[----:B----4-:R-:W-:Y:S01]  /*19870*/  FFMA R21, R64, UR4, R21 ;  /* 0x0000000440157c23 */ /* 0x010fe20008000015 */
[----:B------:R-:W-:Y:S01]  /*19880*/  LOP3.LUT R0, R0, 0xffffffef, RZ, 0xc0, !PT ;  /* 0xffffffef00007812 */ /* 0x000fe200078ec0ff */
[----:B------:R-:W2:Y:S03]  /*19890*/  LDL.LU R64, [R1+0xfc] ;  /* 0x0000fc0001407983 */ /* 0x000ea60000300800 */
[----:B------:R-:W-:Y:S01]  /*198a0*/  F2FP.SATFINITE.E4M3.F32.PACK_AB_MERGE_C R21, RZ, R21, RZ ;  /* 0x00000015ff15723e */ /* 0x000fe200048070ff */
[----:B------:R-:W3:Y:S04]  /*198b0*/  LDL.LU R69, [R1+0x100] ;  /* 0x0001000001457983 */ /* 0x000ee80000300800 */
[----:B------:R0:W-:Y:S01]  /*198c0*/  @!P4 STG.E.U8 desc[UR52][R22.64+0x10], R21 ;  /* 0x000010151600c986 */ /* 0x0001e2000c101134 */
[----:B------:R-:W-:-:S02]  /*198d0*/  ISETP.LT.OR P4, PT, R29, 0x12, !P1 ;  /* 0x000000121d00780c */ /* 0x000fc40004f81670 */
[----:B------:R-:W-:Y:S01]  /*198e0*/  @P3 LOP3.LUT R0, R0, 0x10, RZ, 0xfc, !PT ;  /* 0x0000001000003812 */ /* 0x000fe200078efcff */
[----:B------:R-:W4:Y:S01]  /*198f0*/  LDL.LU R68, [R1+0x104] ;  /* 0x0001040001447983 */ /* 0x000f220000300800 */
[----:B0-----:R-:W-:-:S09]  /*19900*/  PRMT R21, RZ, 0x7610, R21 ;  /* 0x00007610ff157816 */ /* 0x001fd20000000015 */
[----:B------:R-:W0:Y:S01]  /*19910*/  @!P4 LDC.64 R22, c[0x0][0x5c0] ;  /* 0x00017000ff16cb82 */ /* 0x000e220000000a00 */
[----:B------:R-:W5:Y:S01]  /*19920*/  @!P4 LDG.E.U8 R21, desc[UR52][R26.64+0x11] ;  /* 0x000011341a15c981 */ /* 0x000f62000c1e1100 */
[----:B------:R-:W-:Y:S02]  /*19930*/  ISETP.LT.OR P3, PT, R29, 0x11, !P2 ;  /* 0x000000111d00780c */ /* 0x000fe40005761670 */
[----:B0-----:R-:W-:-:S05]  /*19940*/  @!P4 IADD3 R22, P5, R24, R22, RZ ;  /* 0x000000161816c210 */ /* 0x001fca0007fbe0ff */
[----:B------:R-:W-:Y:S01]  /*19950*/  @!P4 IMAD.X R23, R31, 0x1, R23, P5 ;  /* 0x000000011f17c824 */ /* 0x000fe200028e0617 */
[----:B-----5:R-:W-:-:S04]  /*19960*/  LOP3.LUT R21, R21, 0xff, RZ, 0xc0, !PT ;  /* 0x000000ff15157812 */ /* 0x020fc800078ec0ff */
[----:B------:R-:W-:-:S05]  /*19970*/  F2FP.F16.E4M3.UNPACK_B R21, R21 ;  /* 0x00000015ff15723e */ /* 0x000fca00020006ff */
[----:B------:R-:W-:-:S05]  /*19980*/  HADD2.F32 R21, -RZ, R21.H0_H0 ;  /* 0x20000015ff157230 */ /* 0x000fca0000004100 */
[----:B------:R-:W-:-:S04]  /*19990*/  FMUL R21, R21, UR5 ;  /* 0x0000000515157c20 */ /* 0x000fc80008400000 */
[----:B------:R-:W-:-:S05]  /*199a0*/  FFMA R21, R65, UR4, R21 ;  /* 0x0000000441157c23 */ /* 0x000fca0008000015 */
[----:B------:R-:W-:-:S05]  /*199b0*/  F2FP.SATFINITE.E4M3.F32.PACK_AB_MERGE_C R21, RZ, R21, RZ ;  /* 0x00000015ff15723e */ /* 0x000fca00048070ff */
[----:B------:R0:W-:Y:S02]  /*199c0*/  @!P4 STG.E.U8 desc[UR52][R22.64+0x11], R21 ;  /* 0x000011151600c986 */ /* 0x0001e4000c101134 */
[----:B0-----:R-:W-:-:S06]  /*199d0*/  PRMT R21, RZ, 0x7610, R21 ;  /* 0x00007610ff157816 */ /* 0x001fcc0000000015 */
[----:B------:R-:W5:Y:S01]  /*199e0*/  @!P3 LDG.E.U8 R21, desc[UR52][R10.64+0x10] ;  /* 0x000010340a15b981 */ /* 0x000f62000c1e1100 */
[----:B------:R-:W-:-:S13]  /*199f0*/  ISETP.LT.OR P0, PT, R29, 0x29, !P2 ;  /* 0x000000291d00780c */ /* 0x000fda0005701670 */
[----:B------:R-:W0:Y:S01]  /*19a00*/  @!P0 LDC.64 R22, c[0x0][0x5c0] ;  /* 0x00017000ff168b82 */ /* 0x000e220000000a00 */
[----:B------:R-:W-:Y:S02]  /*19a10*/  ISETP.LT.OR P6, PT, R29, 0x2a, !P2 ;  /* 0x0000002a1d00780c */ /* 0x000fe400057c1670 */
[----:B0-----:R-:W-:-:S04]  /*19a20*/  @!P0 IADD3 R66, P4, P5, R24, R22, R3 ;  /* 0x0000001618428210 */ /* 0x001fc80007d9e003 */
[----:B------:R-:W-:-:S07]  /*19a30*/  @!P0 IADD3.X R67, R31, R23, R4, P4, P5 ;  /* 0x000000171f438210 */ /* 0x000fce00027ea404 */
[----:B------:R-:W0:Y:S01]  /*19a40*/  @!P6 LDC.64 R22, c[0x0][0x5c0] ;  /* 0x00017000ff16eb82 */ /* 0x000e220000000a00 */
[----:B-----5:R-:W-:-:S04]  /*19a50*/  LOP3.LUT R21, R21, 0xff, RZ, 0xc0, !PT ;  /* 0x000000ff15157812 */ /* 0x020fc800078ec0ff */
[----:B------:R-:W-:-:S05]  /*19a60*/  F2FP.F16.E4M3.UNPACK_B R21, R21 ;  /* 0x00000015ff15723e */ /* 0x000fca00020006ff */
[----:B------:R-:W-:-:S05]  /*19a70*/  HADD2.F32 R21, -RZ, R21.H0_H0 ;  /* 0x20000015ff157230 */ /* 0x000fca0000004100 */
[----:B------:R-:W-:-:S04]  /*19a80*/  FMUL R21, R21, UR5 ;  /* 0x0000000515157c20 */ /* 0x000fc80008400000 */
[----:B--2---:R-:W-:Y:S01]  /*19a90*/  FFMA R21, R64, UR4, R21 ;  /* 0x0000000440157c23 */ /* 0x004fe20008000015 */
[----:B0-----:R-:W-:-:S04]  /*19aa0*/  @!P6 IADD3 R64, P4, P5, R24, R22, R3 ;  /* 0x000000161840e210 */ /* 0x001fc80007d9e003 */
[----:B------:R-:W-:Y:S02]  /*19ab0*/  @!P6 IADD3.X R65, R31, R23, R4, P4, P5 ;  /* 0x000000171f41e210 */ /* 0x000fe400027ea404 */
[----:B------:R-:W-:Y:S02]  /*19ac0*/  ISETP.LT.OR P6, PT, R29, 0x12, !P2 ;  /* 0x000000121d00780c */ /* 0x000fe400057c1670 */
[----:B------:R-:W-:-:S05]  /*19ad0*/  F2FP.SATFINITE.E4M3.F32.PACK_AB_MERGE_C R21, RZ, R21, RZ ;  /* 0x00000015ff15723e */ /* 0x000fca00048070ff */
[----:B------:R0:W-:Y:S02]  /*19ae0*/  @!P3 STG.E.U8 desc[UR52][R54.64+0x10], R21 ;  /* 0x000010153600b986 */ /* 0x0001e4000c101134 */
[----:B0-----:R-:W-:-:S06]  /*19af0*/  PRMT R21, RZ, 0x7610, R21 ;  /* 0x00007610ff157816 */ /* 0x001fcc0000000015 */
[----:B------:R-:W2:Y:S01]  /*19b00*/  @!P6 LDG.E.U8 R21, desc[UR52][R10.64+0x11] ;  /* 0x000011340a15e981 */ /* 0x000ea2000c1e1100 */
[----:B------:R-:W-:-:S04]  /*19b10*/  ISETP.GE.AND P0, PT, R28, 0x81, PT ;  /* 0x000000811c00780c */ /* 0x000fc80003f06270 */
[----:B------:R-:W-:-:S13]  /*19b20*/  ISETP.LT.OR P3, PT, R29, 0x21, !P0 ;  /* 0x000000211d00780c */ /* 0x000fda0004761670 */
[----:B------:R-:W0:Y:S02]  /*19b30*/  @!P3 LDC.64 R22, c[0x0][0x5c0] ;  /* 0x00017000ff16bb82 */ /* 0x000e240000000a00 */
[----:B0-----:R-:W-:-:S04]  /*19b40*/  @!P3 IADD3 R54, P4, P5, R24, R22, R7 ;  /* 0x000000161836b210 */ /* 0x001fc80007d9e007 */
[----:B------:R-:W-:Y:S02]  /*19b50*/  @!P3 IADD3.X R55, R31, R23, R6, P4, P5 ;  /* 0x000000171f37b210 */ /* 0x000fe400027ea406 */
[----:B--2---:R-:W-:-:S04]  /*19b60*/  LOP3.LUT R21, R21, 0xff, RZ, 0xc0, !PT ;  /* 0x000000ff15157812 */ /* 0x004fc800078ec0ff */
[----:B------:R-:W-:-:S05]  /*19b70*/  F2FP.F16.E4M3.UNPACK_B R21, R21 ;  /* 0x00000015ff15723e */ /* 0x000fca00020006ff */
[----:B------:R-:W-:-:S05]  /*19b80*/  HADD2.F32 R21, -RZ, R21.H0_H0 ;  /* 0x20000015ff157230 */ /* 0x000fca0000004100 */
[----:B------:R-:W-:-:S04]  /*19b90*/  FMUL R21, R21, UR5 ;  /* 0x0000000515157c20 */ /* 0x000fc80008400000 */
[----:B---3--:R-:W-:Y:S02]  /*19ba0*/  FFMA R21, R69, UR4, R21 ;  /* 0x0000000445157c23 */ /* 0x008fe40008000015 */
[----:B------:R-:W2:Y:S03]  /*19bb0*/  LDL.LU R69, [R1+0x108] ;  /* 0x0001080001457983 */ /* 0x000ea60000300800 */
[----:B------:R-:W-:-:S05]  /*19bc0*/  F2FP.SATFINITE.E4M3.F32.PACK_AB_MERGE_C R21, RZ, R21, RZ ;  /* 0x00000015ff15723e */ /* 0x000fca00048070ff */
[----:B------:R0:W-:Y:S01]  /*19bd0*/  @!P6 STG.E.U8 desc[UR52][R50.64+0x11], R21 ;  /* 0x000011153200e986 */ /* 0x0001e2000c101134 */
[----:B------:R-:W-:-:S13]  /*19be0*/  ISETP.LT.OR P6, PT, R29, 0x22, !P0 ;  /* 0x000000221d00780c */ /* 0x000fda00047c1670 */
[----:B------:R-:W1:Y:S01]  /*19bf0*/  @!P6 LDC.64 R22, c[0x0][0x5c0] ;  /* 0x00017000ff16eb82 */ /* 0x000e620000000a00 */
[----:B0-----:R-:W-:Y:S02]  /*19c00*/  PRMT R21, RZ, 0x7610, R21 ;  /* 0x00007610ff157816 */ /* 0x001fe40000000015 */
[----:B-1----:R-:W-:-:S04]  /*19c10*/  @!P6 IADD3 R50, P4, P5, R24, R22, R7 ;  /* 0x000000161832e210 */ /* 0x002fc80007d9e007 */
[----:B------:R-:W-:Y:S02]  /*19c20*/  @!P6 IADD3.X R51, R31, R23, R6, P4, P5 ;  /* 0x000000171f33e210 */ /* 0x000fe400027ea406 */
[----:B------:R-:W-:-:S13]  /*19c30*/  ISETP.LT.OR P4, PT, R29, 0x19, !P1 ;  /* 0x000000191d00780c */ /* 0x000fda0004f81670 */
[----:B------:R-:W3:Y:S01]  /*19c40*/  @!P4 LDG.E.U8 R21, desc[UR52][R26.64+0x18] ;  /* 0x000018341a15c981 */ /* 0x000ee2000c1e1100 */
[----:B------:R-:W0:Y:S02]  /*19c50*/  @!P4 LDC.64 R22, c[0x0][0x5c0] ;  /* 0x00017000ff16cb82 */ /* 0x000e240000000a00 */
[----:B0-----:R-:W-:-:S05]  /*19c60*/  @!P4 IADD3 R22, P5, R24, R22, RZ ;  /* 0x000000161816c210 */ /* 0x001fca0007fbe0ff */
[----:B------:R-:W-:Y:S01]  /*19c70*/  @!P4 IMAD.X R23, R31, 0x1, R23, P5 ;  /* 0x000000011f17c824 */ /* 0x000fe200028e0617 */
[----:B---3--:R-:W-:-:S04]  /*19c80*/  LOP3.LUT R21, R21, 0xff, RZ, 0xc0, !PT ;  /* 0x000000ff15157812 */ /* 0x008fc800078ec0ff */
[----:B------:R-:W-:-:S05]  /*19c90*/  F2FP.F16.E4M3.UNPACK_B R21, R21 ;  /* 0x00000015ff15723e */ /* 0x000fca00020006ff */
[----:B------:R-:W-:-:S05]  /*19ca0*/  HADD2.F32 R21, -RZ, R21.H0_H0 ;  /* 0x20000015ff157230 */ /* 0x000fca0000004100 */
[----:B------:R-:W-:-:S04]  /*19cb0*/  FMUL R21, R21, UR5 ;  /* 0x0000000515157c20 */ /* 0x000fc80008400000 */
[----:B----4-:R-:W-:Y:S02]  /*19cc0*/  FFMA R21, R68, UR4, R21 ;  /* 0x0000000444157c23 */ /* 0x010fe40008000015 */
[----:B------:R-:W3:Y:S03]  /*19cd0*/  LDL.LU R68, [R1+0x10c] ;  /* 0x00010c0001447983 */ /* 0x000ee60000300800 */
[----:B------:R-:W-:Y:S01]  /*19ce0*/  F2FP.SATFINITE.E4M3.F32.PACK_AB_MERGE_C R21, RZ, R21, RZ ;  /* 0x00000015ff15723e */ /* 0x000fe200048070ff */
[----:B------:R-:W4:Y:S04]  /*19cf0*/  LDL.LU R73, [R1+0x110] ;  /* 0x0001100001497983 */ /* 0x000f280000300800 */
[----:B------:R0:W-:Y:S01]  /*19d00*/  @!P4 STG.E.U8 desc[UR52][R22.64+0x18], R21 ;  /* 0x000018151600c986 */ /* 0x0001e2000c101134 */
[----:B------:R-:W-:-:S02]  /*19d10*/  ISETP.LT.OR P4, PT, R29, 0x1a, !P1 ;  /* 0x0000001a1d00780c */ /* 0x000fc40004f81670 */
[----:B------:R-:W-:Y:S01]  /*19d20*/  LOP3.LUT R0, R0, 0xfffffeff, RZ, 0xc0, !PT ;  /* 0xfffffeff00007812 */ /* 0x000fe200078ec0ff */
[----:B------:R-:W5:Y:S01]  /*19d30*/  LDL.LU R72, [R1+0x114] ;  /* 0x0001140001487983 */ /* 0x000f620000300800 */
[----:B0-----:R-:W-:-:S03]  /*19d40*/  PRMT R21, RZ, 0x7610, R21 ;  /* 0x00007610ff157816 */ /* 0x001fc60000000015 */
[----:B------:R-:W5:Y:S06]  /*19d50*/  LDL.LU R76, [R1+0x118] ;  /* 0x00011800014c7983 */ /* 0x000f6c0000300800 */
[----:B------:R-:W0:Y:S01]  /*19d60*/  @!P4 LDC.64 R22, c[0x0][0x5c0] ;  /* 0x00017000ff16cb82 */ /* 0x000e220000000a00 */
[----:B------:R-:W-:Y:S02]  /*19d70*/  ISETP.LT.OR P1, PT, R29, 0x19, !P2 ;  /* 0x000000191d00780c */ /* 0x000fe40005721670 */
[----:B------:R-:W-:Y:S01]  /*19d80*/  @P3 LOP3.LUT R0, R0, 0x100, RZ, 0xfc, !PT ;  /* 0x0000010000003812 */ /* 0x000fe200078efcff */
[----:B------:R-:W2:Y:S04]  /*19d90*/  @!P4 LDG.E.U8 R21, desc[UR52][R26.64+0x19] ;  /* 0x000019341a15c981 */ /* 0x000ea8000c1e1100 */
[----:B------:R-:W5:Y:S01]  /*19da0*/  LDL.LU R77, [R1+0x11c] ;  /* 0x00011c00014d7983 */ /* 0x000f620000300800 */
[----:B0-----:R-:W-:-:S05]  /*19db0*/  @!P4 IADD3 R22, P5, R24, R22, RZ ;  /* 0x000000161816c210 */ /* 0x001fca0007fbe0ff */
[----:B------:R-:W-:Y:S01]  /*19dc0*/  @!P4 IMAD.X R23, R31, 0x1, R23, P5 ;  /* 0x000000011f17c824 */ /* 0x000fe200028e0617 */
[----:B------:R-:W-:Y:S02]  /*19dd0*/  LOP3.LUT R0, R0, 0xffffff7f, RZ, 0xc0, !PT ;  /* 0xffffff7f00007812 */ /* 0x000fe400078ec0ff */
[----:B--2---:R-:W-:-:S04]  /*19de0*/  LOP3.LUT R21, R21, 0xff, RZ, 0xc0, !PT ;  /* 0x000000ff15157812 */ /* 0x004fc800078ec0ff */
[----:B------:R-:W-:-:S05]  /*19df0*/  F2FP.F16.E4M3.UNPACK_B R21, R21 ;  /* 0x00000015ff15723e */ /* 0x000fca00020006ff */
[----:B------:R-:W-:-:S05]  /*19e00*/  HADD2.F32 R21, -RZ, R21.H0_H0 ;  /* 0x20000015ff157230 */ /* 0x000fca0000004100 */
[----:B------:R-:W-:-:S04]  /*19e10*/  FMUL R21, R21, UR5 ;  /* 0x0000000515157c20 */ /* 0x000fc80008400000 */
[----:B------:R-:W-:-:S05]  /*19e20*/  FFMA R21, R69, UR4, R21 ;  /* 0x0000000445157c23 */ /* 0x000fca0008000015 */
[----:B------:R-:W-:-:S05]  /*19e30*/  F2FP.SATFINITE.E4M3.F32.PACK_AB_MERGE_C R21, RZ, R21, RZ ;  /* 0x00000015ff15723e */ /* 0x000fca00048070ff */
[----:B------:R0:W-:Y:S02]  /*19e40*/  @!P4 STG.E.U8 desc[UR52][R22.64+0x19], R21 ;  /* 0x000019151600c986 */ /* 0x0001e4000c101134 */
[----:B0-----:R-:W-:-:S06]  /*19e50*/  PRMT R21, RZ, 0x7610, R21 ;  /* 0x00007610ff157816 */ /* 0x001fcc0000000015 */
[----:B------:R-:W2:Y:S01]  /*19e60*/  @!P1 LDG.E.U8 R21, desc[UR52][R10.64+0x18] ;  /* 0x000018340a159981 */ /* 0x000ea2000c1e1100 */
[----:B------:R-:W-:Y:S02]  /*19e70*/  @P6 LOP3.LUT R0, R0, 0x80, RZ, 0xfc, !PT ;  /* 0x0000008000006812 */ /* 0x000fe400078efcff */
[----:B------:R-:W-:-:S13]  /*19e80*/  ISETP.LT.OR P6, PT, R29, 0x29, !P0 ;  /* 0x000000291d00780c */ /* 0x000fda00047c1670 */
[----:B------:R-:W0:Y:S01]  /*19e90*/  @!P6 LDC.64 R22, c[0x0][0x5c0] ;  /* 0x00017000ff16eb82 */ /* 0x000e220000000a00 */
[----:B------:R-:W-:-:S04]  /*19ea0*/  LOP3.LUT R0, R0, 0xfffeffff, RZ, 0xc0, !PT ;  /* 0xfffeffff00007812 */ /* 0x000fc800078ec0ff */
[----:B------:R-:W-:Y:S02]  /*19eb0*/  @P6 LOP3.LUT R0, R0, 0x10000, RZ, 0xfc, !PT ;  /* 0x0001000000006812 */ /* 0x000fe400078efcff */
[----:B0-----:R-:W-:-:S04]  /*19ec0*/  @!P6 IADD3 R70, P4, P5, R24, R22, R7 ;  /* 0x000000161846e210 */ /* 0x001fc80007d9e007 */
[----:B------:R-:W-:Y:S02]  /*19ed0*/  @!P6 IADD3.X R71, R31, R23, R6, P4, P5 ;  /* 0x000000171f47e210 */ /* 0x000fe400027ea406 */
[----:B------:R-:W-:-:S13]  /*19ee0*/  ISETP.LT.OR P6, PT, R29, 0x2a, !P0 ;  /* 0x0000002a1d00780c */ /* 0x000fda00047c1670 */
[----:B------:R-:W0:Y:S01]  /*19ef0*/  @!P6 LDC.64 R22, c[0x0][0x5c0] ;  /* 0x00017000ff16eb82 */ /* 0x000e220000000a00 */
[----:B------:R-:W-:-:S04]  /*19f00*/  LOP3.LUT R0, R0, 0xffff7fff, RZ, 0xc0, !PT ;  /* 0xffff7fff00007812 */ /* 0x000fc800078ec0ff */
[----:B------:R-:W-:Y:S02]  /*19f10*/  @P6 LOP3.LUT R0, R0, 0x8000, RZ, 0xfc, !PT ;  /* 0x0000800000006812 */ /* 0x000fe400078efcff */
[----:B--2---:R-:W-:-:S04]  /*19f20*/  LOP3.LUT R21, R21, 0xff, RZ, 0xc0, !PT ;  /* 0x000000ff15157812 */ /* 0x004fc800078ec0ff */
[----:B------:R-:W-:-:S05]  /*19f30*/  F2FP.F16.E4M3.UNPACK_B R21, R21 ;  /* 0x00000015ff15723e */ /* 0x000fca00020006ff */
[----:B------:R-:W-:-:S05]  /*19f40*/  HADD2.F32 R21, -RZ, R21.H0_H0 ;  /* 0x20000015ff157230 */ /* 0x000fca0000004100 */
[----:B------:R-:W-:-:S04]  /*19f50*/  FMUL R21, R21, UR5 ;  /* 0x0000000515157c20 */ /* 0x000fc80008400000 */
[----:B---3--:R-:W-:Y:S01]  /*19f60*/  FFMA R21, R68, UR4, R21 ;  /* 0x0000000444157c23 */ /* 0x008fe20008000015 */
        /* <DEDUP_REMOVED lines=9> */
[----:B------:R-:W0:Y:S01]  /*1a000*/  @!P1 LDC.64 R22, c[0x0][0x5c0] ;  /* 0x00017000ff169b82 */ /* 0x000e220000000a00 */
[----:B------:R-:W-:-:S04]  /*1a010*/  LOP3.LUT R0, R0, 0xfffffdff, RZ, 0xc0, !PT ;  /* 0xfffffdff00007812 */ /* 0x000fc800078ec0ff */
[----:B------:R-:W-:Y:S02]  /*1a020*/  @P1 LOP3.LUT R0, R0, 0x200, RZ, 0xfc, !PT ;  /* 0x0000020000001812 */ /* 0x000fe400078efcff */
[----:B0-----:R-:W-:-:S04]  /*1a030*/  @!P1 IADD3 R56, P4, P5, R24, R22, R9 ;  /* 0x0000001618389210 */ /* 0x001fc80007d9e009 */
[----:B------:R-:W-:Y:S02]  /*1a040*/  @!P1 IADD3.X R57, R31, R23, R8, P4, P5 ;  /* 0x000000171f399210 */ /* 0x000fe400027ea408 */
[----:B------:R-:W-:Y:S02]  /*1a050*/  LOP3.LUT P1, RZ, R20, 0x20000000, RZ, 0xc0, !PT ;  /* 0x2000000014ff7812 */ /* 0x000fe4000782c0ff */
[----:B--2---:R-:W-:-:S04]  /*1a060*/  LOP3.LUT R21, R21, 0xff, RZ, 0xc0, !PT ;  /* 0x000000ff15157812 */ /* 0x004fc800078ec0ff */
[----:B------:R-:W-:-:S05]  /*1a070*/  F2FP.F16.E4M3.UNPACK_B R21, R21 ;  /* 0x00000015ff15723e */ /* 0x000fca00020006ff */
[----:B------:R-:W-:-:S05]  /*1a080*/  HADD2.F32 R21, -RZ, R21.H0_H0 ;  /* 0x20000015ff157230 */ /* 0x000fca0000004100 */
[----:B------:R-:W-:-:S04]  /*1a090*/  FMUL R21, R21, UR5 ;  /* 0x0000000515157c20 */ /* 0x000fc80008400000 */
[----:B----4-:R-:W-:-:S05]  /*1a0a0*/  FFMA R21, R73, UR4, R21 ;  /* 0x0000000449157c23 */ /* 0x010fca0008000015 */
[----:B------:R-:W-:-:S05]  /*1a0b0*/  F2FP.SATFINITE.E4M3.F32.PACK_AB_MERGE_C R21, RZ, R21, RZ ;  /* 0x00000015ff15723e */ /* 0x000fca00048070ff */
[----:B------:R0:W-:Y:S02]  /*1a0c0*/  @!P6 STG.E.U8 desc[UR52][R52.64+0x19], R21 ;  /* 0x000019153400e986 */ /* 0x0001e4000c101134 */
[----:B0-----:R-:W-:-:S06]  /*1a0d0*/  PRMT R21, RZ, 0x7610, R21 ;  /* 0x00007610ff157816 */ /* 0x001fcc0000000015 */
[----:B------:R-:W2:Y:S01]  /*1a0e0*/  @!P1 LDG.E.U8 R21, desc[UR52][R12.64+0x10] ;  /* 0x000010340c159981 */ /* 0x000ea2000c1e1100 */
[----:B------:R-:W-:Y:S02]  /*1a0f0*/  LOP3.LUT P3, RZ, R20, 0x40000000, RZ, 0xc0, !PT ;  /* 0x4000000014ff7812 */ /* 0x000fe4000786c0ff */
[----:B------:R-:W-:-:S13]  /*1a100*/  ISETP.LT.OR P6, PT, R29, 0x22, !P0 ;  /* 0x000000221d00780c */ /* 0x000fda00047c1670 */
[----:B------:R-:W0:Y:S01]  /*1a110*/  @!P6 LDC.64 R22, c[0x0][0x5c0] ;  /* 0x00017000ff16eb82 */ /* 0x000e220000000a00 */
[----:B------:R-:W-:-:S04]  /*1a120*/  LOP3.LUT R0, R0, 0xffffffbf, RZ, 0xc0, !PT ;  /* 0xffffffbf00007812 */ /* 0x000fc800078ec0ff */
[----:B------:R-:W-:Y:S02]  /*1a130*/  @P6 LOP3.LUT R0, R0, 0x40, RZ, 0xfc, !PT ;  /* 0x0000004000006812 */ /* 0x000fe400078efcff */
[----:B0-----:R-:W-:Y:S02]  /*1a140*/  @!P6 IADD3 R52, P4, P5, R24, R22, R9 ;  /* 0x000000161834e210 */ /* 0x001fe40007d9e009 */
[----:B--2---:R-:W-:-:S04]  /*1a150*/  LOP3.LUT R21, R21, 0xff, RZ, 0xc0, !PT ;  /* 0x000000ff15157812 */ /* 0x004fc800078ec0ff */
[----:B------:R-:W-:-:S05]  /*1a160*/  F2FP.F16.E4M3.UNPACK_B R21, R21 ;  /* 0x00000015ff15723e */ /* 0x000fca00020006ff */
[----:B------:R-:W-:-:S05]  /*1a170*/  HADD2.F32 R21, -RZ, R21.H0_H0 ;  /* 0x20000015ff157230 */ /* 0x000fca0000004100 */
[----:B------:R-:W-:-:S04]  /*1a180*/  FMUL R21, R21, UR5 ;  /* 0x0000000515157c20 */ /* 0x000fc80008400000 */
[----:B-----5:R-:W-:-:S05]  /*1a190*/  FFMA R21, R72, UR4, R21 ;  /* 0x0000000448157c23 */ /* 0x020fca0008000015 */
[----:B------:R-:W-:-:S05]  /*1a1a0*/  F2FP.SATFINITE.E4M3.F32.PACK_AB_MERGE_C R21, RZ, R21, RZ ;  /* 0x00000015ff15723e */ /* 0x000fca00048070ff */
[----:B------:R0:W-:Y:S02]  /*1a1b0*/  @!P1 STG.E.U8 desc[UR52][R40.64+0x10], R21 ;  /* 0x0000101528009986 */ /* 0x0001e4000c101134 */
[----:B0-----:R-:W-:-:S06]  /*1a1c0*/  PRMT R21, RZ, 0x7610, R21 ;  /* 0x00007610ff157816 */ /* 0x001fcc0000000015 */
[----:B------:R-:W2:Y:S01]  /*1a1d0*/  @!P3 LDG.E.U8 R21, desc[UR52][R12.64+0x11] ;  /* 0x000011340c15b981 */ /* 0x000ea2000c1e1100 */
[----:B------:R-:W-:Y:S02]  /*1a1e0*/  @!P6 IADD3.X R53, R31, R23, R8, P4, P5 ;  /* 0x000000171f35e210 */ /* 0x000fe400027ea408 */
[----:B------:R-:W-:-:S13]  /*1a1f0*/  ISETP.LT.OR P6, PT, R29, 0x29, !P0 ;  /* 0x000000291d00780c */ /* 0x000fda00047c1670 */
[----:B------:R-:W0:Y:S01]  /*1a200*/  @!P6 LDC.64 R22, c[0x0][0x5c0] ;  /* 0x00017000ff16eb82 */ /* 0x000e220000000a00 */
[----:B------:R-:W-:Y:S02]  /*1a210*/  ISETP.LT.OR P0, PT, R29, 0x2a, !P0 ;  /* 0x0000002a1d00780c */ /* 0x000fe40004701670 */
[----:B0-----:R-:W-:-:S04]  /*1a220*/  @!P6 IADD3 R72, P4, P5, R24, R22, R9 ;  /* 0x000000161848e210 */ /* 0x001fc80007d9e009 */
[----:B------:R-:W-:-:S07]  /*1a230*/  @!P6 IADD3.X R73, R31, R23, R8, P4, P5 ;  /* 0x000000171f49e210 */ /* 0x000fce00027ea408 */
[----:B------:R-:W0:Y:S01]  /*1a240*/  @!P0 LDC.64 R22, c[0x0][0x5c0] ;  /* 0x00017000ff168b82 */ /* 0x000e220000000a00 */
[----:B------:R-:W-:Y:S02]  /*1a250*/  LOP3.LUT P1, RZ, R20, 0x10000000, RZ, 0xc0, !PT ;  /* 0x1000000014ff7812 */ /* 0x000fe4000782c0ff */
[----:B0-----:R-:W-:-:S04]  /*1a260*/  @!P0 IADD3 R74, P4, P5, R24, R22, R9 ;  /* 0x00000016184a8210 */ /* 0x001fc80007d9e009 */
[----:B------:R-:W-:Y:S02]  /*1a270*/  @!P0 IADD3.X R75, R31, R23, R8, P4, P5 ;  /* 0x000000171f4b8210 */ /* 0x000fe400027ea408 */
[----:B------:R-:W-:-:S13]  /*1a280*/  ISETP.LT.OR P4, PT, R29, 0x11, !P1 ;  /* 0x000000111d00780c */ /* 0x000fda0004f81670 */
[----:B------:R-:W0:Y:S01]  /*1a290*/  @!P4 LDC.64 R22, c[0x0][0x5c0] ;  /* 0x00017000ff16cb82 */ /* 0x000e220000000a00 */
[----:B--2---:R-:W-:-:S04]  /*1a2a0*/  LOP3.LUT R21, R21, 0xff, RZ, 0xc0, !PT ;  /* 0x000000ff15157812 */ /* 0x004fc800078ec0ff */
[----:B------:R-:W-:-:S05]  /*1a2b0*/  F2FP.F16.E4M3.UNPACK_B R21, R21 ;  /* 0x00000015ff15723e */ /* 0x000fca00020006ff */
[----:B------:R-:W-:-:S05]  /*1a2c0*/  HADD2.F32 R21, -RZ, R21.H0_H0 ;  /* 0x20000015ff157230 */ /* 0x000fca0000004100 */
[----:B------:R-:W-:-:S04]  /*1a2d0*/  FMUL R21, R21, UR5 ;  /* 0x0000000515157c20 */ /* 0x000fc80008400000 */
[----:B------:R-:W-:Y:S02]  /*1a2e0*/  FFMA R21, R76, UR4, R21 ;  /* 0x000000044c157c23 */ /* 0x000fe40008000015 */
[----:B------:R-:W2:Y:S03]  /*1a2f0*/  LDL.LU R76, [R1+0x120] ;  /* 0x00012000014c7983 */ /* 0x000ea60000300800 */
[----:B------:R-:W-:Y:S01]  /*1a300*/  F2FP.SATFINITE.E4M3.F32.PACK_AB_MERGE_C R21, RZ, R21, RZ ;  /* 0x00000015ff15723e */ /* 0x000fe200048070ff */
[----:B------:R-:W3:Y:S04]  /*1a310*/  LDL.LU R79, [R1+0x124] ;  /* 0x00012400014f7983 */ /* 0x000ee80000300800 */
[----:B------:R1:W-:Y:S01]  /*1a320*/  @!P3 STG.E.U8 desc[UR52][R38.64+0x11], R21 ;  /* 0x000011152600b986 */ /* 0x0003e2000c101134 */
[----:B------:R-:W-:-:S03]  /*1a330*/  LOP3.LUT R0, R0, 0xfffdffff, RZ, 0xc0, !PT ;  /* 0xfffdffff00007812 */ /* 0x000fc600078ec0ff */
[----:B------:R-:W4:Y:S01]  /*1a340*/  LDL.LU R78, [R1+0x128] ;  /* 0x00012800014e7983 */ /* 0x000f220000300800 */
[----:B-1----:R-:W-:-:S04]  /*1a350*/  @!P4 IADD3 R21, P3, P5, R3, R24, R7 ;  /* 0x000000180315c210 */ /* 0x002fc80007d7e007 */
[----:B------:R-:W-:Y:S02]  /*1a360*/  @!P4 IADD3.X R30, R4, R31, R6, P3, P5 ;  /* 0x0000001f041ec210 */ /* 0x000fe40001fea406 */
[----:B0-----:R-:W-:Y:S02]  /*1a370*/  @!P4 IADD3 R22, P3, R21, R22, RZ ;  /* 0x000000161516c210 */ /* 0x001fe40007f7e0ff */
[----:B------:R-:W-:-:S06]  /*1a380*/  PRMT R21, RZ, 0x7610, R21 ;  /* 0x00007610ff157816 */ /* 0x000fcc0000000015 */
[----:B------:R-:W5:Y:S01]  /*1a390*/  @!P4 LDG.E.U8 R21, desc[UR52][R14.64+0x10] ;  /* 0x000010340e15c981 */ /* 0x000f62000c1e1100 */
[----:B------:R-:W-:Y:S01]  /*1a3a0*/  @!P4 IMAD.X R23, R30, 0x1, R23, P3 ;  /* 0x000000011e17c824 */ /* 0x000fe200018e0617 */
[----:B------:R-:W-:Y:S02]  /*1a3b0*/  ISETP.LT.OR P3, PT, R29, 0x12, !P1 ;  /* 0x000000121d00780c */ /* 0x000fe40004f61670 */
[----:B------:R-:W-:Y:S02]  /*1a3c0*/  @P6 LOP3.LUT R0, R0, 0x20000, RZ, 0xfc, !PT ;  /* 0x0002000000006812 */ /* 0x000fe400078efcff */
[----:B-----5:R-:W-:-:S09]  /*1a3d0*/  LOP3.LUT R21, R21, 0xff, RZ, 0xc0, !PT ;  /* 0x000000ff15157812 */ /* 0x020fd200078ec0ff */
        /* <DEDUP_REMOVED lines=8> */
[----:B------:R-:W5:Y:S01]  /*1a460*/  @!P3 LDG.E.U8 R21, desc[UR52][R14.64+0x11] ;  /* 0x000011340e15b981 */ /* 0x000f62000c1e1100 */
[----:B------:R-:W-:-:S04]  /*1a470*/  LOP3.LUT R0, R0, 0xffffffdf, RZ, 0xc0, !PT ;  /* 0xffffffdf00007812 */ /* 0x000fc800078ec0ff */
[----:B------:R-:W-:Y:S02]  /*1a480*/  @P0 LOP3.LUT R0, R0, 0x20, RZ, 0xfc, !PT ;  /* 0x0000002000000812 */ /* 0x000fe400078efcff */
[----:B------:R-:W-:-:S13]  /*1a490*/  ISETP.LT.OR P0, PT, R29, 0x31, !P2 ;  /* 0x000000311d00780c */ /* 0x000fda0005701670 */
[----:B------:R-:W1:Y:S01]  /*1a4a0*/  @!P0 LDC.64 R22, c[0x0][0x5c0] ;  /* 0x00017000ff168b82 */ /* 0x000e620000000a00 */
[----:B------:R-:W-:-:S04]  /*1a4b0*/  @!P3 IADD3 R30, P5, P6, R3, R24, R7 ;  /* 0x00000018031eb210 */ /* 0x000fc80007ebe007 */
[----:B------:R-:W-:Y:S02]  /*1a4c0*/  @!P3 IADD3.X R36, R4, R31, R6, P5, P6 ;  /* 0x0000001f0424b210 */ /* 0x000fe40002fec406 */
[----:B0-----:R-:W-:-:S05]  /*1a4d0*/  @!P3 IADD3 R32, P4, R30, R32, RZ ;  /* 0x000000201e20b210 */ /* 0x001fca0007f9e0ff */
[----:B------:R-:W-:Y:S01]  /*1a4e0*/  @!P3 IMAD.X R33, R36, 0x1, R33, P4 ;  /* 0x000000012421b824 */ /* 0x000fe200020e0621 */
[----:B-1----:R-:W-:-:S04]  /*1a4f0*/  @!P0 IADD3 R80, P5, P6, R24, R22, R3 ;  /* 0x0000001618508210 */ /* 0x002fc80007ebe003 */
[----:B------:R-:W-:Y:S02]  /*1a500*/  @!P0 IADD3.X R81, R31, R23, R4, P5, P6 ;  /* 0x000000171f518210 */ /* 0x000fe40002fec404 */
[----:B------:R-:W-:Y:S02]  /*1a510*/  LOP3.LUT P5, RZ, R0, 0x400, RZ, 0xc0, !PT ;  /* 0x0000040000ff7812 */ /* 0x000fe400078ac0ff */
[----:B-----5:R-:W-:-:S04]  /*1a520*/  LOP3.LUT R21, R21, 0xff, RZ, 0xc0, !PT ;  /* 0x000000ff15157812 */ /* 0x020fc800078ec0ff */
[----:B------:R-:W-:-:S05]  /*1a530*/  F2FP.F16.E4M3.UNPACK_B R21, R21 ;  /* 0x00000015ff15723e */ /* 0x000fca00020006ff */
[----:B------:R-:W-:-:S05]  /*1a540*/  HADD2.F32 R21, -RZ, R21.H0_H0 ;  /* 0x20000015ff157230 */ /* 0x000fca0000004100 */
[----:B------:R-:W-:-:S04]  /*1a550*/  FMUL R21, R21, UR5 ;  /* 0x0000000515157c20 */ /* 0x000fc80008400000 */
[----:B--2---:R-:W-:-:S05]  /*1a560*/  FFMA R21, R76, UR4, R21 ;  /* 0x000000044c157c23 */ /* 0x004fca0008000015 */
[----:B------:R-:W-:-:S05]  /*1a570*/  F2FP.SATFINITE.E4M3.F32.PACK_AB_MERGE_C R21, RZ, R21, RZ ;  /* 0x00000015ff15723e */ /* 0x000fca00048070ff */
[----:B------:R0:W-:Y:S02]  /*1a580*/  @!P3 STG.E.U8 desc[UR52][R32.64+0x11], R21 ;  /* 0x000011152000b986 */ /* 0x0001e4000c101134 */
[----:B0-----:R-:W-:-:S06]  /*1a590*/  PRMT R21, RZ, 0x7610, R21 ;  /* 0x00007610ff157816 */ /* 0x001fcc0000000015 */
[----:B------:R-:W2:Y:S01]  /*1a5a0*/  @!P5 LDG.E.U8 R21, desc[UR52][R12.64+0x18] ;  /* 0x000018340c15d981 */ /* 0x000ea2000c1e1100 */
[----:B------:R-:W-:Y:S02]  /*1a5b0*/  LOP3.LUT P6, RZ, R0, 0x8, RZ, 0xc0, !PT ;  /* 0x0000000800ff7812 */ /* 0x000fe400078cc0ff */
[----:B------:R-:W-:-:S13]  /*1a5c0*/  ISETP.LT.OR P0, PT, R29, 0x32, !P2 ;  /* 0x000000321d00780c */ /* 0x000fda0005701670 */
[----:B------:R-:W0:Y:S02]  /*1a5d0*/  @!P0 LDC.64 R22, c[0x0][0x5c0] ;  /* 0x00017000ff168b82 */ /* 0x000e240000000a00 */
[----:B0-----:R-:W-:Y:S02]  /*1a5e0*/  @!P0 IADD3 R76, P3, P4, R24, R22, R3 ;  /* 0x00000016184c8210 */ /* 0x001fe40007c7e003 */
[----:B--2---:R-:W-:-:S04]  /*1a5f0*/  LOP3.LUT R21, R21, 0xff, RZ, 0xc0, !PT ;  /* 0x000000ff15157812 */ /* 0x004fc800078ec0ff */
[----:B------:R-:W-:-:S05]  /*1a600*/  F2FP.F16.E4M3.UNPACK_B R21, R21 ;  /* 0x00000015ff15723e */ /* 0x000fca00020006ff */
[----:B------:R-:W-:-:S05]  /*1a610*/  HADD2.F32 R21, -RZ, R21.H0_H0 ;  /* 0x20000015ff157230 */ /* 0x000fca0000004100 */
[----:B------:R-:W-:-:S04]  /*1a620*/  FMUL R21, R21, UR5 ;  /* 0x0000000515157c20 */ /* 0x000fc80008400000 */
[----:B---3--:R-:W-:Y:S01]  /*1a630*/  FFMA R21, R79, UR4, R21 ;  /* 0x000000044f157c23 */ /* 0x008fe20008000015 */
[----:B------:R-:W-:Y:S01]  /*1a640*/  @!P0 IADD3.X R77, R31, R23, R4, P3, P4 ;  /* 0x000000171f4d8210 */ /* 0x000fe20001fe8404 */
[----:B------:R-:W2:Y:S03]  /*1a650*/  LDL.LU R79, [R1+0x12c] ;  /* 0x00012c00014f7983 */ /* 0x000ea60000300800 */
[----:B------:R-:W-:-:S05]  /*1a660*/  F2FP.SATFINITE.E4M3.F32.PACK_AB_MERGE_C R21, RZ, R21, RZ ;  /* 0x00000015ff15723e */ /* 0x000fca00048070ff */
[----:B------:R0:W-:Y:S02]  /*1a670*/  @!P5 STG.E.U8 desc[UR52][R42.64+0x18], R21 ;  /* 0x000018152a00d986 */ /* 0x0001e4000c101134 */
[----:B0-----:R-:W-:-:S06]  /*1a680*/  PRMT R21, RZ, 0x7610, R21 ;  /* 0x00007610ff157816 */ /* 0x001fcc0000000015 */
[----:B------:R-:W3:Y:S01]  /*1a690*/  @!P6 LDG.E.U8 R21, desc[UR52][R12.64+0x19] ;  /* 0x000019340c15e981 */ /* 0x000ee2000c1e1100 */
        /* <DEDUP_REMOVED lines=19> */
[----:B------:R-:W-:-:S02]  /*1a7d0*/  LOP3.LUT P0, RZ, R20, 0x8000000, RZ, 0xc0, !PT ;  /* 0x0800000014ff7812 */ /* 0x000fc4000780c0ff */
[----:B------:R-:W-:Y:S01]  /*1a7e0*/  LOP3.LUT R0, R0, 0xfffffbff, RZ, 0xc0, !PT ;  /* 0xfffffbff00007812 */ /* 0x000fe200078ec0ff */
[----:B------:R-:W5:Y:S01]  /*1a7f0*/  LDL.LU R90, [R1+0x138] ;  /* 0x00013800015a7983 */ /* 0x000f620000300800 */
[----:B-1----:R-:W-:-:S03]  /*1a800*/  @!P4 IADD3 R21, P3, P5, R3, R24, R7 ;  /* 0x000000180315c210 */ /* 0x002fc60007d7e007 */
[----:B------:R-:W5:Y:S01]  /*1a810*/  LDL.LU R91, [R1+0x13c] ;  /* 0x00013c00015b7983 */ /* 0x000f620000300800 */
[----:B------:R-:W-:Y:S02]  /*1a820*/  @!P4 IADD3.X R30, R4, R31, R6, P3, P5 ;  /* 0x0000001f041ec210 */ /* 0x000fe40001fea406 */
[----:B0-----:R-:W-:Y:S02]  /*1a830*/  @!P4 IADD3 R22, P3, R21, R22, RZ ;  /* 0x000000161516c210 */ /* 0x001fe40007f7e0ff */
[----:B------:R-:W-:-:S06]  /*1a840*/  PRMT R21, RZ, 0x7610, R21 ;  /* 0x00007610ff157816 */ /* 0x000fcc0000000015 */
[----:B------:R-:W2:Y:S01]  /*1a850*/  @!P4 LDG.E.U8 R21, desc[UR52][R14.64+0x18] ;  /* 0x000018340e15c981 */ /* 0x000ea2000c1e1100 */
[----:B------:R-:W-:Y:S01]  /*1a860*/  @!P4 IMAD.X R23, R30, 0x1, R23, P3 ;  /* 0x000000011e17c824 */ /* 0x000fe200018e0617 */
[----:B------:R-:W-:Y:S02]  /*1a870*/  ISETP.LT.OR P3, PT, R29, 0x1a, !P1 ;  /* 0x0000001a1d00780c */ /* 0x000fe40004f61670 */
[----:B------:R-:W-:Y:S02]  /*1a880*/  LOP3.LUT R20, R20, 0xfbffffff, RZ, 0xc0, !PT ;  /* 0xfbffffff14147812 */ /* 0x000fe400078ec0ff */
[----:B--2---:R-:W-:-:S09]  /*1a890*/  LOP3.LUT R21, R21, 0xff, RZ, 0xc0, !PT ;  /* 0x000000ff15157812 */ /* 0x004fd200078ec0ff */
        /* <DEDUP_REMOVED lines=8> */
[----:B------:R-:W2:Y:S01]  /*1a920*/  @!P3 LDG.E.U8 R21, desc[UR52][R14.64+0x19] ;  /* 0x000019340e15b981 */ /* 0x000ea2000c1e1100 */
[----:B------:R-:W-:-:S04]  /*1a930*/  @P2 LOP3.LUT R20, R20, 0x4000000, RZ, 0xfc, !PT ;  /* 0x0400000014142812 */ /* 0x000fc800078efcff */
[----:B------:R-:W-:-:S04]  /*1a940*/  LOP3.LUT R20, R20, 0xfdffffff, RZ, 0xc0, !PT ;  /* 0xfdffffff14147812 */ /* 0x000fc800078ec0ff */
[----:B------:R-:W-:Y:S02]  /*1a950*/  @P1 LOP3.LUT R20, R20, 0x2000000, RZ, 0xfc, !PT ;  /* 0x0200000014141812 */ /* 0x000fe400078efcff */
[----:B------:R-:W-:-:S04]  /*1a960*/  ISETP.GE.AND P1, PT, R28, 0x81, PT ;  /* 0x000000811c00780c */ /* 0x000fc80003f26270 */
[----:B------:R-:W-:-:S13]  /*1a970*/  ISETP.LT.OR P2, PT, R29, 0x31, !P1 ;  /* 0x000000311d00780c */ /* 0x000fda0004f41670 */
[----:B------:R-:W1:Y:S01]  /*1a980*/  @!P2 LDC.64 R22, c[0x0][0x5c0] ;  /* 0x00017000ff16ab82 */ /* 0x000e620000000a00 */
[----:B------:R-:W-:Y:S02]  /*1a990*/  @!P3 IADD3 R30, P5, P6, R3, R24, R7 ;  /* 0x00000018031eb210 */ /* 0x000fe40007ebe007 */
[----:B------:R-:W-:Y:S02]  /*1a9a0*/  @P2 LOP3.LUT R0, R0, 0x400, RZ, 0xfc, !PT ;  /* 0x0000040000002812 */ /* 0x000fe400078efcff */
[----:B------:R-:W-:Y:S02]  /*1a9b0*/  @!P3 IADD3.X R36, R4, R31, R6, P5, P6 ;  /* 0x0000001f0424b210 */ /* 0x000fe40002fec406 */
[----:B0-----:R-:W-:-:S05]  /*1a9c0*/  @!P3 IADD3 R32, P4, R30, R32, RZ ;  /* 0x000000201e20b210 */ /* 0x001fca0007f9e0ff */
[----:B------:R-:W-:Y:S01]  /*1a9d0*/  @!P3 IMAD.X R33, R36, 0x1, R33, P4 ;  /* 0x000000012421b824 */ /* 0x000fe200020e0621 */
[----:B-1----:R-:W-:-:S04]  /*1a9e0*/  @!P2 IADD3 R82, P5, P6, R24, R22, R7 ;  /* 0x000000161852a210 */ /* 0x002fc80007ebe007 */
[----:B------:R-:W-:Y:S02]  /*1a9f0*/  @!P2 IADD3.X R83, R31, R23, R6, P5, P6 ;  /* 0x000000171f53a210 */ /* 0x000fe40002fec406 */
[----:B------:R-:W-:Y:S02]  /*1aa00*/  LOP3.LUT P6, RZ, R0, 0x800, RZ, 0xc0, !PT ;  /* 0x0000080000ff7812 */ /* 0x000fe400078cc0ff */
[----:B--2---:R-:W-:-:S04]  /*1aa10*/  LOP3.LUT R21, R21, 0xff, RZ, 0xc0, !PT ;  /* 0x000000ff15157812 */ /* 0x004fc800078ec0ff */
[----:B------:R-:W-:-:S05]  /*1aa20*/  F2FP.F16.E4M3.UNPACK_B R21, R21 ;  /* 0x00000015ff15723e */ /* 0x000fca00020006ff */
[----:B------:R-:W-:-:S05]  /*1aa30*/  HADD2.F32 R21, -RZ, R21.H0_H0 ;  /* 0x20000015ff157230 */ /* 0x000fca0000004100 */
[----:B------:R-:W-:-:S04]  /*1aa40*/  FMUL R21, R21, UR5 ;  /* 0x0000000515157c20 */ /* 0x000fc80008400000 */
[----:B---3--:R-:W-:-:S05]  /*1aa50*/  FFMA R21, R78, UR4, R21 ;  /* 0x000000044e157c23 */ /* 0x008fca0008000015 */
        /* <DEDUP_REMOVED lines=36> */
[----:B-----5:R-:W-:Y:S02]  /*1aca0*/  FFMA R21, R90, UR4, R21 ;  /* 0x000000045a157c23 */ /* 0x020fe40008000015 */
[----:B------:R-:W2:Y:S03]  /*1acb0*/  LDL.LU R90, [R1+0x140] ;  /* 0x00014000015a7983 */ /* 0x000ea60000300800 */
[----:B------:R-:W-:-:S05]  /*1acc0*/  F2FP.SATFINITE.E4M3.F32.PACK_AB_MERGE_C R21, RZ, R21, RZ ;  /* 0x00000015ff15723e */ /* 0x000fca00048070ff */
[----:B------:R1:W-:Y:S02]  /*1acd0*/  @!P2 STG.E.U8 desc[UR52][R34.64+0x11], R21 ;  /* 0x000011152200a986 */ /* 0x0003e4000c101134 */
[----:B-1----:R-:W-:-:S04]  /*1ace0*/  @!P4 IADD3 R21, P3, P5, R3, R24, R9 ;  /* 0x000000180315c210 */ /* 0x002fc80007d7e009 */
[----:B------:R-:W-:Y:S02]  /*1acf0*/  @!P4 IADD3.X R30, R4, R31, R8, P3, P5 ;  /* 0x0000001f041ec210 */ /* 0x000fe40001fea408 */
[----:B0-----:R-:W-:Y:S02]  /*1ad00*/  @!P4 IADD3 R22, P3, R21, R22, RZ ;  /* 0x000000161516c210 */ /* 0x001fe40007f7e0ff */
[----:B------:R-:W-:-:S06]  /*1ad10*/  PRMT R21, RZ, 0x7610, R21 ;  /* 0x00007610ff157816 */ /* 0x000fcc0000000015 */
[----:B------:R-:W3:Y:S01]  /*1ad20*/  @!P4 LDG.E.U8 R21, desc[UR52][R18.64+0x10] ;  /* 0x000010341215c981 */ /* 0x000ee2000c1e1100 */
[----:B------:R-:W-:Y:S01]  /*1ad30*/  @!P4 IMAD.X R23, R30, 0x1, R23, P3 ;  /* 0x000000011e17c824 */ /* 0x000fe200018e0617 */
[----:B------:R-:W-:Y:S02]  /*1ad40*/  ISETP.LT.OR P3, PT, R29, 0x12, !P0 ;  /* 0x000000121d00780c */ /* 0x000fe40004761670 */
[----:B------:R-:W-:Y:S02]  /*1ad50*/  LOP3.LUT R0, R0, 0xfffff7ff, RZ, 0xc0, !PT ;  /* 0xfffff7ff00007812 */ /* 0x000fe400078ec0ff */
[----:B---3--:R-:W-:-:S09]  /*1ad60*/  LOP3.LUT R21, R21, 0xff, RZ, 0xc0, !PT ;  /* 0x000000ff15157812 */ /* 0x008fd200078ec0ff */
[----:B------:R-:W0:Y:S01]  /*1ad70*/  @!P3 LDC.64 R32, c[0x0][0x5c0] ;  /* 0x00017000ff20bb82 */ /* 0x000e220000000a00 */
[----:B------:R-:W-:-:S05]  /*1ad80*/  F2FP.F16.E4M3.UNPACK_B R21, R21 ;  /* 0x00000015ff15723e */ /* 0x000fca00020006ff */
[----:B------:R-:W-:-:S05]  /*1ad90*/  HADD2.F32 R21, -RZ, R21.H0_H0 ;  /* 0x20000015ff157230 */ /* 0x000fca0000004100 */
[----:B------:R-:W-:-:S04]  /*1ada0*/  FMUL R21, R21, UR5 ;  /* 0x0000000515157c20 */ /* 0x000fc80008400000 */
[----:B------:R-:W-:Y:S01]  /*1adb0*/  FFMA R21, R91, UR4, R21 ;  /* 0x000000045b157c23 */ /* 0x000fe20008000015 */
[----:B------:R-:W-:Y:S01]  /*1adc0*/  ISETP.GE.AND P2, PT, R28, 0x101, PT ;  /* 0x000001011c00780c */ /* 0x000fe20003f46270 */
[----:B------:R-:W3:Y:S03]  /*1add0*/  LDL.LU R91, [R1+0x144] ;  /* 0x00014400015b7983 */ /* 0x000ee60000300800 */
[----:B------:R-:W-:-:S05]  /*1ade0*/  F2FP.SATFINITE.E4M3.F32.PACK_AB_MERGE_C R21, RZ, R21, RZ ;  /* 0x00000015ff15723e */ /* 0x000fca00048070ff */
[----:B------:R1:W-:Y:S02]  /*1adf0*/  @!P4 STG.E.U8 desc[UR52][R22.64+0x10], R21 ;  /* 0x000010151600c986 */ /* 0x0003e4000c101134 */
[----:B-1----:R-:W-:-:S06]  /*1ae00*/  PRMT R21, RZ, 0x7610, R21 ;  /* 0x00007610ff157816 */ /* 0x002fcc0000000015 */
[----:B------:R-:W4:Y:S01]  /*1ae10*/  @!P3 LDG.E.U8 R21, desc[UR52][R18.64+0x11] ;  /* 0x000011341215b981 */ /* 0x000f22000c1e1100 */
[----:B------:R-:W-:Y:S02]  /*1ae20*/  @P1 LOP3.LUT R0, R0, 0x800, RZ, 0xfc, !PT ;  /* 0x0000080000001812 */ /* 0x000fe400078efcff */
[----:B------:R-:W-:-:S13]  /*1ae30*/  ISETP.LT.OR P1, PT, R29, 0x31, !P2 ;  /* 0x000000311d00780c */ /* 0x000fda0005721670 */
[----:B------:R-:W1:Y:S01]  /*1ae40*/  @!P1 LDC.64 R22, c[0x0][0x5c0] ;  /* 0x00017000ff169b82 */ /* 0x000e620000000a00 */
[----:B------:R-:W-:Y:S02]  /*1ae50*/  @!P3 IADD3 R30, P5, P6, R3, R24, R9 ;  /* 0x00000018031eb210 */ /* 0x000fe40007ebe009 */
[----:B------:R-:W-:Y:S02]  /*1ae60*/  LOP3.LUT R0, R0, 0xff7fffff, RZ, 0xc0, !PT ;  /* 0xff7fffff00007812 */ /* 0x000fe400078ec0ff */
[----:B------:R-:W-:Y:S02]  /*1ae70*/  @!P3 IADD3.X R34, R4, R31, R8, P5, P6 ;  /* 0x0000001f0422b210 */ /* 0x000fe40002fec408 */
[----:B0-----:R-:W-:Y:S02]  /*1ae80*/  @!P3 IADD3 R32, P4, R30, R32, RZ ;  /* 0x000000201e20b210 */ /* 0x001fe40007f9e0ff */
[----:B------:R-:W-:-:S03]  /*1ae90*/  @P1 LOP3.LUT R0, R0, 0x800000, RZ, 0xfc, !PT ;  /* 0x0080000000001812 */ /* 0x000fc600078efcff */
[----:B------:R-:W-:Y:S01]  /*1aea0*/  @!P3 IMAD.X R33, R34, 0x1, R33, P4 ;  /* 0x000000012221b824 */ /* 0x000fe200020e0621 */
[----:B-1----:R-:W-:-:S04]  /*1aeb0*/  @!P1 IADD3 R110, P5, P6, R24, R22, R9 ;  /* 0x00000016186e9210 */ /* 0x002fc80007ebe009 */
        /* <DEDUP_REMOVED lines=13> */
[----:B------:R-:W-:-:S04]  /*1af90*/  ISETP.GE.AND P6, PT, R28, 0x101, PT ;  /* 0x000001011c00780c */ /* 0x000fc80003fc6270 */
        /* <DEDUP_REMOVED lines=24> */
[----:B------:R-:W-:Y:S02]  /*1b120*/  ISETP.LT.OR P4, PT, R29, 0x19, !P0 ;  /* 0x000000191d00780c */ /* 0x000fe40004781670 */
[----:B------:R-:W-:-:S11]  /*1b130*/  LOP3.LUT R0, R0, 0xfeffffff, RZ, 0xc0, !PT ;  /* 0xfeffffff00007812 */ /* 0x000fd600078ec0ff */
[----:B------:R-:W0:Y:S01]  /*1b140*/  @!P4 LDC.64 R22, c[0x0][0x5c0] ;  /* 0x00017000ff16cb82 */ /* 0x000e220000000a00 */
[----:B------:R-:W-:-:S04]  /*1b150*/  @P2 LOP3.LUT R0, R0, 0x1000000, RZ, 0xfc, !PT ;  /* 0x0100000000002812 */ /* 0x000fc800078efcff */
[----:B------:R-:W-:-:S04]  /*1b160*/  LOP3.LUT R0, R0, 0xffffefff, RZ, 0xc0, !PT ;  /* 0xffffefff00007812 */ /* 0x000fc800078ec0ff */
[----:B------:R-:W-:Y:S02]  /*1b170*/  @P5 LOP3.LUT R0, R0, 0x1000, RZ, 0xfc, !PT ;  /* 0x0000100000005812 */ /* 0x000fe400078efcff */
[----:B----4-:R-:W-:-:S04]  /*1b180*/  LOP3.LUT R21, R21, 0xff, RZ, 0xc0, !PT ;  /* 0x000000ff15157812 */ /* 0x010fc800078ec0ff */
[----:B------:R-:W-:-:S05]  /*1b190*/  F2FP.F16.E4M3.UNPACK_B R21, R21 ;  /* 0x00000015ff15723e */ /* 0x000fca00020006ff */
[----:B------:R-:W-:-:S05]  /*1b1a0*/  HADD2.F32 R21, -RZ, R21.H0_H0 ;  /* 0x20000015ff157230 */ /* 0x000fca0000004100 */
[----:B------:R-:W-:-:S04]  /*1b1b0*/  FMUL R21, R21, UR5 ;  /* 0x0000000515157c20 */ /* 0x000fc80008400000 */
[----:B--2---:R-:W-:Y:S02]  /*1b1c0*/  FFMA R21, R90, UR4, R21 ;  /* 0x000000045a157c23 */ /* 0x004fe40008000015 */
[----:B------:R-:W2:Y:S03]  /*1b1d0*/  LDL.LU R90, [R1+0x150] ;  /* 0x00015000015a7983 */ /* 0x000ea60000300800 */
[----:B------:R-:W-:-:S05]  /*1b1e0*/  F2FP.SATFINITE.E4M3.F32.PACK_AB_MERGE_C R21, RZ, R21, RZ ;  /* 0x00000015ff15723e */ /* 0x000fca00048070ff */
[----:B------:R1:W-:Y:S02]  /*1b1f0*/  @!P1 STG.E.U8 desc[UR52][R46.64+0x19], R21 ;  /* 0x000019152e009986 */ /* 0x0003e4000c101134 */
[----:B-1----:R-:W-:-:S04]  /*1b200*/  @!P4 IADD3 R21, P3, P5, R3, R24, R9 ;  /* 0x000000180315c210 */ /* 0x002fc80007d7e009 */
[----:B------:R-:W-:Y:S02]  /*1b210*/  @!P4 IADD3.X R30, R4, R31, R8, P3, P5 ;  /* 0x0000001f041ec210 */ /* 0x000fe40001fea408 */
[----:B0-----:R-:W-:Y:S02]  /*1b220*/  @!P4 IADD3 R22, P3, R21, R22, RZ ;  /* 0x000000161516c210 */ /* 0x001fe40007f7e0ff */
[----:B------:R-:W-:-:S06]  /*1b230*/  PRMT R21, RZ, 0x7610, R21 ;  /* 0x00007610ff157816 */ /* 0x000fcc0000000015 */
[----:B------:R-:W4:Y:S01]  /*1b240*/  @!P4 LDG.E.U8 R21, desc[UR52][R18.64+0x18] ;  /* 0x000018341215c981 */ /* 0x000f22000c1e1100 */
[----:B------:R-:W-:Y:S01]  /*1b250*/  @!P4 IMAD.X R23, R30, 0x1, R23, P3 ;  /* 0x000000011e17c824 */ /* 0x000fe200018e0617 */
[----:B------:R-:W-:Y:S02]  /*1b260*/  ISETP.LT.OR P3, PT, R29, 0x1a, !P0 ;  /* 0x0000001a1d00780c */ /* 0x000fe40004761670 */
[----:B------:R-:W-:Y:S02]  /*1b270*/  LOP3.LUT P2, RZ, R20, 0x4000000, RZ, 0xc0, !PT ;  /* 0x0400000014ff7812 */ /* 0x000fe4000784c0ff */
[----:B----4-:R-:W-:-:S09]  /*1b280*/  LOP3.LUT R21, R21, 0xff, RZ, 0xc0, !PT ;  /* 0x000000ff15157812 */ /* 0x010fd200078ec0ff */
[----:B------:R-:W0:Y:S01]  /*1b290*/  @!P3 LDC.64 R32, c[0x0][0x5c0] ;  /* 0x00017000ff20bb82 */ /* 0x000e220000000a00 */
[----:B------:R-:W-:-:S05]  /*1b2a0*/  F2FP.F16.E4M3.UNPACK_B R21, R21 ;  /* 0x00000015ff15723e */ /* 0x000fca00020006ff */
[----:B------:R-:W-:-:S05]  /*1b2b0*/  HADD2.F32 R21, -RZ, R21.H0_H0 ;  /* 0x20000015ff157230 */ /* 0x000fca0000004100 */
[----:B------:R-:W-:-:S04]  /*1b2c0*/  FMUL R21, R21, UR5 ;  /* 0x0000000515157c20 */ /* 0x000fc80008400000 */
[----:B---3--:R-:W-:Y:S01]  /*1b2d0*/  FFMA R21, R91, UR4, R21 ;  /* 0x000000045b157c23 */ /* 0x008fe20008000015 */
[----:B------:R-:W-:Y:S01]  /*1b2e0*/  ISETP.LT.OR P1, PT, R29, 0x41, !P2 ;  /* 0x000000411d00780c */ /* 0x000fe20005721670 */
[----:B------:R-:W3:Y:S03]  /*1b2f0*/  LDL.LU R91, [R1+0x154] ;  /* 0x00015400015b7983 */ /* 0x000ee60000300800 */
[----:B------:R-:W-:-:S05]  /*1b300*/  F2FP.SATFINITE.E4M3.F32.PACK_AB_MERGE_C R21, RZ, R21, RZ ;  /* 0x00000015ff15723e */ /* 0x000fca00048070ff */
[----:B------:R1:W-:Y:S02]  /*1b310*/  @!P4 STG.E.U8 desc[UR52][R22.64+0x18], R21 ;  /* 0x000018151600c986 */ /* 0x0003e4000c101134 */
[----:B-1----:R-:W-:Y:S02]  /*1b320*/  PRMT R21, RZ, 0x7610, R21 ;  /* 0x00007610ff157816 */ /* 0x002fe40000000015 */
[----:B------:R-:W1:Y:S04]  /*1b330*/  @!P1 LDC.64 R22, c[0x0][0x5c0] ;  /* 0x00017000ff169b82 */ /* 0x000e680000000a00 */
[----:B------:R-:W4:Y:S01]  /*1b340*/  @!P3 LDG.E.U8 R21, desc[UR52][R18.64+0x19] ;  /* 0x000019341215b981 */ /* 0x000f22000c1e1100 */
[----:B------:R-:W-:-:S04]  /*1b350*/  LOP3.LUT R20, R20, 0xfeffffff, RZ, 0xc0, !PT ;  /* 0xfeffffff14147812 */ /* 0x000fc800078ec0ff */
[----:B------:R-:W-:Y:S02]  /*1b360*/  @P0 LOP3.LUT R20, R20, 0x1000000, RZ, 0xfc, !PT ;  /* 0x0100000014140812 */ /* 0x000fe400078efcff */
[----:B------:R-:W-:Y:S02]  /*1b370*/  ISETP.LT.OR P0, PT, R29, 0x42, !P2 ;  /* 0x000000421d00780c */ /* 0x000fe40005701670 */
[----:B------:R-:W-:-:S04]  /*1b380*/  @!P3 IADD3 R30, P5, P6, R3, R24, R9 ;  /* 0x00000018031eb210 */ /* 0x000fc80007ebe009 */
[----:B------:R-:W-:Y:S02]  /*1b390*/  @!P3 IADD3.X R34, R4, R31, R8, P5, P6 ;  /* 0x0000001f0422b210 */ /* 0x000fe40002fec408 */
[----:B-1----:R-:W-:-:S04]  /*1b3a0*/  @!P1 IADD3 R118, P5, P6, R24, R22, R3 ;  /* 0x0000001618769210 */ /* 0x002fc80007ebe003 */
[----:B------:R-:W-:Y:S02]  /*1b3b0*/  @!P1 IADD3.X R119, R31, R23, R4, P5, P6 ;  /* 0x000000171f779210 */ /* 0x000fe40002fec404 */
[----:B------:R-:W1:Y:S01]  /*1b3c0*/  @!P0 LDC.64 R22, c[0x0][0x5c0] ;  /* 0x00017000ff168b82 */ /* 0x000e620000000a00 */
[----:B0-----:R-:W-:-:S05]  /*1b3d0*/  @!P3 IADD3 R32, P4, R30, R32, RZ ;  /* 0x000000201e20b210 */ /* 0x001fca0007f9e0ff */
[----:B------:R-:W-:Y:S01]  /*1b3e0*/  @!P3 IMAD.X R33, R34, 0x1, R33, P4 ;  /* 0x000000012221b824 */ /* 0x000fe200020e0621 */
[----:B------:R-:W-:Y:S02]  /*1b3f0*/  ISETP.GE.AND P1, PT, R28, 0x1, PT ;  /* 0x000000011c00780c */ /* 0x000fe40003f26270 */
[----:B----4-:R-:W-:-:S04]  /*1b400*/  LOP3.LUT R21, R21, 0xff, RZ, 0xc0, !PT ;  /* 0x000000ff15157812 */ /* 0x010fc800078ec0ff */
[----:B------:R-:W-:-:S05]  /*1b410*/  F2FP.F16.E4M3.UNPACK_B R21, R21 ;  /* 0x00000015ff15723e */ /* 0x000fca00020006ff */
[----:B------:R-:W-:-:S05]  /*1b420*/  HADD2.F32 R21, -RZ, R21.H0_H0 ;  /* 0x20000015ff157230 */ /* 0x000fca0000004100 */
[----:B------:R-:W-:-:S04]  /*1b430*/  FMUL R21, R21, UR5 ;  /* 0x0000000515157c20 */ /* 0x000fc80008400000 */
[----:B--2---:R-:W-:Y:S02]  /*1b440*/  FFMA R21, R90, UR4, R21 ;  /* 0x000000045a157c23 */ /* 0x004fe40008000015 */
[----:B------:R-:W2:Y:S03]  /*1b450*/  LDL.LU R90, [R1+0x158] ;  /* 0x00015800015a7983 */ /* 0x000ea60000300800 */
[----:B------:R-:W-:-:S05]  /*1b460*/  F2FP.SATFINITE.E4M3.F32.PACK_AB_MERGE_C R21, RZ, R21, RZ ;  /* 0x00000015ff15723e */ /* 0x000fca00048070ff */
[----:B------:R0:W-:Y:S01]  /*1b470*/  @!P3 STG.E.U8 desc[UR52][R32.64+0x19], R21 ;  /* 0x000019152000b986 */ /* 0x0001e2000c101134 */
[----:B-1----:R-:W-:-:S04]  /*1b480*/  @!P0 IADD3 R112, P3, P4, R24, R22, R3 ;  /* 0x0000001618708210 */ /* 0x002fc80007c7e003 */
[----:B------:R-:W-:Y:S02]  /*1b490*/  @!P0 IADD3.X R113, R31, R23, R4, P3, P4 ;  /* 0x000000171f718210 */ /* 0x000fe40001fe8404 */
[----:B------:R-:W-:Y:S02]  /*1b4a0*/  ISETP.LT.OR P3, PT, R29, 0x21, !P1 ;  /* 0x000000211d00780c */ /* 0x000fe40004f61670 */
[----:B0-----:R-:W-:-:S11]  /*1b4b0*/  PRMT R21, RZ, 0x7610, R21 ;  /* 0x00007610ff157816 */ /* 0x001fd60000000015 */
[----:B------:R-:W4:Y:S01]  /*1b4c0*/  @!P3 LDG.E.U8 R21, desc[UR52][R26.64+0x20] ;  /* 0x000020341a15b981 */ /* 0x000f22000c1e1100 */
[----:B------:R-:W0:Y:S02]  /*1b4d0*/  @!P3 LDC.64 R22, c[0x0][0x5c0] ;  /* 0x00017000ff16bb82 */ /* 0x000e240000000a00 */
[----:B0-----:R-:W-:-:S05]  /*1b4e0*/  @!P3 IADD3 R22, P4, R24, R22, RZ ;  /* 0x000000161816b210 */ /* 0x001fca0007f9e0ff */
[----:B------:R-:W-:Y:S01]  /*1b4f0*/  @!P3 IMAD.X R23, R31, 0x1, R23, P4 ;  /* 0x000000011f17b824 */ /* 0x000fe200020e0617 */
[----:B----4-:R-:W-:-:S04]  /*1b500*/  LOP3.LUT R21, R21, 0xff, RZ, 0xc0, !PT ;  /* 0x000000ff15157812 */ /* 0x010fc800078ec0ff */
[----:B------:R-:W-:-:S05]  /*1b510*/  F2FP.F16.E4M3.UNPACK_B R21, R21 ;  /* 0x00000015ff15723e */ /* 0x000fca00020006ff */
[----:B------:R-:W-:-:S05]  /*1b520*/  HADD2.F32 R21, -RZ, R21.H0_H0 ;  /* 0x20000015ff157230 */ /* 0x000fca0000004100 */
[----:B------:R-:W-:-:S04]  /*1b530*/  FMUL R21, R21, UR5 ;  /* 0x0000000515157c20 */ /* 0x000fc80008400000 */
[----:B---3--:R-:W-:Y:S01]  /*1b540*/  FFMA R21, R91, UR4, R21 ;  /* 0x000000045b157c23 */ /* 0x008fe20008000015 */
[----:B------:R-:W-:Y:S01]  /*1b550*/  ISETP.LT.OR P6, PT, R29, 0x21, !P2 ;  /* 0x000000211d00780c */ /* 0x000fe200057c1670 */
[----:B------:R-:W3:Y:S03]  /*1b560*/  LDL.LU R91, [R1+0x15c] ;  /* 0x00015c00015b7983 */ /* 0x000ee60000300800 */
[----:B------:R-:W-:-:S05]  /*1b570*/  F2FP.SATFINITE.E4M3.F32.PACK_AB_MERGE_C R21, RZ, R21, RZ ;  /* 0x00000015ff15723e */ /* 0x000fca00048070ff */
        /* <DEDUP_REMOVED lines=22> */
[----:B------:R-:W0:Y:S01]  /*1b6e0*/  @!P5 LDC.64 R22, c[0x0][0x5c0] ;  /* 0x00017000ff16db82 */ /* 0x000e220000000a00 */
[----:B----4-:R-:W-:-:S04]  /*1b6f0*/  LOP3.LUT R21, R21, 0xff, RZ, 0xc0, !PT ;  /* 0x000000ff15157812 */ /* 0x010fc800078ec0ff */
[----:B------:R-:W-:-:S05]  /*1b700*/  F2FP.F16.E4M3.UNPACK_B R21, R21 ;  /* 0x00000015ff15723e */ /* 0x000fca00020006ff */
[----:B------:R-:W-:-:S05]  /*1b710*/  HADD2.F32 R21, -RZ, R21.H0_H0 ;  /* 0x20000015ff157230 */ /* 0x000fca0000004100 */
[----:B------:R-:W-:-:S04]  /*1b720*/  FMUL R21, R21, UR5 ;  /* 0x0000000515157c20 */ /* 0x000fc80008400000 */
[----:B---3--:R-:W-:Y:S01]  /*1b730*/  FFMA R21, R91, UR4, R21 ;  /* 0x000000045b157c23 */ /* 0x008fe20008000015 */
[----:B0-----:R-:W-:Y:S01]  /*1b740*/  @!P5 IADD3 R48, P3, P4, R24, R22, R3 ;  /* 0x000000161830d210 */ /* 0x001fe20007c7e003 */
[----:B------:R-:W3:Y:S03]  /*1b750*/  LDL.LU R91, [R1+0x164] ;  /* 0x00016400015b7983 */ /* 0x000ee60000300800 */
[----:B------:R-:W-:-:S05]  /*1b760*/  F2FP.SATFINITE.E4M3.F32.PACK_AB_MERGE_C R21, RZ, R21, RZ ;  /* 0x00000015ff15723e */ /* 0x000fca00048070ff */
[----:B------:R0:W-:Y:S01]  /*1b770*/  @!P6 STG.E.U8 desc[UR52][R62.64+0x20], R21 ;  /* 0x000020153e00e986 */ /* 0x0001e2000c101134 */
[----:B------:R-:W-:Y:S02]  /*1b780*/  ISETP.LT.OR P6, PT, R29, 0x22, !P2 ;  /* 0x000000221d00780c */ /* 0x000fe400057c1670 */
[----:B0-----:R-:W-:-:S11]  /*1b790*/  PRMT R21, RZ, 0x7610, R21 ;  /* 0x00007610ff157816 */ /* 0x001fd60000000015 */
[----:B------:R-:W4:Y:S01]  /*1b7a0*/  @!P6 LDG.E.U8 R21, desc[UR52][R10.64+0x21] ;  /* 0x000021340a15e981 */ /* 0x000f22000c1e1100 */
[----:B------:R-:W-:Y:S02]  /*1b7b0*/  ISETP.GE.AND P0, PT, R28, 0x81, PT ;  /* 0x000000811c00780c */ /* 0x000fe40003f06270 */
[----:B------:R-:W-:Y:S02]  /*1b7c0*/  @!P5 IADD3.X R49, R31, R23, R4, P3, P4 ;  /* 0x000000171f31d210 */ /* 0x000fe40001fe8404 */
[----:B------:R-:W-:-:S13]  /*1b7d0*/  ISETP.LT.OR P5, PT, R29, 0x41, !P0 ;  /* 0x000000411d00780c */ /* 0x000fda00047a1670 */
[----:B------:R-:W0:Y:S01]  /*1b7e0*/  @!P5 LDC.64 R22, c[0x0][0x5c0] ;  /* 0x00017000ff16db82 */ /* 0x000e220000000a00 */
[----:B------:R-:W-:-:S04]  /*1b7f0*/  LOP3.LUT R0, R0, 0xfffffffb, RZ, 0xc0, !PT ;  /* 0xfffffffb00007812 */ /* 0x000fc800078ec0ff */
[----:B------:R-:W-:Y:S02]  /*1b800*/  @P5 LOP3.LUT R0, R0, 0x4, RZ, 0xfc, !PT ;  /* 0x0000000400005812 */ /* 0x000fe400078efcff */
[----:B0-----:R-:W-:-:S04]  /*1b810*/  @!P5 IADD3 R58, P3, P4, R24, R22, R7 ;  /* 0x00000016183ad210 */ /* 0x001fc80007c7e007 */
[----:B------:R-:W-:Y:S02]  /*1b820*/  @!P5 IADD3.X R59, R31, R23, R6, P3, P4 ;  /* 0x000000171f3bd210 */ /* 0x000fe40001fe8406 */
[----:B------:R-:W-:-:S13]  /*1b830*/  ISETP.LT.OR P5, PT, R29, 0x42, !P0 ;  /* 0x000000421d00780c */ /* 0x000fda00047a1670 */
        /* <DEDUP_REMOVED lines=9> */
[----:B--2---:R-:W-:Y:S01]  /*1b8d0*/  FFMA R21, R90, UR4, R21 ;  /* 0x000000045a157c23 */ /* 0x004fe20008000015 */
[----:B0-----:R-:W-:Y:S01]  /*1b8e0*/  @!P3 IADD3 R22, P4, R24, R22, RZ ;  /* 0x000000161816b210 */ /* 0x001fe20007f9e0ff */
[----:B------:R-:W2:Y:S03]  /*1b8f0*/  LDL.LU R90, [R1+0x168] ;  /* 0x00016800015a7983 */ /* 0x000ea60000300800 */
[----:B------:R-:W-:-:S05]  /*1b900*/  F2FP.SATFINITE.E4M3.F32.PACK_AB_MERGE_C R21, RZ, R21, RZ ;  /* 0x00000015ff15723e */ /* 0x000fca00048070ff */
[----:B------:R0:W-:Y:S02]  /*1b910*/  @!P6 STG.E.U8 desc[UR52][R60.64+0x21], R21 ;  /* 0x000021153c00e986 */ /* 0x0001e4000c101134 */
[----:B0-----:R-:W-:-:S06]  /*1b920*/  PRMT R21, RZ, 0x7610, R21 ;  /* 0x00007610ff157816 */ /* 0x001fcc0000000015 */
[----:B------:R-:W4:Y:S01]  /*1b930*/  @!P3 LDG.E.U8 R21, desc[UR52][R26.64+0x28] ;  /* 0x000028341a15b981 */ /* 0x000f22000c1e1100 */
[----:B------:R-:W-:Y:S01]  /*1b940*/  @!P3 IMAD.X R23, R31, 0x1, R23, P4 ;  /* 0x000000011f17b824 */ /* 0x000fe200020e0617 */
[----:B----4-:R-:W-:-:S04]  /*1b950*/  LOP3.LUT R21, R21, 0xff, RZ, 0xc0, !PT ;  /* 0x000000ff15157812 */ /* 0x010fc800078ec0ff */
[----:B------:R-:W-:-:S05]  /*1b960*/  F2FP.F16.E4M3.UNPACK_B R21, R21 ;  /* 0x00000015ff15723e */ /* 0x000fca00020006ff */
[----:B------:R-:W-:-:S05]  /*1b970*/  HADD2.F32 R21, -RZ, R21.H0_H0 ;  /* 0x20000015ff157230 */ /* 0x000fca0000004100 */
[----:B------:R-:W-:-:S04]  /*1b980*/  FMUL R21, R21, UR5 ;  /* 0x0000000515157c20 */ /* 0x000fc80008400000 */
[----:B---3--:R-:W-:Y:S02]  /*1b990*/  FFMA R21, R91, UR4, R21 ;  /* 0x000000045b157c23 */ /* 0x008fe40008000015 */
[----:B------:R-:W3:Y:S03]  /*1b9a0*/  LDL.LU R91, [R1+0x16c] ;  /* 0x00016c00015b7983 */ /* 0x000ee60000300800 */
[----:B------:R-:W-:-:S05]  /*1b9b0*/  F2FP.SATFINITE.E4M3.F32.PACK_AB_MERGE_C R21, RZ, R21, RZ ;  /* 0x00000015ff15723e */ /* 0x000fca00048070ff */
[----:B------:R0:W-:Y:S01]  /*1b9c0*/  @!P3 STG.E.U8 desc[UR52][R22.64+0x28], R21 ;  /* 0x000028151600b986 */ /* 0x0001e2000c101134 */
[----:B------:R-:W-:Y:S02]  /*1b9d0*/  ISETP.LT.OR P3, PT, R29, 0x2a, !P1 ;  /* 0x0000002a1d00780c */ /* 0x000fe40004f61670 */
[----:B0-----:R-:W-:-:S11]  /*1b9e0*/  PRMT R21, RZ, 0x7610, R21 ;  /* 0x00007610ff157816 */ /* 0x001fd60000000015 */
[----:B------:R-:W0:Y:S01]  /*1b9f0*/  @!P3 LDC.64 R22, c[0x0][0x5c0] ;  /* 0x00017000ff16bb82 */ /* 0x000e220000000a00 */
[----:B------:R-:W4:Y:S01]  /*1ba00*/  @!P3 LDG.E.U8 R21, desc[UR52][R26.64+0x29] ;  /* 0x000029341a15b981 */ /* 0x000f22000c1e1100 */
[----:B------:R-:W-:Y:S02]  /*1ba10*/  ISETP.LT.OR P1, PT, R29, 0x29, !P2 ;  /* 0x000000291d00780c */ /* 0x000fe40005721670 */
        /* <DEDUP_REMOVED lines=11> */
[----:B------:R-:W4:Y:S02]  /*1bad0*/  @!P1 LDG.E.U8 R21, desc[UR52][R10.64+0x28] ;  /* 0x000028340a159981 */ /* 0x000f24000c1e1100 */
[----:B----4-:R-:W-:-:S04]  /*1bae0*/  LOP3.LUT R21, R21, 0xff, RZ, 0xc0, !PT ;  /* 0x000000ff15157812 */ /* 0x010fc800078ec0ff */
[----:B------:R-:W-:-:S05]  /*1baf0*/  F2FP.F16.E4M3.UNPACK_B R21, R21 ;  /* 0x00000015ff15723e */ /* 0x000fca00020006ff */
[----:B------:R-:W-:-:S05]  /*1bb00*/  HADD2.F32 R21, -RZ, R21.H0_H0 ;  /* 0x20000015ff157230 */ /* 0x000fca0000004100 */
[----:B------:R-:W-:-:S04]  /*1bb10*/  FMUL R21, R21, UR5 ;  /* 0x0000000515157c20 */ /* 0x000fc80008400000 */
[----:B---3--:R-:W-:Y:S01]  /*1bb20*/  FFMA R21, R91, UR4, R21 ;  /* 0x000000045b157c23 */ /* 0x008fe20008000015 */
[----:B------:R-:W-:Y:S01]  /*1bb30*/  LOP3.LUT R0, R0, 0xfffffffe, RZ, 0xc0, !PT ;  /* 0xfffffffe00007812 */ /* 0x000fe200078ec0ff */
[----:B------:R-:W3:Y:S03]  /*1bb40*/  LDL.LU R91, [R1+0x174] ;  /* 0x00017400015b7983 */ /* 0x000ee60000300800 */
[----:B------:R-:W-:-:S05]  /*1bb50*/  F2FP.SATFINITE.E4M3.F32.PACK_AB_MERGE_C R21, RZ, R21, RZ ;  /* 0x00000015ff15723e */ /* 0x000fca00048070ff */
[----:B------:R0:W-:Y:S01]  /*1bb60*/  @!P1 STG.E.U8 desc[UR52][R66.64+0x28], R21 ;  /* 0x0000281542009986 */ /* 0x0001e2000c101134 */
[----:B------:R-:W-:Y:S02]  /*1bb70*/  ISETP.LT.OR P1, PT, R29, 0x2a, !P2 ;  /* 0x0000002a1d00780c */ /* 0x000fe40005721670 */
[----:B0-----:R-:W-:-:S11]  /*1bb80*/  PRMT R21, RZ, 0x7610, R21 ;  /* 0x00007610ff157816 */ /* 0x001fd60000000015 */
[----:B------:R-:W4:Y:S01]  /*1bb90*/  @!P1 LDG.E.U8 R21, desc[UR52][R10.64+0x29] ;  /* 0x000029340a159981 */ /* 0x000f22000c1e1100 */
[----:B------:R-:W-:Y:S02]  /*1bba0*/  @P5 LOP3.LUT R0, R0, 0x1, RZ, 0xfc, !PT ;  /* 0x0000000100005812 */ /* 0x000fe400078efcff */
[----:B------:R-:W-:-:S13]  /*1bbb0*/  ISETP.LT.OR P5, PT, R29, 0x49, !P0 ;  /* 0x000000491d00780c */ /* 0x000fda00047a1670 */
[----:B------:R-:W0:Y:S01]  /*1bbc0*/  @!P5 LDC.64 R22, c[0x0][0x5c0] ;  /* 0x00017000ff16db82 */ /* 0x000e220000000a00 */
[----:B------:R-:W-:-:S04]  /*1bbd0*/  LOP3.LUT R0, R0, 0xdfffffff, RZ, 0xc0, !PT ;  /* 0xdfffffff00007812 */ /* 0x000fc800078ec0ff */
[----:B------:R-:W-:Y:S02]  /*1bbe0*/  @P5 LOP3.LUT R0, R0, 0x20000000, RZ, 0xfc, !PT ;  /* 0x2000000000005812 */ /* 0x000fe400078efcff */
        /* <DEDUP_REMOVED lines=8> */
[----:B------:R-:W-:Y:S01]  /*1bc70*/  ISETP.LT.OR P0, PT, R29, 0x4a, !P0 ;  /* 0x0000004a1d00780c */ /* 0x000fe20004701670 */
[----:B------:R-:W2:Y:S03]  /*1bc80*/  LDL.LU R90, [R1+0x178] ;  /* 0x00017800015a7983 */ /* 0x000ea60000300800 */
[----:B------:R-:W-:-:S05]  /*1bc90*/  F2FP.SATFINITE.E4M3.F32.PACK_AB_MERGE_C R21, RZ, R21, RZ ;  /* 0x00000015ff15723e */ /* 0x000fca00048070ff */
[----:B------:R0:W-:Y:S04]  /*1bca0*/  @!P1 STG.E.U8 desc[UR52][R64.64+0x29], R21 ;  /* 0x0000291540009986 */ /* 0x0001e8000c101134 */
[----:B------:R-:W1:Y:S01]  /*1bcb0*/  @!P0 LDC.64 R22, c[0x0][0x5c0] ;  /* 0x00017000ff168b82 */ /* 0x000e620000000a00 */
[----:B0-----:R-:W-:-:S06]  /*1bcc0*/  PRMT R21, RZ, 0x7610, R21 ;  /* 0x00007610ff157816 */ /* 0x001fcc0000000015 */
[----:B------:R-:W4:Y:S01]  /*1bcd0*/  @!P5 LDG.E.U8 R21, desc[UR52][R12.64+0x20] ;  /* 0x000020340c15d981 */ /* 0x000f22000c1e1100 */
[----:B------:R-:W-:Y:S02]  /*1bce0*/  LOP3.LUT R0, R0, 0xefffffff, RZ, 0xc0, !PT ;  /* 0xefffffff00007812 */ /* 0x000fe400078ec0ff */
[----:B------:R-:W-:Y:S02]  /*1bcf0*/  ISETP.GE.AND P6, PT, R28, 0x101, PT ;  /* 0x000001011c00780c */ /* 0x000fe40003fc6270 */
[----:B------:R-:W-:Y:S02]  /*1bd00*/  @P0 LOP3.LUT R0, R0, 0x10000000, RZ, 0xfc, !PT ;  /* 0x1000000000000812 */ /* 0x000fe400078efcff */
[----:B-1----:R-:W-:-:S04]  /*1bd10*/  @!P0 IADD3 R34, P3, P4, R24, R22, R7 ;  /* 0x0000001618228210 */ /* 0x002fc80007c7e007 */
[----:B------:R-:W-:Y:S02]  /*1bd20*/  @!P0 IADD3.X R35, R31, R23, R6, P3, P4 ;  /* 0x000000171f238210 */ /* 0x000fe40001fe8406 */
[----:B------:R-:W-:-:S13]  /*1bd30*/  ISETP.LT.OR P0, PT, R29, 0x41, !P6 ;  /* 0x000000411d00780c */ /* 0x000fda0007701670 */
[----:B------:R-:W0:Y:S01]  /*1bd40*/  @!P0 LDC.64 R22, c[0x0][0x5c0] ;  /* 0x00017000ff168b82 */ /* 0x000e220000000a00 */
[----:B------:R-:W-:-:S04]  /*1bd50*/  LOP3.LUT R0, R0, 0xffffbfff, RZ, 0xc0, !PT ;  /* 0xffffbfff00007812 */ /* 0x000fc800078ec0ff */
[----:B------:R-:W-:Y:S02]  /*1bd60*/  @P0 LOP3.LUT R0, R0, 0x4000, RZ, 0xfc, !PT ;  /* 0x0000400000000812 */ /* 0x000fe400078efcff */
[----:B0-----:R-:W-:-:S04]  /*1bd70*/  @!P0 IADD3 R44, P3, P4, R24, R22, R9 ;  /* 0x00000016182c8210 */ /* 0x001fc80007c7e009 */
[----:B------:R-:W-:Y:S02]  /*1bd80*/  @!P0 IADD3.X R45, R31, R23, R8, P3, P4 ;  /* 0x000000171f2d8210 */ /* 0x000fe40001fe8408 */
[----:B------:R-:W-:Y:S02]  /*1bd90*/  LOP3.LUT P0, RZ, R0, 0x80, RZ, 0xc0, !PT ;  /* 0x0000008000ff7812 */ /* 0x000fe4000780c0ff */
[----:B------:R-:W-:-:S13]  /*1bda0*/  ISETP.LT.OR P1, PT, R29, 0x42, !P6 ;  /* 0x000000421d00780c */ /* 0x000fda0007721670 */
[----:B------:R-:W0:Y:S01]  /*1bdb0*/  @!P1 LDC.64 R22, c[0x0][0x5c0] ;  /* 0x00017000ff169b82 */ /* 0x000e220000000a00 */
        /* <DEDUP_REMOVED lines=8> */
[----:B------:R1:W-:Y:S02]  /*1be40*/  @!P5 STG.E.U8 desc[UR52][R54.64+0x20], R21 ;  /* 0x000020153600d986 */ /* 0x0003e4000c101134 */
[----:B-1----:R-:W-:-:S06]  /*1be50*/  PRMT R21, RZ, 0x7610, R21 ;  /* 0x00007610ff157816 */ /* 0x002fcc0000000015 */
[----:B------:R-:W4:Y:S01]  /*1be60*/  @!P0 LDG.E.U8 R21, desc[UR52][R12.64+0x21] ;  /* 0x000021340c158981 */ /* 0x000f22000c1e1100 */
[----:B0-----:R-:W-:Y:S02]  /*1be70*/  @!P1 IADD3 R36, P3, P4, R24, R22, R9 ;  /* 0x0000001618249210 */ /* 0x001fe40007c7e009 */
[----:B------:R-:W-:Y:S02]  /*1be80*/  @P1 LOP3.LUT R0, R0, 0x2000, RZ, 0xfc, !PT ;  /* 0x0000200000001812 */ /* 0x000fe400078efcff */
[----:B------:R-:W-:Y:S02]  /*1be90*/  @!P1 IADD3.X R37, R31, R23, R8, P3, P4 ;  /* 0x000000171f259210 */ /* 0x000fe40001fe8408 */
[----:B------:R-:W-:-:S13]  /*1bea0*/  ISETP.LT.OR P1, PT, R29, 0x49, !P6 ;  /* 0x000000491d00780c */ /* 0x000fda0007721670 */
[----:B------:R-:W0:Y:S01]  /*1beb0*/  @!P1 LDC.64 R22, c[0x0][0x5c0] ;  /* 0x00017000ff169b82 */ /* 0x000e220000000a00 */
[----:B------:R-:W-:Y:S02]  /*1bec0*/  ISETP.LT.OR P5, PT, R29, 0x4a, !P6 ;  /* 0x0000004a1d00780c */ /* 0x000fe400077a1670 */
[----:B0-----:R-:W-:-:S04]  /*1bed0*/  @!P1 IADD3 R42, P3, P4, R24, R22, R9 ;  /* 0x00000016182a9210 */ /* 0x001fc80007c7e009 */
[----:B------:R-:W-:-:S07]  /*1bee0*/  @!P1 IADD3.X R43, R31, R23, R8, P3, P4 ;  /* 0x000000171f2b9210 */ /* 0x000fce0001fe8408 */
[----:B------:R-:W0:Y:S01]  /*1bef0*/  @!P5 LDC.64 R22, c[0x0][0x5c0] ;  /* 0x00017000ff16db82 */ /* 0x000e220000000a00 */
[----:B------:R-:W-:-:S04]  /*1bf00*/  LOP3.LUT R2, R2, 0xfffffffd, RZ, 0xc0, !PT ;  /* 0xfffffffd02027812 */ /* 0x000fc800078ec0ff */
[----:B------:R-:W-:Y:S02]  /*1bf10*/  @P1 LOP3.LUT R2, R2, 0x2, RZ, 0xfc, !PT ;  /* 0x0000000202021812 */ /* 0x000fe400078efcff */
[----:B------:R-:W-:Y:S02]  /*1bf20*/  LOP3.LUT P1, RZ, R20, 0x2000000, RZ, 0xc0, !PT ;  /* 0x0200000014ff7812 */ /* 0x000fe4000782c0ff */
[----:B0-----:R-:W-:-:S04]  /*1bf30*/  @!P5 IADD3 R40, P3, P4, R24, R22, R9 ;  /* 0x000000161828d210 */ /* 0x001fc80007c7e009 */
[----:B------:R-:W-:Y:S02]  /*1bf40*/  @!P5 IADD3.X R41, R31, R23, R8, P3, P4 ;  /* 0x000000171f29d210 */ /* 0x000fe40001fe8408 */
[----:B------:R-:W-:-:S13]  /*1bf50*/  ISETP.LT.OR P4, PT, R29, 0x21, !P1 ;  /* 0x000000211d00780c */ /* 0x000fda0004f81670 */
[----:B------:R-:W0:Y:S01]  /*1bf60*/  @!P4 LDC.64 R22, c[0x0][0x5c0] ;  /* 0x00017000ff16cb82 */ /* 0x000e220000000a00 */
[----:B------:R-:W-:-:S04]  /*1bf70*/  LOP3.LUT R0, R0, 0xfffffeff, RZ, 0xc0, !PT ;  /* 0xfffffeff00007812 */ /* 0x000fc800078ec0ff */
[----:B------:R-:W-:Y:S02]  /*1bf80*/  @P5 LOP3.LUT R0, R0, 0x100, RZ, 0xfc, !PT ;  /* 0x0000010000005812 */ /* 0x000fe400078efcff */
[----:B------:R-:W-:Y:S02]  /*1bf90*/  @!P4 IADD3 R30, P3, P5, R3, R24, R7 ;  /* 0x00000018031ec210 */ /* 0x000fe40007d7e007 */
        /* <DEDUP_REMOVED lines=8> */
[----:B------:R1:W-:Y:S04]  /*1c020*/  @!P0 STG.E.U8 desc[UR52][R50.64+0x21], R21 ;  /* 0x0000211532008986 */ /* 0x0003e8000c101134 */
[----:B------:R-:W5:Y:S01]  /*1c030*/  LDL.LU R100, [R1+0x188] ;  /* 0x0001880001647983 */ /* 0x000f620000300800 */
[----:B-1----:R-:W-:-:S03]  /*1c040*/  @!P4 IADD3.X R21, R4, R31, R6, P3, P5 ;  /* 0x0000001f0415c210 */ /* 0x002fc60001fea406 */
[----:B------:R-:W5:Y:S01]  /*1c050*/  LDL.LU R101, [R1+0x18c] ;  /* 0x00018c0001657983 */ /* 0x000f620000300800 */
[----:B0-----:R-:W-:-:S05]  /*1c060*/  @!P4 IADD3 R22, P3, R30, R22, RZ ;  /* 0x000000161e16c210 */ /* 0x001fca0007f7e0ff */
[----:B------:R-:W-:Y:S01]  /*1c070*/  @!P4 IMAD.X R23, R21, 0x1, R23, P3 ;  /* 0x000000011517c824 */ /* 0x000fe200018e0617 */
[----:B------:R-:W-:-:S06]  /*1c080*/  PRMT R21, RZ, 0x7610, R21 ;  /* 0x00007610ff157816 */ /* 0x000fcc0000000015 */
[----:B------:R-:W3:Y:S01]  /*1c090*/  @!P4 LDG.E.U8 R21, desc[UR52][R14.64+0x20] ;  /* 0x000020340e15c981 */ /* 0x000ee2000c1e1100 */
[----:B------:R-:W-:Y:S02]  /*1c0a0*/  ISETP.LT.OR P3, PT, R29, 0x22, !P1 ;  /* 0x000000221d00780c */ /* 0x000fe40004f61670 */
[----:B---3--:R-:W-:-:S04]  /*1c0b0*/  LOP3.LUT R21, R21, 0xff, RZ, 0xc0, !PT ;  /* 0x000000ff15157812 */ /* 0x008fc800078ec0ff */
[----:B------:R-:W-:-:S05]  /*1c0c0*/  F2FP.F16.E4M3.UNPACK_B R21, R21 ;  /* 0x00000015ff15723e */ /* 0x000fca00020006ff */
[----:B------:R-:W-:-:S05]  /*1c0d0*/  HADD2.F32 R21, -RZ, R21.H0_H0 ;  /* 0x20000015ff157230 */ /* 0x000fca0000004100 */
[----:B------:R-:W-:-:S04]  /*1c0e0*/  FMUL R32, R21, UR5 ;  /* 0x0000000515207c20 */ /* 0x000fc80008400000 */
[----:B------:R-:W-:-:S05]  /*1c0f0*/  FFMA R32, R91, UR4, R32 ;  /* 0x000000045b207c23 */ /* 0x000fca0008000020 */
[----:B------:R-:W-:-:S05]  /*1c100*/  F2FP.SATFINITE.E4M3.F32.PACK_AB_MERGE_C R32, RZ, R32, RZ ;  /* 0x00000020ff20723e */ /* 0x000fca00048070ff */
[----:B------:R0:W-:Y:S02]  /*1c110*/  @!P4 STG.E.U8 desc[UR52][R22.64+0x20], R32 ;  /* 0x000020201600c986 */ /* 0x0001e4000c101134 */
[----:B0-----:R-:W0:Y:S01]  /*1c120*/  @!P3 LDC.64 R32, c[0x0][0x5c0] ;  /* 0x00017000ff20bb82 */ /* 0x001e220000000a00 */
[----:B------:R-:W-:-:S04]  /*1c130*/  @!P3 IADD3 R21, P5, P6, R3, R24, R7 ;  /* 0x000000180315b210 */ /* 0x000fc80007ebe007 */
[----:B0-----:R-:W-:Y:S02]  /*1c140*/  @!P3 IADD3 R32, P4, R21, R32, RZ ;  /* 0x000000201520b210 */ /* 0x001fe40007f9e0ff */
[----:B------:R-:W-:-:S06]  /*1c150*/  PRMT R21, RZ, 0x7610, R21 ;  /* 0x00007610ff157816 */ /* 0x000fcc0000000015 */
[----:B------:R-:W3:Y:S01]  /*1c160*/  @!P3 LDG.E.U8 R21, desc[UR52][R14.64+0x21] ;  /* 0x000021340e15b981 */ /* 0x000ee2000c1e1100 */
[----:B------:R-:W-:-:S13]  /*1c170*/  ISETP.LT.OR P0, PT, R29, 0x51, !P2 ;  /* 0x000000511d00780c */ /* 0x000fda0005701670 */
[----:B------:R-:W0:Y:S01]  /*1c180*/  @!P0 LDC.64 R22, c[0x0][0x5c0] ;  /* 0x00017000ff168b82 */ /* 0x000e220000000a00 */
[----:B------:R-:W-:-:S05]  /*1c190*/  @!P3 IADD3.X R30, R4, R31, R6, P5, P6 ;  /* 0x0000001f041eb210 */ /* 0x000fca0002fec406 */
[----:B------:R-:W-:Y:S01]  /*1c1a0*/  @!P3 IMAD.X R33, R30, 0x1, R33, P4 ;  /* 0x000000011e21b824 */ /* 0x000fe200020e0621 */
[----:B0-----:R-:W-:-:S04]  /*1c1b0*/  @!P0 IADD3 R94, P5, P6, R24, R22, R3 ;  /* 0x00000016185e8210 */ /* 0x001fc80007ebe003 */
[----:B------:R-:W-:Y:S02]  /*1c1c0*/  @!P0 IADD3.X R95, R31, R23, R4, P5, P6 ;  /* 0x000000171f5f8210 */ /* 0x000fe40002fec404 */
[----:B------:R-:W-:Y:S02]  /*1c1d0*/  LOP3.LUT P5, RZ, R0, 0x10000, RZ, 0xc0, !PT ;  /* 0x0001000000ff7812 */ /* 0x000fe400078ac0ff */
[----:B---3--:R-:W-:-:S04]  /*1c1e0*/  LOP3.LUT R21, R21, 0xff, RZ, 0xc0, !PT ;  /* 0x000000ff15157812 */ /* 0x008fc800078ec0ff */
        /* <DEDUP_REMOVED lines=13> */
[----:B0-----:R-:W-:-:S04]  /*1c2c0*/  @!P0 IADD3 R90, P3, P4, R24, R22, R3 ;  /* 0x00000016185a8210 */ /* 0x001fc80007c7e003 */
[----:B------:R-:W-:Y:S02]  /*1c2d0*/  @!P0 IADD3.X R91, R31, R23, R4, P3, P4 ;  /* 0x000000171f5b8210 */ /* 0x000fe40001fe8404 */
        /* <DEDUP_REMOVED lines=23> */
[----:B------:R-:W-:Y:S02]  /*1c450*/  @!P4 IADD3 R30, P3, P5, R3, R24, R7 ;  /* 0x00000018031ec210 */ /* 0x000fe40007d7e007 */
[----:B--2---:R-:W-:-:S04]  /*1c460*/  LOP3.LUT R21, R21, 0xff, RZ, 0xc0, !PT ;  /* 0x000000ff15157812 */ /* 0x004fc800078ec0ff */
[----:B------:R-:W-:-:S05]  /*1c470*/  F2FP.F16.E4M3.UNPACK_B R21, R21 ;  /* 0x00000015ff15723e */ /* 0x000fca00020006ff */
[----:B------:R-:W-:-:S05]  /*1c480*/  HADD2.F32 R21, -RZ, R21.H0_H0 ;  /* 0x20000015ff157230 */ /* 0x000fca0000004100 */
[----:B------:R-:W-:-:S04]  /*1c490*/  FMUL R21, R21, UR5 ;  /* 0x0000000515157c20 */ /* 0x000fc80008400000 */
[----:B-----5:R-:W-:Y:S02]  /*1c4a0*/  FFMA R21, R100, UR4, R21 ;  /* 0x0000000464157c23 */ /* 0x020fe40008000015 */
[----:B------:R-:W2:Y:S03]  /*1c4b0*/  LDL.LU R100, [R1+0x190] ;  /* 0x0001900001647983 */ /* 0x000ea60000300800 */
[----:B------:R-:W-:Y:S01]  /*1c4c0*/  F2FP.SATFINITE.E4M3.F32.PACK_AB_MERGE_C R21, RZ, R21, RZ ;  /* 0x00000015ff15723e */ /* 0x000fe200048070ff */
[----:B------:R-:W3:Y:S04]  /*1c4d0*/  LDL.LU R104, [R1+0x194] ;  /* 0x0001940001687983 */ /* 0x000ee80000300800 */
[----:B------:R1:W-:Y:S01]  /*1c4e0*/  @!P6 STG.E.U8 desc[UR52][R68.64+0x29], R21 ;  /* 0x000029154400e986 */ /* 0x0003e2000c101134 */
[----:B------:R-:W-:-:S02]  /*1c4f0*/  LOP3.LUT P0, RZ, R20, 0x1000000, RZ, 0xc0, !PT ;  /* 0x0100000014ff7812 */ /* 0x000fc4000780c0ff */
[----:B------:R-:W-:Y:S01]  /*1c500*/  LOP3.LUT R0, R0, 0xfffeffff, RZ, 0xc0, !PT ;  /* 0xfffeffff00007812 */ /* 0x000fe200078ec0ff */
[----:B------:R-:W4:Y:S01]  /*1c510*/  LDL.LU R122, [R1+0x198] ;  /* 0x00019800017a7983 */ /* 0x000f220000300800 */
[----:B-1----:R-:W-:-:S03]  /*1c520*/  @!P4 IADD3.X R21, R4, R31, R6, P3, P5 ;  /* 0x0000001f0415c210 */ /* 0x002fc60001fea406 */
[----:B------:R-:W5:Y:S01]  /*1c530*/  LDL.LU R123, [R1+0x19c] ;  /* 0x00019c00017b7983 */ /* 0x000f620000300800 */
[----:B0-----:R-:W-:-:S05]  /*1c540*/  @!P4 IADD3 R22, P3, R30, R22, RZ ;  /* 0x000000161e16c210 */ /* 0x001fca0007f7e0ff */
[----:B------:R-:W-:Y:S01]  /*1c550*/  @!P4 IMAD.X R23, R21, 0x1, R23, P3 ;  /* 0x000000011517c824 */ /* 0x000fe200018e0617 */
[----:B------:R-:W-:-:S06]  /*1c560*/  PRMT R21, RZ, 0x7610, R21 ;  /* 0x00007610ff157816 */ /* 0x000fcc0000000015 */
[----:B------:R-:W2:Y:S01]  /*1c570*/  @!P4 LDG.E.U8 R21, desc[UR52][R14.64+0x28] ;  /* 0x000028340e15c981 */ /* 0x000ea2000c1e1100 */
[----:B------:R-:W-:-:S13]  /*1c580*/  ISETP.LT.OR P3, PT, R29, 0x2a, !P1 ;  /* 0x0000002a1d00780c */ /* 0x000fda0004f61670 */
[----:B------:R-:W-:Y:S02]  /*1c590*/  @!P3 IADD3 R30, P5, P6, R3, R24, R7 ;  /* 0x00000018031eb210 */ /* 0x000fe40007ebe007 */
[----:B--2---:R-:W-:-:S04]  /*1c5a0*/  LOP3.LUT R21, R21, 0xff, RZ, 0xc0, !PT ;  /* 0x000000ff15157812 */ /* 0x004fc800078ec0ff */
[----:B------:R-:W-:-:S05]  /*1c5b0*/  F2FP.F16.E4M3.UNPACK_B R21, R21 ;  /* 0x00000015ff15723e */ /* 0x000fca00020006ff */
[----:B------:R-:W-:-:S05]  /*1c5c0*/  HADD2.F32 R21, -RZ, R21.H0_H0 ;  /* 0x20000015ff157230 */ /* 0x000fca0000004100 */
[----:B------:R-:W-:-:S04]  /*1c5d0*/  FMUL R32, R21, UR5 ;  /* 0x0000000515207c20 */ /* 0x000fc80008400000 */
[----:B------:R-:W-:-:S05]  /*1c5e0*/  FFMA R32, R101, UR4, R32 ;  /* 0x0000000465207c23 */ /* 0x000fca0008000020 */
[----:B------:R-:W-:-:S05]  /*1c5f0*/  F2FP.SATFINITE.E4M3.F32.PACK_AB_MERGE_C R32, RZ, R32, RZ ;  /* 0x00000020ff20723e */ /* 0x000fca00048070ff */
[----:B------:R0:W-:Y:S02]  /*1c600*/  @!P4 STG.E.U8 desc[UR52][R22.64+0x28], R32 ;  /* 0x000028201600c986 */ /* 0x0001e4000c101134 */
[----:B0-----:R-:W0:Y:S01]  /*1c610*/  @!P3 LDC.64 R32, c[0x0][0x5c0] ;  /* 0x00017000ff20bb82 */ /* 0x001e220000000a00 */
[----:B------:R-:W-:Y:S02]  /*1c620*/  @!P3 IADD3.X R21, R4, R31, R6, P5, P6 ;  /* 0x0000001f0415b210 */ /* 0x000fe40002fec406 */
[----:B0-----:R-:W-:-:S05]  /*1c630*/  @!P3 IADD3 R32, P4, R30, R32, RZ ;  /* 0x000000201e20b210 */ /* 0x001fca0007f9e0ff */
[----:B------:R-:W-:Y:S01]  /*1c640*/  @!P3 IMAD.X R33, R21, 0x1, R33, P4 ;  /* 0x000000011521b824 */ /* 0x000fe200020e0621 */
[----:B------:R-:W-:-:S06]  /*1c650*/  PRMT R21, RZ, 0x7610, R21 ;  /* 0x00007610ff157816 */ /* 0x000fcc0000000015 */
[----:B------:R-:W2:Y:S01]  /*1c660*/  @!P3 LDG.E.U8 R21, desc[UR52][R14.64+0x29] ;  /* 0x000029340e15b981 */ /* 0x000ea2000c1e1100 */
[----:B------:R-:W-:-:S04]  /*1c670*/  LOP3.LUT R20, R20, 0xff7fffff, RZ, 0xc0, !PT ;  /* 0xff7fffff14147812 */ /* 0x000fc800078ec0ff */
[----:B------:R-:W-:-:S04]  /*1c680*/  @P2 LOP3.LUT R20, R20, 0x800000, RZ, 0xfc, !PT ;  /* 0x0080000014142812 */ /* 0x000fc800078efcff */
[----:B------:R-:W-:-:S04]  /*1c690*/  LOP3.LUT R20, R20, 0xffbfffff, RZ, 0xc0, !PT ;  /* 0xffbfffff14147812 */ /* 0x000fc800078ec0ff */
[----:B------:R-:W-:Y:S02]  /*1c6a0*/  @P1 LOP3.LUT R20, R20, 0x400000, RZ, 0xfc, !PT ;  /* 0x0040000014141812 */ /* 0x000fe400078efcff */
[----:B------:R-:W-:-:S04]  /*1c6b0*/  ISETP.GE.AND P1, PT, R28, 0x81, PT ;  /* 0x000000811c00780c */ /* 0x000fc80003f26270 */
[----:B------:R-:W-:-:S13]  /*1c6c0*/  ISETP.LT.OR P2, PT, R29, 0x51, !P1 ;  /* 0x000000511d00780c */ /* 0x000fda0004f41670 */
[----:B------:R-:W0:Y:S01]  /*1c6d0*/  @!P2 LDC.64 R22, c[0x0][0x5c0] ;  /* 0x00017000ff16ab82 */ /* 0x000e220000000a00 */
        /* <DEDUP_REMOVED lines=41> */
[----:B------:R-:W-:Y:S02]  /*1c970*/  @!P4 IADD3 R30, P3, P5, R3, R24, R9 ;  /* 0x00000018031ec210 */ /* 0x000fe40007d7e009 */
[----:B--2---:R-:W-:-:S04]  /*1c980*/  LOP3.LUT R21, R21, 0xff, RZ, 0xc0, !PT ;  /* 0x000000ff15157812 */ /* 0x004fc800078ec0ff */
[----:B------:R-:W-:-:S05]  /*1c990*/  F2FP.F16.E4M3.UNPACK_B R21, R21 ;  /* 0x00000015ff15723e */ /* 0x000fca00020006ff */
[----:B------:R-:W-:-:S05]  /*1c9a0*/  HADD2.F32 R21, -RZ, R21.H0_H0 ;  /* 0x20000015ff157230 */ /* 0x000fca0000004100 */
[----:B------:R-:W-:-:S04]  /*1c9b0*/  FMUL R21, R21, UR5 ;  /* 0x0000000515157c20 */ /* 0x000fc80008400000 */
[----:B----4-:R-:W-:Y:S02]  /*1c9c0*/  FFMA R21, R122, UR4, R21 ;  /* 0x000000047a157c23 */ /* 0x010fe40008000015 */
[----:B------:R-:W2:Y:S03]  /*1c9d0*/  LDL.LU R122, [R1+0x1a0] ;  /* 0x0001a000017a7983 */ /* 0x000ea60000300800 */
[----:B------:R-:W-:Y:S01]  /*1c9e0*/  F2FP.SATFINITE.E4M3.F32.PACK_AB_MERGE_C R21, RZ, R21, RZ ;  /* 0x00000015ff15723e */ /* 0x000fe200048070ff */
[----:B------:R-:W3:Y:S04]  /*1c9f0*/  LDL.LU R126, [R1+0x1a4] ;  /* 0x0001a400017e7983 */ /* 0x000ee80000300800 */
[----:B------:R1:W-:Y:S01]  /*1ca00*/  @!P2 STG.E.U8 desc[UR52][R52.64+0x21], R21 ;  /* 0x000021153400a986 */ /* 0x0003e2000c101134 */
[----:B------:R-:W-:-:S02]  /*1ca10*/  LOP3.LUT R0, R0, 0xfffffdff, RZ, 0xc0, !PT ;  /* 0xfffffdff00007812 */ /* 0x000fc400078ec0ff */
[----:B------:R-:W-:Y:S01]  /*1ca20*/  LOP3.LUT R5, R5, 0xfffffff7, RZ, 0xc0, !PT ;  /* 0xfffffff705057812 */ /* 0x000fe200078ec0ff */
[----:B------:R-:W4:Y:S01]  /*1ca30*/  LDL.LU R131, [R1+0x1a8] ;  /* 0x0001a80001837983 */ /* 0x000f220000300800 */
[----:B-1----:R-:W-:-:S03]  /*1ca40*/  @!P4 IADD3.X R21, R4, R31, R8, P3, P5 ;  /* 0x0000001f0415c210 */ /* 0x002fc60001fea408 */
[----:B------:R-:W4:Y:S01]  /*1ca50*/  LDL.LU R130, [R1+0x1ac] ;  /* 0x0001ac0001827983 */ /* 0x000f220000300800 */
[----:B0-----:R-:W-:-:S05]  /*1ca60*/  @!P4 IADD3 R22, P3, R30, R22, RZ ;  /* 0x000000161e16c210 */ /* 0x001fca0007f7e0ff */
[----:B------:R-:W-:Y:S01]  /*1ca70*/  @!P4 IMAD.X R23, R21, 0x1, R23, P3 ;  /* 0x000000011517c824 */ /* 0x000fe200018e0617 */
[----:B------:R-:W-:-:S06]  /*1ca80*/  PRMT R21, RZ, 0x7610, R21 ;  /* 0x00007610ff157816 */ /* 0x000fcc0000000015 */
[----:B------:R-:W5:Y:S01]  /*1ca90*/  @!P4 LDG.E.U8 R21, desc[UR52][R18.64+0x20] ;  /* 0x000020341215c981 */ /* 0x000f62000c1e1100 */
[----:B------:R-:W-:-:S13]  /*1caa0*/  ISETP.LT.OR P3, PT, R29, 0x22, !P0 ;  /* 0x000000221d00780c */ /* 0x000fda0004761670 */
[----:B------:R-:W-:Y:S02]  /*1cab0*/  @!P3 IADD3 R30, P5, P6, R3, R24, R9 ;  /* 0x00000018031eb210 */ /* 0x000fe40007ebe009 */
[----:B-----5:R-:W-:-:S04]  /*1cac0*/  LOP3.LUT R21, R21, 0xff, RZ, 0xc0, !PT ;  /* 0x000000ff15157812 */ /* 0x020fc800078ec0ff */
        /* <DEDUP_REMOVED lines=11> */
[----:B------:R-:W5:Y:S01]  /*1cb80*/  @!P3 LDG.E.U8 R21, desc[UR52][R18.64+0x21] ;  /* 0x000021341215b981 */ /* 0x000f62000c1e1100 */
[----:B------:R-:W-:Y:S02]  /*1cb90*/  ISETP.GE.AND P2, PT, R28, 0x101, PT ;  /* 0x000001011c00780c */ /* 0x000fe40003f46270 */
[----:B------:R-:W-:Y:S02]  /*1cba0*/  @P1 LOP3.LUT R0, R0, 0x200, RZ, 0xfc, !PT ;  /* 0x0000020000001812 */ /* 0x000fe400078efcff */
[----:B------:R-:W-:-:S13]  /*1cbb0*/  ISETP.LT.OR P1, PT, R29, 0x51, !P2 ;  /* 0x000000511d00780c */ /* 0x000fda0005721670 */
[----:B------:R-:W0:Y:S02]  /*1cbc0*/  @!P1 LDC.64 R22, c[0x0][0x5c0] ;  /* 0x00017000ff169b82 */ /* 0x000e240000000a00 */
[----:B0-----:R-:W-:-:S04]  /*1cbd0*/  @!P1 IADD3 R124, P5, P6, R24, R22, R9 ;  /* 0x00000016187c9210 */ /* 0x001fc80007ebe009 */
        /* <DEDUP_REMOVED lines=11> */
[----:B------:R-:W-:Y:S02]  /*1cc90*/  @P1 LOP3.LUT R5, R5, 0x8, RZ, 0xfc, !PT ;  /* 0x0000000805051812 */ /* 0x000fe400078efcff */
[----:B------:R-:W-:Y:S02]  /*1cca0*/  LOP3.LUT P1, RZ, R0, 0x20, RZ, 0xc0, !PT ;  /* 0x0000002000ff7812 */ /* 0x000fe4000782c0ff */
[----:B------:R-:W-:-:S04]  /*1ccb0*/  ISETP.GE.AND P6, PT, R28, 0x101, PT ;  /* 0x000001011c00780c */ /* 0x000fc80003fc6270 */
        /* <DEDUP_REMOVED lines=36> */
[----:B------:R-:W-:-:S05]  /*1cf00*/  F2FP.SATFINITE.E4M3.F32.PACK_AB_MERGE_C R21, RZ, R21, RZ ;  /* 0x00000015ff15723e */ /* 0x000fca00048070ff */
[----:B------:R1:W-:Y:S02]  /*1cf10*/  @!P1 STG.E.U8 desc[UR52][R74.64+0x29], R21 ;  /* 0x000029154a009986 */ /* 0x0003e4000c101134 */
[----:B-1----:R-:W-:Y:S02]  /*1cf20*/  @!P4 IADD3.X R21, R4, R31, R8, P3, P5 ;  /* 0x0000001f0415c210 */ /* 0x002fe40001fea408 */
[----:B0-----:R-:W-:-:S05]  /*1cf30*/  @!P4 IADD3 R22, P3, R30, R22, RZ ;  /* 0x000000161e16c210 */ /* 0x001fca0007f7e0ff */
[----:B------:R-:W-:Y:S01]  /*1cf40*/  @!P4 IMAD.X R23, R21, 0x1, R23, P3 ;  /* 0x000000011517c824 */ /* 0x000fe200018e0617 */
[----:B------:R-:W-:-:S06]  /*1cf50*/  PRMT R21, RZ, 0x7610, R21 ;  /* 0x00007610ff157816 */ /* 0x000fcc0000000015 */
[----:B------:R-:W3:Y:S01]  /*1cf60*/  @!P4 LDG.E.U8 R21, desc[UR52][R18.64+0x28] ;  /* 0x000028341215c981 */ /* 0x000ee2000c1e1100 */
[----:B------:R-:W-:-:S13]  /*1cf70*/  ISETP.LT.OR P3, PT, R29, 0x2a, !P0 ;  /* 0x0000002a1d00780c */ /* 0x000fda0004761670 */
[----:B------:R-:W-:Y:S02]  /*1cf80*/  @!P3 IADD3 R30, P5, P6, R3, R24, R9 ;  /* 0x00000018031eb210 */ /* 0x000fe40007ebe009 */
[----:B---3--:R-:W-:-:S04]  /*1cf90*/  LOP3.LUT R21, R21, 0xff, RZ, 0xc0, !PT ;  /* 0x000000ff15157812 */ /* 0x008fc800078ec0ff */
[----:B------:R-:W-:-:S05]  /*1cfa0*/  F2FP.F16.E4M3.UNPACK_B R21, R21 ;  /* 0x00000015ff15723e */ /* 0x000fca00020006ff */
[----:B------:R-:W-:-:S05]  /*1cfb0*/  HADD2.F32 R21, -RZ, R21.H0_H0 ;  /* 0x20000015ff157230 */ /* 0x000fca0000004100 */
[----:B------:R-:W-:-:S04]  /*1cfc0*/  FMUL R32, R21, UR5 ;  /* 0x0000000515207c20 */ /* 0x000fc80008400000 */
[----:B------:R-:W-:Y:S01]  /*1cfd0*/  FFMA R32, R130, UR4, R32 ;  /* 0x0000000482207c23 */ /* 0x000fe20008000020 */
[----:B------:R-:W-:Y:S01]  /*1cfe0*/  @!P3 IADD3.X R21, R4, R31, R8, P5, P6 ;  /* 0x0000001f0415b210 */ /* 0x000fe20002fec408 */
[----:B------:R-:W3:Y:S03]  /*1cff0*/  LDL.LU R130, [R1+0x1b4] ;  /* 0x0001b40001827983 */ /* 0x000ee60000300800 */
[----:B------:R-:W-:-:S05]  /*1d000*/  F2FP.SATFINITE.E4M3.F32.PACK_AB_MERGE_C R32, RZ, R32, RZ ;  /* 0x00000020ff20723e */ /* 0x000fca00048070ff */
[----:B------:R0:W-:Y:S02]  /*1d010*/  @!P4 STG.E.U8 desc[UR52][R22.64+0x28], R32 ;  /* 0x000028201600c986 */ /* 0x0001e4000c101134 */
[----:B0-----:R-:W0:Y:S02]  /*1d020*/  @!P3 LDC.64 R32, c[0x0][0x5c0] ;  /* 0x00017000ff20bb82 */ /* 0x001e240000000a00 */
[----:B0-----:R-:W-:-:S05]  /*1d030*/  @!P3 IADD3 R32, P4, R30, R32, RZ ;  /* 0x000000201e20b210 */ /* 0x001fca0007f9e0ff */
[----:B------:R-:W-:Y:S01]  /*1d040*/  @!P3 IMAD.X R33, R21, 0x1, R33, P4 ;  /* 0x000000011521b824 */ /* 0x000fe200020e0621 */
[----:B------:R-:W-:-:S06]  /*1d050*/  PRMT R21, RZ, 0x7610, R21 ;  /* 0x00007610ff157816 */ /* 0x000fcc0000000015 */
[----:B------:R-:W4:Y:S01]  /*1d060*/  @!P3 LDG.E.U8 R21, desc[UR52][R18.64+0x29] ;  /* 0x000029341215b981 */ /* 0x000f22000c1e1100 */
[----:B------:R-:W-:-:S04]  /*1d070*/  LOP3.LUT P2, RZ, R20, 0x800000, RZ, 0xc0, !PT ;  /* 0x0080000014ff7812 */ /* 0x000fc8000784c0ff */
[----:B------:R-:W-:Y:S02]  /*1d080*/  ISETP.LT.OR P1, PT, R29, 0x61, !P2 ;  /* 0x000000611d00780c */ /* 0x000fe40005721670 */
[----:B------:R-:W-:-:S11]  /*1d090*/  LOP3.LUT R20, R20, 0xffdfffff, RZ, 0xc0, !PT ;  /* 0xffdfffff14147812 */ /* 0x000fd600078ec0ff */
[----:B------:R-:W0:Y:S01]  /*1d0a0*/  @!P1 LDC.64 R22, c[0x0][0x5c0] ;  /* 0x00017000ff169b82 */ /* 0x000e220000000a00 */
[----:B------:R-:W-:Y:S02]  /*1d0b0*/  @P0 LOP3.LUT R20, R20, 0x200000, RZ, 0xfc, !PT ;  /* 0x0020000014140812 */ /* 0x000fe400078efcff */
[----:B------:R-:W-:Y:S02]  /*1d0c0*/  ISETP.LT.OR P0, PT, R29, 0x62, !P2 ;  /* 0x000000621d00780c */ /* 0x000fe40005701670 */
[----:B0-----:R-:W-:-:S04]  /*1d0d0*/  @!P1 IADD3 R160, P5, P6, R24, R22, R3 ;  /* 0x0000001618a09210 */ /* 0x001fc80007ebe003 */
[----:B------:R-:W-:-:S07]  /*1d0e0*/  @!P1 IADD3.X R161, R31, R23, R4, P5, P6 ;  /* 0x000000171fa19210 */ /* 0x000fce0002fec404 */
[----:B------:R-:W0:Y:S01]  /*1d0f0*/  @!P0 LDC.64 R22, c[0x0][0x5c0] ;  /* 0x00017000ff168b82 */ /* 0x000e220000000a00 */
[----:B------:R-:W-:-:S04]  /*1d100*/  LOP3.LUT R5, R5, 0xffff7fff, RZ, 0xc0, !PT ;  /* 0xffff7fff05057812 */ /* 0x000fc800078ec0ff */
[----:B------:R-:W-:Y:S02]  /*1d110*/  @P1 LOP3.LUT R5, R5, 0x8000, RZ, 0xfc, !PT ;  /* 0x0000800005051812 */ /* 0x000fe400078efcff */
        /* <DEDUP_REMOVED lines=9> */
[----:B0-----:R-:W-:-:S04]  /*1d1b0*/  @!P0 IADD3 R142, P3, P4, R24, R22, R3 ;  /* 0x00000016188e8210 */ /* 0x001fc80007c7e003 */
[----:B------:R-:W-:Y:S02]  /*1d1c0*/  @!P0 IADD3.X R143, R31, R23, R4, P3, P4 ;  /* 0x000000171f8f8210 */ /* 0x000fe40001fe8404 */
[----:B------:R-:W-:Y:S02]  /*1d1d0*/  ISETP.LT.OR P3, PT, R29, 0x31, !P1 ;  /* 0x000000311d00780c */ /* 0x000fe40004f61670 */
[----:B-1----:R-:W-:-:S11]  /*1d1e0*/  PRMT R21, RZ, 0x7610, R21 ;  /* 0x00007610ff157816 */ /* 0x002fd60000000015 */
        /* <DEDUP_REMOVED lines=29> */
[----:B------:R-:W-:-:S04]  /*1d3c0*/  LOP3.LUT R5, R5, 0xffffbfff, RZ, 0xc0, !PT ;  /* 0xffffbfff05057812 */ /* 0x000fc800078ec0ff */
[----:B------:R-:W-:Y:S02]  /*1d3d0*/  @P0 LOP3.LUT R5, R5, 0x4000, RZ, 0xfc, !PT ;  /* 0x0000400005050812 */ /* 0x000fe400078efcff */
[----:B------:R-:W-:-:S13]  /*1d3e0*/  ISETP.LT.OR P0, PT, R29, 0x69, !P2 ;  /* 0x000000691d00780c */ /* 0x000fda0005701670 */
[----:B------:R-:W0:Y:S01]  /*1d3f0*/  @!P0 LDC.64 R22, c[0x0][0x5c0] ;  /* 0x00017000ff168b82 */ /* 0x000e220000000a00 */
[----:B------:R-:W-:Y:S02]  /*1d400*/  ISETP.LT.OR P5, PT, R29, 0x6a, !P2 ;  /* 0x0000006a1d00780c */ /* 0x000fe400057a1670 */
[----:B------:R-:W-:Y:S02]  /*1d410*/  LOP3.LUT R5, R5, 0xfffbffff, RZ, 0xc0, !PT ;  /* 0xfffbffff05057812 */ /* 0x000fe400078ec0ff */
[----:B0-----:R-:W-:-:S04]  /*1d420*/  @!P0 IADD3 R164, P3, P4, R24, R22, R3 ;  /* 0x0000001618a48210 */ /* 0x001fc80007c7e003 */
[----:B------:R-:W-:-:S05]  /*1d430*/  @!P0 IADD3.X R165, R31, R23, R4, P3, P4 ;  /* 0x000000171fa58210 */ /* 0x000fca0001fe8404 */
[----:B------:R-:W0:Y:S01]  /*1d440*/  @!P5 LDC.64 R22, c[0x0][0x5c0] ;  /* 0x00017000ff16db82 */ /* 0x000e220000000a00 */
[----:B----4-:R-:W-:-:S04]  /*1d450*/  LOP3.LUT R21, R21, 0xff, RZ, 0xc0, !PT ;  /* 0x000000ff15157812 */ /* 0x010fc800078ec0ff */
[----:B------:R-:W-:-:S05]  /*1d460*/  F2FP.F16.E4M3.UNPACK_B R21, R21 ;  /* 0x00000015ff15723e */ /* 0x000fca00020006ff */
[----:B------:R-:W-:-:S05]  /*1d470*/  HADD2.F32 R21, -RZ, R21.H0_H0 ;  /* 0x20000015ff157230 */ /* 0x000fca0000004100 */
[----:B------:R-:W-:-:S04]  /*1d480*/  FMUL R21, R21, UR5 ;  /* 0x0000000515157c20 */ /* 0x000fc80008400000 */
[----:B---3--:R-:W-:Y:S01]  /*1d490*/  FFMA R21, R130, UR4, R21 ;  /* 0x0000000482157c23 */ /* 0x008fe20008000015 */
[----:B------:R-:W-:Y:S01]  /*1d4a0*/  @P0 LOP3.LUT R5, R5, 0x40000, RZ, 0xfc, !PT ;  /* 0x0004000005050812 */ /* 0x000fe200078efcff */
[----:B------:R-:W3:Y:S03]  /*1d4b0*/  LDL.LU R130, [R1+0x1c4] ;  /* 0x0001c40001827983 */ /* 0x000ee60000300800 */
[----:B------:R-:W-:-:S05]  /*1d4c0*/  F2FP.SATFINITE.E4M3.F32.PACK_AB_MERGE_C R21, RZ, R21, RZ ;  /* 0x00000015ff15723e */ /* 0x000fca00048070ff */
[----:B------:R1:W-:Y:S01]  /*1d4d0*/  @!P6 STG.E.U8 desc[UR52][R80.64+0x30], R21 ;  /* 0x000030155000e986 */ /* 0x0003e2000c101134 */
[----:B------:R-:W-:Y:S02]  /*1d4e0*/  ISETP.LT.OR P6, PT, R29, 0x32, !P2 ;  /* 0x000000321d00780c */ /* 0x000fe400057c1670 */
[----:B-1----:R-:W-:-:S11]  /*1d4f0*/  PRMT R21, RZ, 0x7610, R21 ;  /* 0x00007610ff157816 */ /* 0x002fd60000000015 */
[----:B------:R-:W4:Y:S01]  /*1d500*/  @!P6 LDG.E.U8 R21, desc[UR52][R10.64+0x31] ;  /* 0x000031340a15e981 */ /* 0x000f22000c1e1100 */
[----:B------:R-:W-:Y:S02]  /*1d510*/  LOP3.LUT R5, R5, 0xffefffff, RZ, 0xc0, !PT ;  /* 0xffefffff05057812 */ /* 0x000fe400078ec0ff */
[----:B0-----:R-:W-:Y:S02]  /*1d520*/  @!P5 IADD3 R166, P3, P4, R24, R22, R3 ;  /* 0x0000001618a6d210 */ /* 0x001fe40007c7e003 */
[----:B------:R-:W-:Y:S02]  /*1d530*/  ISETP.GE.AND P0, PT, R28, 0x81, PT ;  /* 0x000000811c00780c */ /* 0x000fe40003f06270 */
[----:B------:R-:W-:Y:S02]  /*1d540*/  @P5 LOP3.LUT R5, R5, 0x100000, RZ, 0xfc, !PT ;  /* 0x0010000005055812 */ /* 0x000fe400078efcff */
        /* <DEDUP_REMOVED lines=134> */
[----:B-1----:R-:W-:Y:S02]  /*1ddb0*/  @!P4 IADD3.X R21, R4, R31, R6, P3, P5 ;  /* 0x0000001f0415c210 */ /* 0x002fe40001fea406 */
[----:B0-----:R-:W-:-:S05]  /*1ddc0*/  @!P4 IADD3 R22, P3, R30, R22, RZ ;  /* 0x000000161e16c210 */ /* 0x001fca0007f7e0ff */
[----:B------:R-:W-:Y:S01]  /*1ddd0*/  @!P4 IMAD.X R23, R21, 0x1, R23, P3 ;  /* 0x000000011517c824 */ /* 0x000fe200018e0617 */
[----:B------:R-:W-:-:S06]  /*1dde0*/  PRMT R21, RZ, 0x7610, R21 ;  /* 0x00007610ff157816 */ /* 0x000fcc0000000015 */
[----:B------:R-:W4:Y:S01]  /*1ddf0*/  @!P4 LDG.E.U8 R21, desc[UR52][R14.64+0x30] ;  /* 0x000030340e15c981 */ /* 0x000f22000c1e1100 */
[----:B------:R-:W-:-:S13]  /*1de00*/  ISETP.LT.OR P3, PT, R29, 0x32, !P1 ;  /* 0x000000321d00780c */ /* 0x000fda0004f61670 */
[----:B------:R-:W-:Y:S02]  /*1de10*/  @!P3 IADD3 R30, P5, P6, R3, R24, R7 ;  /* 0x00000018031eb210 */ /* 0x000fe40007ebe007 */
        /* <DEDUP_REMOVED lines=14> */
[----:B------:R-:W-:-:S13]  /*1df00*/  ISETP.LT.OR P0, PT, R29, 0x71, !P2 ;  /* 0x000000711d00780c */ /* 0x000fda0005701670 */
[----:B------:R-:W0:Y:S02]  /*1df10*/  @!P0 LDC.64 R22, c[0x0][0x5c0] ;  /* 0x00017000ff168b82 */ /* 0x000e240000000a00 */
        /* <DEDUP_REMOVED lines=76> */
[C---:B------:R-:W-:Y:S02]  /*1e3e0*/  LOP3.LUT P0, RZ, R20.reuse, 0x200000, RZ, 0xc0, !PT ;  /* 0x0020000014ff7812 */ /* 0x040fe4000780c0ff */
[----:B------:R-:W-:-:S04]  /*1e3f0*/  LOP3.LUT R20, R20, 0xffefffff, RZ, 0xc0, !PT ;  /* 0xffefffff14147812 */ /* 0x000fc800078ec0ff */
[----:B------:R-:W-:-:S04]  /*1e400*/  @P2 LOP3.LUT R20, R20, 0x100000, RZ, 0xfc, !PT ;  /* 0x0010000014142812 */ /* 0x000fc800078efcff */
[----:B------:R-:W-:-:S04]  /*1e410*/  LOP3.LUT R20, R20, 0xfff7ffff, RZ, 0xc0, !PT ;  /* 0xfff7ffff14147812 */ /* 0x000fc800078ec0ff */
[----:B------:R-:W-:Y:S02]  /*1e420*/  @P1 LOP3.LUT R20, R20, 0x80000, RZ, 0xfc, !PT ;  /* 0x0008000014141812 */ /* 0x000fe400078efcff */
[----:B------:R-:W-:-:S04]  /*1e430*/  ISETP.GE.AND P1, PT, R28, 0x81, PT ;  /* 0x000000811c00780c */ /* 0x000fc80003f26270 */
        /* <DEDUP_REMOVED lines=10> */
[----:B------:R-:W-:Y:S01]  /*1e4e0*/  LOP3.LUT R5, R5, 0xffffdfff, RZ, 0xc0, !PT ;  /* 0xffffdfff05057812 */ /* 0x000fe200078ec0ff */
[----:B------:R-:W2:Y:S03]  /*1e4f0*/  LDL.LU R131, [R1+0x1f8] ;  /* 0x0001f80001837983 */ /* 0x000ea60000300800 */
[----:B------:R-:W-:-:S05]  /*1e500*/  F2FP.SATFINITE.E4M3.F32.PACK_AB_MERGE_C R21, RZ, R21, RZ ;  /* 0x00000015ff15723e */ /* 0x000fca00048070ff */
[----:B------:R0:W-:Y:S02]  /*1e510*/  @!P3 STG.E.U8 desc[UR52][R32.64+0x39], R21 ;  /* 0x000039152000b986 */ /* 0x0001e4000c101134 */
[----:B0-----:R-:W-:-:S06]  /*1e520*/  PRMT R21, RZ, 0x7610, R21 ;  /* 0x00007610ff157816 */ /* 0x001fcc0000000015 */
[----:B------:R-:W4:Y:S01]  /*1e530*/  @!P6 LDG.E.U8 R21, desc[UR52][R16.64+0x30] ;  /* 0x000030341015e981 */ /* 0x000f22000c1e1100 */
[----:B------:R-:W-:Y:S02]  /*1e540*/  @P2 LOP3.LUT R5, R5, 0x2000, RZ, 0xfc, !PT ;  /* 0x0000200005052812 */ /* 0x000fe400078efcff */
[----:B------:R-:W-:Y:S02]  /*1e550*/  LOP3.LUT P2, RZ, R0, 0x2, RZ, 0xc0, !PT ;  /* 0x0000000200ff7812 */ /* 0x000fe4000784c0ff */
        /* <DEDUP_REMOVED lines=58> */
[----:B------:R-:W-:Y:S02]  /*1e900*/  LOP3.LUT R5, R5, 0xfffffbff, RZ, 0xc0, !PT ;  /* 0xfffffbff05057812 */ /* 0x000fe400078ec0ff */
[----:B------:R-:W-:Y:S02]  /*1e910*/  ISETP.GE.AND P2, PT, R28, 0x101, PT ;  /* 0x000001011c00780c */ /* 0x000fe40003f46270 */
[----:B------:R-:W-:Y:S02]  /*1e920*/  @P1 LOP3.LUT R5, R5, 0x400, RZ, 0xfc, !PT ;  /* 0x0000040005051812 */ /* 0x000fe400078efcff */
        /* <DEDUP_REMOVED lines=70> */
[----:B------:R-:W-:Y:S01]  /*1ed90*/  LOP3.LUT P2, RZ, R20, 0x100000, RZ, 0xc0, !PT ;  /* 0x0010000014ff7812 */ /* 0x000fe2000784c0ff */
[----:B------:R-:W3:Y:S03]  /*1eda0*/  LDL.LU R130, [R1+0x214] ;  /* 0x0002140001827983 */ /* 0x000ee60000300800 */
[----:B------:R-:W-:-:S05]  /*1edb0*/  F2FP.SATFINITE.E4M3.F32.PACK_AB_MERGE_C R32, RZ, R32, RZ ;  /* 0x00000020ff20723e */ /* 0x000fca00048070ff */
[----:B------:R0:W-:Y:S02]  /*1edc0*/  @!P4 STG.E.U8 desc[UR52][R22.64+0x38], R32 ;  /* 0x000038201600c986 */ /* 0x0001e4000c101134 */
[----:B0-----:R-:W0:Y:S01]  /*1edd0*/  @!P3 LDC.64 R32, c[0x0][0x5c0] ;  /* 0x00017000ff20bb82 */ /* 0x001e220000000a00 */
[----:B------:R-:W-:Y:S02]  /*1ede0*/  @!P3 IADD3.X R21, R4, R31, R8, P5, P6 ;  /* 0x0000001f0415b210 */ /* 0x000fe40002fec408 */
[----:B0-----:R-:W-:-:S05]  /*1edf0*/  @!P3 IADD3 R32, P4, R30, R32, RZ ;  /* 0x000000201e20b210 */ /* 0x001fca0007f9e0ff */
[----:B------:R-:W-:Y:S01]  /*1ee00*/  @!P3 IMAD.X R33, R21, 0x1, R33, P4 ;  /* 0x000000011521b824 */ /* 0x000fe200020e0621 */
[----:B------:R-:W-:-:S06]  /*1ee10*/  PRMT R21, RZ, 0x7610, R21 ;  /* 0x00007610ff157816 */ /* 0x000fcc0000000015 */
[----:B------:R-:W4:Y:S01]  /*1ee20*/  @!P3 LDG.E.U8 R21, desc[UR52][R18.64+0x39] ;  /* 0x000039341215b981 */ /* 0x000f22000c1e1100 */
        /* <DEDUP_REMOVED lines=70> */
[----:B-1----:R-:W-:-:S11]  /*1f290*/  PRMT R21, RZ, 0x7610, R21 ;  /* 0x00007610ff157816 */ /* 0x002fd60000000015 */
[----:B------:R-:W4:Y:S01]  /*1f2a0*/  @!P6 LDG.E.U8 R21, desc[UR52][R10.64+0x41] ;  /* 0x000041340a15e981 */ /* 0x000f22000c1e1100 */
[----:B------:R-:W-:Y:S02]  /*1f2b0*/  @P0 LOP3.LUT R5, R5, 0x1, RZ, 0xfc, !PT ;  /* 0x0000000105050812 */ /* 0x000fe400078efcff */
[----:B------:R-:W-:Y:S02]  /*1f2c0*/  LOP3.LUT R2, R2, 0xbfffffff, RZ, 0xc0, !PT ;  /* 0xbfffffff02027812 */ /* 0x000fe400078ec0ff */
[----:B0-----:R-:W-:Y:S02]  /*1f2d0*/  @!P5 IADD3 R86, P3, P4, R24, R22, R3 ;  /* 0x000000161856d210 */ /* 0x001fe40007c7e003 */
[----:B------:R-:W-:Y:S02]  /*1f2e0*/  ISETP.GE.AND P0, PT, R28, 0x81, PT ;  /* 0x000000811c00780c */ /* 0x000fe40003f06270 */
[----:B------:R-:W-:Y:S02]  /*1f2f0*/  @P5 LOP3.LUT R2, R2, 0x40000000, RZ, 0xfc, !PT ;  /* 0x4000000002025812 */ /* 0x000fe400078efcff */
[----:B------:R-:W-:-:S02]  /*1f300*/  @!P5 IADD3.X R87, R31, R23, R4, P3, P4 ;  /* 0x000000171f57d210 */ /* 0x000fc40001fe8404 */
        /* <DEDUP_REMOVED lines=149> */
[----:B0-----:R-:W0:Y:S01]  /*1fc60*/  @!P3 LDC.64 R32, c[0x0][0x5c0] ;  /* 0x00017000ff20bb82 */ /* 0x001e220000000a00 */
[----:B------:R-:W-:-:S07]  /*1fc70*/  @!P3 IADD3.X R21, R4, R31, R6, P5, P6 ;  /* 0x0000001f0415b210 */ /* 0x000fce0002fec406 */
[----:B------:R-:W1:Y:S01]  /*1fc80*/  @!P0 LDC.64 R22, c[0x0][0x5c0] ;  /* 0x00017000ff168b82 */ /* 0x000e620000000a00 */
[----:B0-----:R-:W-:-:S05]  /*1fc90*/  @!P3 IADD3 R32, P4, R30, R32, RZ ;  /* 0x000000201e20b210 */ /* 0x001fca0007f9e0ff */
[----:B------:R-:W-:Y:S01]  /*1fca0*/  @!P3 IMAD.X R33, R21, 0x1, R33, P4 ;  /* 0x000000011521b824 */ /* 0x000fe200020e0621 */
[----:B------:R-:W-:-:S06]  /*1fcb0*/  PRMT R21, RZ, 0x7610, R21 ;  /* 0x00007610ff157816 */ /* 0x000fcc0000000015 */
[----:B------:R-:W4:Y:S01]  /*1fcc0*/  @!P3 LDG.E.U8 R21, desc[UR52][R14.64+0x41] ;  /* 0x000041340e15b981 */ /* 0x000f22000c1e1100 */
        /* <DEDUP_REMOVED lines=159> */
[----:B------:R-:W-:Y:S02]  /*206c0*/  ISETP.GE.AND P2, PT, R28, 0x101, PT ;  /* 0x000001011c00780c */ /* 0x000fe40003f46270 */
        /* <DEDUP_REMOVED lines=117> */
[----:B------:R-:W0:Y:S01]  /*20e20*/  @!P3 LDC.64 R22, c[0x0][0x5c0] ;  /* 0x00017000ff16bb82 */ /* 0x000e220000000a00 */
[----:B------:R-:W4:Y:S01]  /*20e30*/  @!P3 LDG.E.U8 R21, desc[UR52][R26.64+0x51] ;  /* 0x000051341a15b981 */ /* 0x000f22000c1e1100 */
[----:B------:R-:W-:-:S04]  /*20e40*/  @P1 LOP3.LUT R2, R2, 0x80, RZ, 0xfc, !PT ;  /* 0x0000008002021812 */ /* 0x000fc800078efcff */
[----:B------:R-:W-:-:S04]  /*20e50*/  LOP3.LUT R2, R2, 0xffffffbf, RZ, 0xc0, !PT ;  /* 0xffffffbf02027812 */ /* 0x000fc800078ec0ff */
[----:B------:R-:W-:Y:S02]  /*20e60*/  @P0 LOP3.LUT R2, R2, 0x40, RZ, 0xfc, !PT ;  /* 0x0000004002020812 */ /* 0x000fe400078efcff */
[----:B------:R-:W-:Y:S02]  /*20e70*/  ISETP.LT.OR P0, PT, R29, 0xa9, !P2 ;  /* 0x000000a91d00780c */ /* 0x000fe40005701670 */
[----:B0-----:R-:W-:-:S05]  /*20e80*/  @!P3 IADD3 R22, P4, R24, R22, RZ ;  /* 0x000000161816b210 */ /* 0x001fca0007f9e0ff */
[----:B------:R-:W-:Y:S01]  /*20e90*/  @!P3 IMAD.X R23, R31, 0x1, R23, P4 ;  /* 0x000000011f17b824 */ /* 0x000fe200020e0617 */
        /* <DEDUP_REMOVED lines=9> */
[----:B0-----:R-:W0:Y:S01]  /*20f30*/  @!P0 LDC.64 R22, c[0x0][0x5c0] ;  /* 0x00017000ff168b82 */ /* 0x001e220000000a00 */
[----:B------:R-:W-:Y:S02]  /*20f40*/  PRMT R21, RZ, 0x7610, R21 ;  /* 0x00007610ff157816 */ /* 0x000fe40000000015 */
[----:B0-----:R-:W-:-:S04]  /*20f50*/  @!P0 IADD3 R40, P3, P4, R24, R22, R3 ;  /* 0x0000001618288210 */ /* 0x001fc80007c7e003 */
[----:B------:R-:W-:Y:S02]  /*20f60*/  @!P0 IADD3.X R41, R31, R23, R4, P3, P4 ;  /* 0x000000171f298210 */ /* 0x000fe40001fe8404 */
[----:B------:R-:W-:-:S13]  /*20f70*/  ISETP.LT.OR P4, PT, R29, 0x51, !P2 ;  /* 0x000000511d00780c */ /* 0x000fda0005781670 */
[----:B------:R-:W4:Y:S01]  /*20f80*/  @!P4 LDG.E.U8 R21, desc[UR52][R10.64+0x50] ;  /* 0x000050340a15c981 */ /* 0x000f22000c1e1100 */
[----:B------:R-:W-:Y:S02]  /*20f90*/  ISETP.LT.OR P1, PT, R29, 0xaa, !P2 ;  /* 0x000000aa1d00780c */ /* 0x000fe40005721670 */
[----:B------:R-:W-:-:S11]  /*20fa0*/  LOP3.LUT R2, R2, 0xffffffdf, RZ, 0xc0, !PT ;  /* 0xffffffdf02027812 */ /* 0x000fd600078ec0ff */
[----:B------:R-:W0:Y:S01]  /*20fb0*/  @!P1 LDC.64 R22, c[0x0][0x5c0] ;  /* 0x00017000ff169b82 */ /* 0x000e220000000a00 */
[----:B------:R-:W-:Y:S02]  /*20fc0*/  @P0 LOP3.LUT R2, R2, 0x20, RZ, 0xfc, !PT ;  /* 0x0000002002020812 */ /* 0x000fe400078efcff */
[----:B------:R-:W-:Y:S02]  /*20fd0*/  ISETP.GE.AND P0, PT, R28, 0x81, PT ;  /* 0x000000811c00780c */ /* 0x000fe40003f06270 */
        /* <DEDUP_REMOVED lines=8> */
[----:B------:R0:W-:Y:S02]  /*21060*/  @!P4 STG.E.U8 desc[UR52][R94.64+0x50], R21 ;  /* 0x000050155e00c986 */ /* 0x0001e4000c101134 */
[----:B0-----:R-:W-:-:S06]  /*21070*/  PRMT R21, RZ, 0x7610, R21 ;  /* 0x00007610ff157816 */ /* 0x001fcc0000000015 */
[----:B------:R-:W4:Y:S01]  /*21080*/  @!P5 LDG.E.U8 R21, desc[UR52][R10.64+0x51] ;  /* 0x000051340a15d981 */ /* 0x000f22000c1e1100 */
[----:B------:R-:W-:Y:S02]  /*21090*/  ISETP.LT.OR P4, PT, R29, 0xa1, !P0 ;  /* 0x000000a11d00780c */ /* 0x000fe40004781670 */
[----:B------:R-:W-:-:S11]  /*210a0*/  @!P1 IADD3.X R39, R31, R23, R4, P2, P3 ;  /* 0x000000171f279210 */ /* 0x000fd600017e6404 */
[----:B------:R-:W0:Y:S01]  /*210b0*/  @!P4 LDC.64 R22, c[0x0][0x5c0] ;  /* 0x00017000ff16cb82 */ /* 0x000e220000000a00 */
[----:B------:R-:W-:-:S04]  /*210c0*/  LOP3.LUT R2, R2, 0xffffffef, RZ, 0xc0, !PT ;  /* 0xffffffef02027812 */ /* 0x000fc800078ec0ff */
[----:B------:R-:W-:-:S04]  /*210d0*/  @P1 LOP3.LUT R2, R2, 0x10, RZ, 0xfc, !PT ;  /* 0x0000001002021812 */ /* 0x000fc800078efcff */
        /* <DEDUP_REMOVED lines=36> */
[----:B------:R-:W-:Y:S02]  /*21320*/  LOP3.LUT P4, RZ, R2, 0x4000000, RZ, 0xc0, !PT ;  /* 0x0400000002ff7812 */ /* 0x000fe4000788c0ff */
        /* <DEDUP_REMOVED lines=22> */
[----:B0-----:R-:W-:-:S06]  /*21490*/  PRMT R21, RZ, 0x7610, R21 ;  /* 0x00007610ff157816 */ /* 0x001fcc0000000015 */
[----:B------:R-:W4:Y:S01]  /*214a0*/  @!P5 LDG.E.U8 R21, desc[UR52][R10.64+0x59] ;  /* 0x000059340a15d981 */ /* 0x000f22000c1e1100 */
[----:B------:R-:W-:-:S13]  /*214b0*/  ISETP.LT.OR P0, PT, R29, 0xa9, !P0 ;  /* 0x000000a91d00780c */ /* 0x000fda0004701670 */
[----:B------:R-:W0:Y:S01]  /*214c0*/  @!P0 LDC.64 R22, c[0x0][0x5c0] ;  /* 0x00017000ff168b82 */ /* 0x000e220000000a00 */
        /* <DEDUP_REMOVED lines=9> */
[----:B-1----:R-:W-:-:S06]  /*21560*/  PRMT R21, RZ, 0x7610, R21 ;  /* 0x00007610ff157816 */ /* 0x002fcc0000000015 */
[----:B------:R-:W4:Y:S01]  /*21570*/  @!P6 LDG.E.U8 R21, desc[UR52][R12.64+0x50] ;  /* 0x000050340c15e981 */ /* 0x000f22000c1e1100 */
[----:B0-----:R-:W-:Y:S02]  /*21580*/  @!P0 IADD3 R32, P2, P3, R24, R22, R7 ;  /* 0x0000001618208210 */ /* 0x001fe40007b5e007 */
[----:B------:R-:W-:Y:S02]  /*21590*/  LOP3.LUT P1, RZ, R20, 0x10000, RZ, 0xc0, !PT ;  /* 0x0001000014ff7812 */ /* 0x000fe4000782c0ff */
[----:B------:R-:W-:Y:S02]  /*215a0*/  @P0 LOP3.LUT R2, R2, 0x2, RZ, 0xfc, !PT ;  /* 0x0000000202020812 */ /* 0x000fe400078efcff */
[----:B------:R-:W-:Y:S02]  /*215b0*/  @!P0 IADD3.X R33, R31, R23, R6, P2, P3 ;  /* 0x000000171f218210 */ /* 0x000fe400017e6406 */
[C---:B------:R-:W-:Y:S02]  /*215c0*/  ISETP.LT.OR P0, PT, R29.reuse, 0x51, !P1 ;  /* 0x000000511d00780c */ /* 0x040fe40004f01670 */
[----:B------:R-:W-:-:S11]  /*215d0*/  ISETP.LT.OR P4, PT, R29, 0x52, !P1 ;  /* 0x000000521d00780c */ /* 0x000fd60004f81670 */
[----:B------:R-:W-:-:S04]  /*215e0*/  @!P0 IADD3 R99, P2, P3, R3, R24, R7 ;  /* 0x0000001803638210 */ /* 0x000fc80007b5e007 */
[----:B------:R-:W-:Y:S02]  /*215f0*/  @!P0 IADD3.X R97, R4, R31, R6, P2, P3 ;  /* 0x0000001f04618210 */ /* 0x000fe400017e6406 */
[----:B------:R-:W-:-:S04]  /*21600*/  @!P4 IADD3 R96, P2, P3, R3, R24, R7 ;  /* 0x000000180360c210 */ /* 0x000fc80007b5e007 */
[----:B------:R-:W-:Y:S02]  /*21610*/  @!P4 IADD3.X R94, R4, R31, R6, P2, P3 ;  /* 0x0000001f045ec210 */ /* 0x000fe400017e6406 */
[----:B------:R-:W-:Y:S02]  /*21620*/  ISETP.LT.OR P2, PT, R29, 0x59, !P1 ;  /* 0x000000591d00780c */ /* 0x000fe40004f41670 */
[C---:B------:R-:W-:Y:S02]  /*21630*/  LOP3.LUT P0, RZ, R20.reuse, 0x8000, RZ, 0xc0, !PT ;  /* 0x0000800014ff7812 */ /* 0x040fe4000780c0ff */
[----:B------:R-:W-:-:S09]  /*21640*/  LOP3.LUT R20, R20, 0xfffff7ff, RZ, 0xc0, !PT ;  /* 0xfffff7ff14147812 */ /* 0x000fd200078ec0ff */
[----:B------:R-:W-:Y:S02]  /*21650*/  @!P2 IADD3 R93, P3, P4, R3, R24, R7 ;  /* 0x00000018035da210 */ /* 0x000fe40007c7e007 */
[----:B------:R-:W-:Y:S02]  /*21660*/  @P2 LOP3.LUT R20, R20, 0x800, RZ, 0xfc, !PT ;  /* 0x0000080014142812 */ /* 0x000fe400078efcff */
[----:B------:R-:W-:Y:S02]  /*21670*/  @!P2 IADD3.X R91, R4, R31, R6, P3, P4 ;  /* 0x0000001f045ba210 */ /* 0x000fe40001fe8406 */
[----:B------:R-:W-:Y:S02]  /*21680*/  LOP3.LUT P2, RZ, R0, 0x8000, RZ, 0xc0, !PT ;  /* 0x0000800000ff7812 */ /* 0x000fe4000784c0ff */
[----:B----4-:R-:W-:-:S04]  /*21690*/  LOP3.LUT R21, R21, 0xff, RZ, 0xc0, !PT ;  /* 0x000000ff15157812 */ /* 0x010fc800078ec0ff */
[----:B------:R-:W-:-:S05]  /*216a0*/  F2FP.F16.E4M3.UNPACK_B R21, R21 ;  /* 0x00000015ff15723e */ /* 0x000fca00020006ff */
[----:B------:R-:W-:-:S05]  /*216b0*/  HADD2.F32 R21, -RZ, R21.H0_H0 ;  /* 0x20000015ff157230 */ /* 0x000fca0000004100 */
[----:B------:R-:W-:-:S04]  /*216c0*/  FMUL R21, R21, UR5 ;  /* 0x0000000515157c20 */ /* 0x000fc80008400000 */
[----:B---3--:R-:W-:Y:S01]  /*216d0*/  FFMA R22, R130, UR4, R21 ;  /* 0x0000000482167c23 */ /* 0x008fe20008000015 */
[----:B------:R-:W-:Y:S01]  /*216e0*/  ISETP.LT.OR P3, PT, R29, 0x5a, !P1 ;  /* 0x0000005a1d00780c */ /* 0x000fe20004f61670 */
[----:B------:R-:W3:Y:S03]  /*216f0*/  LDL.LU R130, [R1+0x29c] ;  /* 0x00029c0001827983 */ /* 0x000ee60000300800 */
[----:B------:R-:W-:Y:S01]  /*21700*/  F2FP.SATFINITE.E4M3.F32.PACK_AB_MERGE_C R22, RZ, R22, RZ ;  /* 0x00000016ff16723e */ /* 0x000fe200048070ff */
[----:B------:R-:W4:Y:S04]  /*21710*/  LDL.LU R132, [R1+0x2a0] ;  /* 0x0002a00001847983 */ /* 0x000f280000300800 */
[----:B------:R0:W-:Y:S02]  /*21720*/  @!P6 STG.E.U8 desc[UR52][R102.64+0x50], R22 ;  /* 0x000050166600e986 */ /* 0x0001e4000c101134 */
[----:B0-----:R-:W-:-:S06]  /*21730*/  PRMT R22, RZ, 0x7610, R22 ;  /* 0x00007610ff167816 */ /* 0x001fcc0000000016 */
[----:B------:R-:W5:Y:S01]  /*21740*/  @!P2 LDG.E.U8 R22, desc[UR52][R12.64+0x51] ;  /* 0x000051340c16a981 */ /* 0x000f62000c1e1100 */
[----:B------:R-:W-:-:S04]  /*21750*/  @!P3 IADD3 R90, P5, P4, R3, R24, R7 ;  /* 0x00000018035ab210 */ /* 0x000fc80007cbe007 */
[----:B------:R-:W-:Y:S02]  /*21760*/  @!P3 IADD3.X R21, R4, R31, R6, P5, P4 ;  /* 0x0000001f0415b210 */ /* 0x000fe40002fe8406 */
[----:B------:R-:W-:Y:S02]  /*21770*/  ISETP.LT.OR P4, PT, R29, 0x51, !P0 ;  /* 0x000000511d00780c */ /* 0x000fe40004781670 */
[----:B------:R-:W-:-:S04]  /*21780*/  LOP3.LUT R20, R20, 0xffffefff, RZ, 0xc0, !PT ;  /* 0xffffefff14147812 */ /* 0x000fc800078ec0ff */
[----:B------:R-:W-:-:S04]  /*21790*/  @P3 LOP3.LUT R20, R20, 0x1000, RZ, 0xfc, !PT ;  /* 0x0000100014143812 */ /* 0x000fc800078efcff */
[----:B------:R-:W-:-:S03]  /*217a0*/  LOP3.LUT R20, R20, 0xffffff7f, RZ, 0xc0, !PT ;  /* 0xffffff7f14147812 */ /* 0x000fc600078ec0ff */
[----:B------:R-:W-:Y:S02]  /*217b0*/  @!P4 IADD3 R30, P6, P5, R3, R24, R9 ;  /* 0x00000018031ec210 */ /* 0x000fe40007dde009 */
[----:B------:R-:W-:Y:S02]  /*217c0*/  @P4 LOP3.LUT R20, R20, 0x80, RZ, 0xfc, !PT ;  /* 0x0000008014144812 */ /* 0x000fe400078efcff */
[----:B------:R-:W-:Y:S02]  /*217d0*/  @!P4 IADD3.X R92, R4, R31, R8, P6, P5 ;  /* 0x0000001f045cc210 */ /* 0x000fe400037ea408 */
[C---:B------:R-:W-:Y:S02]  /*217e0*/  ISETP.LT.OR P4, PT, R29.reuse, 0x51, !P1 ;  /* 0x000000511d00780c */ /* 0x040fe40004f81670 */
[----:B------:R-:W-:Y:S02]  /*217f0*/  ISETP.LT.OR P5, PT, R29, 0x52, !P0 ;  /* 0x000000521d00780c */ /* 0x000fe400047a1670 */
[----:B-----5:R-:W-:-:S04]  /*21800*/  LOP3.LUT R22, R22, 0xff, RZ, 0xc0, !PT ;  /* 0x000000ff16167812 */ /* 0x020fc800078ec0ff */
[----:B------:R-:W-:-:S05]  /*21810*/  F2FP.F16.E4M3.UNPACK_B R22, R22 ;  /* 0x00000016ff16723e */ /* 0x000fca00020006ff */
[----:B------:R-:W-:-:S05]  /*21820*/  HADD2.F32 R22, -RZ, R22.H0_H0 ;  /* 0x20000016ff167230 */ /* 0x000fca0000004100 */
[----:B------:R-:W-:-:S04]  /*21830*/  FMUL R22, R22, UR5 ;  /* 0x0000000516167c20 */ /* 0x000fc80008400000 */
[----:B--2---:R-:W-:-:S05]  /*21840*/  FFMA R22, R131, UR4, R22 ;  /* 0x0000000483167c23 */ /* 0x004fca0008000016 */
[----:B------:R-:W-:-:S05]  /*21850*/  F2FP.SATFINITE.E4M3.F32.PACK_AB_MERGE_C R22, RZ, R22, RZ ;  /* 0x00000016ff16723e */ /* 0x000fca00048070ff */
[----:B------:R0:W-:Y:S02]  /*21860*/  @!P2 STG.E.U8 desc[UR52][R100.64+0x51], R22 ;  /* 0x000051166400a986 */ /* 0x0001e4000c101134 */
[----:B0-----:R-:W0:Y:S01]  /*21870*/  @!P4 LDC.64 R22, c[0x0][0x5c0] ;  /* 0x00017000ff16cb82 */ /* 0x001e220000000a00 */
[----:B------:R-:W-:-:S04]  /*21880*/  @!P5 IADD3 R95, P2, P6, R3, R24, R9 ;  /* 0x00000018035fd210 */ /* 0x000fc80007e5e009 */
[----:B------:R-:W-:Y:S02]  /*21890*/  @!P5 IADD3.X R98, R4, R31, R8, P2, P6 ;  /* 0x0000001f0462d210 */ /* 0x000fe400017ec408 */
[----:B0-----:R-:W-:-:S05]  /*218a0*/  @!P4 IADD3 R22, P6, R99, R22, RZ ;  /* 0x000000166316c210 */ /* 0x001fca0007fde0ff */
[----:B------:R-:W-:Y:S01]  /*218b0*/  @!P4 IMAD.X R23, R97, 0x1, R23, P6 ;  /* 0x000000016117c824 */ /* 0x000fe200030e0617 */
[----:B------:R-:W-:-:S06]  /*218c0*/  PRMT R97, RZ, 0x7610, R97 ;  /* 0x00007610ff617816 */ /* 0x000fcc0000000061 */
[----:B------:R-:W2:Y:S01]  /*218d0*/  @!P4 LDG.E.U8 R97, desc[UR52][R14.64+0x50] ;  /* 0x000050340e61c981 */ /* 0x000ea2000c1e1100 */
[----:B------:R-:W-:Y:S02]  /*218e0*/  LOP3.LUT P2, RZ, R2, 0x80000000, RZ, 0xc0, !PT ;  /* 0x8000000002ff7812 */ /* 0x000fe4000784c0ff */
[----:B------:R-:W-:Y:S02]  /*218f0*/  ISETP.LT.OR P6, PT, R29, 0x59, !P0 ;  /* 0x000000591d00780c */ /* 0x000fe400047c1670 */
[----:B------:R-:W-:-:S09]  /*21900*/  LOP3.LUT R20, R20, 0xffffdfff, RZ, 0xc0, !PT ;  /* 0xffffdfff14147812 */ /* 0x000fd200078ec0ff */
[----:B------:R-:W-:-:S04]  /*21910*/  @P2 LOP3.LUT R20, R20, 0x2000, RZ, 0xfc, !PT ;  /* 0x0000200014142812 */ /* 0x000fc800078efcff */
[----:B------:R-:W-:-:S04]  /*21920*/  LOP3.LUT R20, R20, 0xfffffeff, RZ, 0xc0, !PT ;  /* 0xfffffeff14147812 */ /* 0x000fc800078ec0ff */
[----:B------:R-:W-:Y:S02]  /*21930*/  @P5 LOP3.LUT R20, R20, 0x100, RZ, 0xfc, !PT ;  /* 0x0000010014145812 */ /* 0x000fe400078efcff */
[----:B--2---:R-:W-:-:S04]  /*21940*/  LOP3.LUT R97, R97, 0xff, RZ, 0xc0, !PT ;  /* 0x000000ff61617812 */ /* 0x004fc800078ec0ff */
[----:B------:R-:W-:-:S05]  /*21950*/  F2FP.F16.E4M3.UNPACK_B R97, R97 ;  /* 0x00000061ff61723e */ /* 0x000fca00020006ff */
[----:B------:R-:W-:-:S05]  /*21960*/  HADD2.F32 R97, -RZ, R97.H0_H0 ;  /* 0x20000061ff617230 */ /* 0x000fca0000004100 */
[----:B------:R-:W-:-:S04]  /*21970*/  FMUL R97, R97, UR5 ;  /* 0x0000000561617c20 */ /* 0x000fc80008400000 */
[----:B---3--:R-:W-:Y:S01]  /*21980*/  FFMA R99, R130, UR4, R97 ;  /* 0x0000000482637c23 */ /* 0x008fe20008000061 */
[----:B------:R-:W-:Y:S01]  /*21990*/  @!P6 IADD3 R97, P3, P2, R3, R24, R9 ;  /* 0x000000180361e210 */ /* 0x000fe20007a7e009 */
[----:B------:R-:W2:Y:S03]  /*219a0*/  LDL.LU R130, [R1+0x2a4] ;  /* 0x0002a40001827983 */ /* 0x000ea60000300800 */
[----:B------:R-:W-:Y:S01]  /*219b0*/  @!P6 IADD3.X R100, R4, R31, R8, P3, P2 ;  /* 0x0000001f0464e210 */ /* 0x000fe20001fe4408 */
[----:B------:R-:W3:Y:S01]  /*219c0*/  LDL.LU R131, [R1+0x2a8] ;  /* 0x0002a80001837983 */ /* 0x000ee20000300800 */
[----:B------:R-:W-:Y:S02]  /*219d0*/  ISETP.LT.OR P3, PT, R29, 0x52, !P1 ;  /* 0x000000521d00780c */ /* 0x000fe40004f61670 */
[----:B------:R-:W-:-:S05]  /*219e0*/  F2FP.SATFINITE.E4M3.F32.PACK_AB_MERGE_C R99, RZ, R99, RZ ;  /* 0x00000063ff63723e */ /* 0x000fca00048070ff */
[----:B------:R0:W-:Y:S06]  /*219f0*/  @!P4 STG.E.U8 desc[UR52][R22.64+0x50], R99 ;  /* 0x000050631600c986 */ /* 0x0001ec000c101134 */
[----:B0-----:R-:W0:Y:S02]  /*21a00*/  @!P3 LDC.64 R22, c[0x0][0x5c0] ;  /* 0x00017000ff16bb82 */ /* 0x001e240000000a00 */
[----:B0-----:R-:W-:-:S05]  /*21a10*/  @!P3 IADD3 R22, P5, R96, R22, RZ ;  /* 0x000000166016b210 */ /* 0x001fca0007fbe0ff */
[----:B------:R-:W-:Y:S01]  /*21a20*/  @!P3 IMAD.X R23, R94, 0x1, R23, P5 ;  /* 0x000000015e17b824 */ /* 0x000fe200028e0617 */
[----:B------:R-:W-:-:S06]  /*21a30*/  PRMT R94, RZ, 0x7610, R94 ;  /* 0x00007610ff5e7816 */ /* 0x000fcc000000005e */
[----:B------:R-:W5:Y:S01]  /*21a40*/  @!P3 LDG.E.U8 R94, desc[UR52][R14.64+0x51] ;  /* 0x000051340e5eb981 */ /* 0x000f62000c1e1100 */
[----:B------:R-:W-:-:S04]  /*21a50*/  LOP3.LUT R20, R20, 0xffffffbf, RZ, 0xc0, !PT ;  /* 0xffffffbf14147812 */ /* 0x000fc800078ec0ff */
[----:B------:R-:W-:-:S04]  /*21a60*/  @P6 LOP3.LUT R20, R20, 0x40, RZ, 0xfc, !PT ;  /* 0x0000004014146812 */ /* 0x000fc800078efcff */
[----:B------:R-:W-:-:S04]  /*21a70*/  LOP3.LUT R20, R20, 0xffffbfff, RZ, 0xc0, !PT ;  /* 0xffffbfff14147812 */ /* 0x000fc800078ec0ff */
[----:B------:R-:W-:Y:S02]  /*21a80*/  @P1 LOP3.LUT R20, R20, 0x4000, RZ, 0xfc, !PT ;  /* 0x0000400014141812 */ /* 0x000fe400078efcff */
[----:B------:R-:W-:-:S13]  /*21a90*/  ISETP.LT.OR P1, PT, R29, 0x5a, !P0 ;  /* 0x0000005a1d00780c */ /* 0x000fda0004721670 */
[----:B------:R-:W-:-:S04]  /*21aa0*/  @!P1 IADD3 R96, P6, P2, R3, R24, R9 ;  /* 0x0000001803609210 */ /* 0x000fc80007ade009 */
[----:B------:R-:W-:Y:S02]  /*21ab0*/  @!P1 IADD3.X R99, R4, R31, R8, P6, P2 ;  /* 0x0000001f04639210 */ /* 0x000fe400037e4408 */
[----:B------:R-:W-:Y:S02]  /*21ac0*/  LOP3.LUT P2, RZ, R20, 0x2000, RZ, 0xc0, !PT ;  /* 0x0000200014ff7812 */ /* 0x000fe4000784c0ff */
[----:B-----5:R-:W-:-:S04]  /*21ad0*/  LOP3.LUT R94, R94, 0xff, RZ, 0xc0, !PT ;  /* 0x000000ff5e5e7812 */ /* 0x020fc800078ec0ff */
[----:B------:R-:W-:-:S05]  /*21ae0*/  F2FP.F16.E4M3.UNPACK_B R94, R94 ;  /* 0x0000005eff5e723e */ /* 0x000fca00020006ff */
[----:B------:R-:W-:-:S05]  /*21af0*/  HADD2.F32 R94, -RZ, R94.H0_H0 ;  /* 0x2000005eff5e7230 */ /* 0x000fca0000004100 */
[----:B------:R-:W-:-:S04]  /*21b00*/  FMUL R94, R94, UR5 ;  /* 0x000000055e5e7c20 */ /* 0x000fc80008400000 */
[----:B----4-:R-:W-:-:S05]  /*21b10*/  FFMA R94, R132, UR4, R94 ;  /* 0x00000004845e7c23 */ /* 0x010fca000800005e */
[----:B------:R-:W-:-:S05]  /*21b20*/  F2FP.SATFINITE.E4M3.F32.PACK_AB_MERGE_C R94, RZ, R94, RZ ;  /* 0x0000005eff5e723e */ /* 0x000fca00048070ff */
[----:B------:R0:W-:Y:S02]  /*21b30*/  @!P3 STG.E.U8 desc[UR52][R22.64+0x51], R94 ;  /* 0x0000515e1600b986 */ /* 0x0001e4000c101134 */
[----:B0-----:R-:W-:-:S06]  /*21b40*/  PRMT R22, RZ, 0x7610, R22 ;  /* 0x00007610ff167816 */ /* 0x001fcc0000000016 */
[----:B------:R-:W4:Y:S01]  /*21b50*/  @!P2 LDG.E.U8 R22, desc[UR52][R12.64+0x58] ;  /* 0x000058340c16a981 */ /* 0x000f22000c1e1100 */
        /* <DEDUP_REMOVED lines=12> */
[C---:B------:R-:W-:Y:S02]  /*21c20*/  ISETP.LT.OR P6, PT, R29.reuse, 0x61, !P1 ;  /* 0x000000611d00780c */ /* 0x040fe40004fc1670 */
[----:B------:R-:W-:-:S11]  /*21c30*/  ISETP.LT.OR P2, PT, R29, 0x69, !P1 ;  /* 0x000000691d00780c */ /* 0x000fd60004f41670 */
[----:B------:R-:W-:-:S04]  /*21c40*/  @!P6 IADD3 R94, P3, P5, R3, R24, R7 ;  /* 0x00000018035ee210 */ /* 0x000fc80007d7e007 */
[----:B------:R-:W-:Y:S02]  /*21c50*/  @!P6 IADD3.X R101, R4, R31, R6, P3, P5 ;  /* 0x0000001f0465e210 */ /* 0x000fe40001fea406 */
[----:B------:R-:W-:-:S13]  /*21c60*/  ISETP.LT.OR P3, PT, R29, 0x62, !P1 ;  /* 0x000000621d00780c */ /* 0x000fda0004f61670 */
[----:B------:R-:W-:-:S04]  /*21c70*/  @!P3 IADD3 R102, P5, P6, R3, R24, R7 ;  /* 0x000000180366b210 */ /* 0x000fc80007ebe007 */
[----:B------:R-:W-:Y:S02]  /*21c80*/  @!P3 IADD3.X R103, R4, R31, R6, P5, P6 ;  /* 0x0000001f0467b210 */ /* 0x000fe40002fec406 */
[----:B------:R-:W-:-:S04]  /*21c90*/  @!P2 IADD3 R106, P5, P6, R3, R24, R7 ;  /* 0x00000018036aa210 */ /* 0x000fc80007ebe007 */
[----:B------:R-:W-:Y:S02]  /*21ca0*/  @!P2 IADD3.X R112, R4, R31, R6, P5, P6 ;  /* 0x0000001f0470a210 */ /* 0x000fe40002fec406 */
[C---:B------:R-:W-:Y:S02]  /*21cb0*/  LOP3.LUT P2, RZ, R20.reuse, 0x800, RZ, 0xc0, !PT ;  /* 0x0000080014ff7812 */ /* 0x040fe4000784c0ff */
[C---:B------:R-:W-:Y:S02]  /*21cc0*/  LOP3.LUT P3, RZ, R20.reuse, 0x1000, RZ, 0xc0, !PT ;  /* 0x0000100014ff7812 */ /* 0x040fe4000786c0ff */
[----:B------:R-:W-:Y:S02]  /*21cd0*/  LOP3.LUT R20, R20, 0xfffffdff, RZ, 0xc0, !PT ;  /* 0xfffffdff14147812 */ /* 0x000fe400078ec0ff */
[----:B------:R-:W-:Y:S02]  /*21ce0*/  ISETP.LT.OR P6, PT, R29, 0x6a, !P1 ;  /* 0x0000006a1d00780c */ /* 0x000fe40004fc1670 */
[----:B------:R-:W-:-:S02]  /*21cf0*/  @P1 LOP3.LUT R20, R20, 0x200, RZ, 0xfc, !PT ;  /* 0x0000020014141812 */ /* 0x000fc400078efcff */
        /* <DEDUP_REMOVED lines=14> */
[----:B------:R-:W-:-:S04]  /*21de0*/  @!P6 IADD3 R108, P4, P5, R3, R24, R7 ;  /* 0x00000018036ce210 */ /* 0x000fc80007d9e007 */
[----:B------:R-:W-:Y:S02]  /*21df0*/  @!P6 IADD3.X R113, R4, R31, R6, P4, P5 ;  /* 0x0000001f0471e210 */ /* 0x000fe400027ea406 */
[----:B------:R-:W-:Y:S02]  /*21e00*/  LOP3.LUT P4, RZ, R5, 0x8, RZ, 0xc0, !PT ;  /* 0x0000000805ff7812 */ /* 0x000fe4000788c0ff */
[----:B------:R-:W-:Y:S02]  /*21e10*/  ISETP.LT.OR P5, PT, R29, 0x61, !P0 ;  /* 0x000000611d00780c */ /* 0x000fe400047a1670 */
[----:B------:R-:W-:-:S09]  /*21e20*/  LOP3.LUT R0, R0, 0xfdffffff, RZ, 0xc0, !PT ;  /* 0xfdffffff00007812 */ /* 0x000fd200078ec0ff */
[----:B------:R-:W-:Y:S02]  /*21e30*/  @P4 LOP3.LUT R20, R20, 0x400, RZ, 0xfc, !PT ;  /* 0x0000040014144812 */ /* 0x000fe400078efcff */
[----:B------:R-:W-:Y:S02]  /*21e40*/  @!P5 IADD3 R105, P1, P4, R3, R24, R9 ;  /* 0x000000180369d210 */ /* 0x000fe40007c3e009 */
[----:B------:R-:W-:Y:S02]  /*21e50*/  @P5 LOP3.LUT R0, R0, 0x2000000, RZ, 0xfc, !PT ;  /* 0x0200000000005812 */ /* 0x000fe400078efcff */
[----:B------:R-:W-:Y:S02]  /*21e60*/  @!P5 IADD3.X R111, R4, R31, R8, P1, P4 ;  /* 0x0000001f046fd210 */ /* 0x000fe40000fe8408 */
        /* <DEDUP_REMOVED lines=15> */
[----:B------:R-:W-:Y:S02]  /*21f60*/  LOP3.LUT R0, R0, 0xfeffffff, RZ, 0xc0, !PT ;  /* 0xfeffffff00007812 */ /* 0x000fe400078ec0ff */
[----:B------:R-:W-:Y:S02]  /*21f70*/  @!P4 IADD3 R104, P1, P2, R3, R24, R9 ;  /* 0x000000180368c210 */ /* 0x000fe40007a3e009 */
[----:B------:R-:W-:Y:S02]  /*21f80*/  @P4 LOP3.LUT R0, R0, 0x1000000, RZ, 0xfc, !PT ;  /* 0x0100000000004812 */ /* 0x000fe400078efcff */
[----:B------:R-:W-:Y:S02]  /*21f90*/  @!P4 IADD3.X R110, R4, R31, R8, P1, P2 ;  /* 0x0000001f046ec210 */ /* 0x000fe40000fe4408 */
[----:B------:R-:W-:-:S02]  /*21fa0*/  LOP3.LUT P4, RZ, R20, 0x400, RZ, 0xc0, !PT ;  /* 0x0000040014ff7812 */ /* 0x000fc4000788c0ff */
[----:B----4-:R-:W-:-:S04]  /*21fb0*/  LOP3.LUT R21, R21, 0xff, RZ, 0xc0, !PT ;  /* 0x000000ff15157812 */ /* 0x010fc800078ec0ff */
[----:B------:R-:W-:-:S05]  /*21fc0*/  F2FP.F16.E4M3.UNPACK_B R21, R21 ;  /* 0x00000015ff15723e */ /* 0x000fca00020006ff */
[----:B------:R-:W-:-:S05]  /*21fd0*/  HADD2.F32 R21, -RZ, R21.H0_H0 ;  /* 0x20000015ff157230 */ /* 0x000fca0000004100 */
[----:B------:R-:W-:-:S04]  /*21fe0*/  FMUL R21, R21, UR5 ;  /* 0x0000000515157c20 */ /* 0x000fc80008400000 */
[----:B---3--:R-:W-:Y:S02]  /*21ff0*/  FFMA R21, R131, UR4, R21 ;  /* 0x0000000483157c23 */ /* 0x008fe40008000015 */
[----:B------:R-:W3:Y:S03]  /*22000*/  LDL.LU R131, [R1+0x2b8] ;  /* 0x0002b80001837983 */ /* 0x000ee60000300800 */
        /* <DEDUP_REMOVED lines=13> */
[----:B0-----:R-:W-:-:S06]  /*220e0*/  PRMT R21, RZ, 0x7610, R21 ;  /* 0x00007610ff157816 */ /* 0x001fcc0000000015 */
[----:B------:R-:W4:Y:S01]  /*220f0*/  @!P6 LDG.E.U8 R21, desc[UR52][R16.64+0x51] ;  /* 0x000051341015e981 */ /* 0x000f22000c1e1100 */
[----:B------:R-:W-:Y:S02]  /*22100*/  LOP3.LUT R0, R0, 0xff7fffff, RZ, 0xc0, !PT ;  /* 0xff7fffff00007812 */ /* 0x000fe400078ec0ff */
[----:B------:R-:W-:Y:S02]  /*22110*/  @!P5 IADD3 R93, P2, P3, R3, R24, R9 ;  /* 0x00000018035dd210 */ /* 0x000fe40007b5e009 */
[----:B------:R-:W-:Y:S02]  /*22120*/  @P5 LOP3.LUT R0, R0, 0x800000, RZ, 0xfc, !PT ;  /* 0x0080000000005812 */ /* 0x000fe400078efcff */
[----:B------:R-:W-:Y:S02]  /*22130*/  @!P5 IADD3.X R107, R4, R31, R8, P2, P3 ;  /* 0x0000001f046bd210 */ /* 0x000fe400017e6408 */
[----:B------:R-:W-:Y:S02]  /*22140*/  ISETP.LT.OR P5, PT, R29, 0x6a, !P0 ;  /* 0x0000006a1d00780c */ /* 0x000fe400047a1670 */
[----:B------:R-:W-:-:S04]  /*22150*/  LOP3.LUT P1, RZ, R20, 0x200, RZ, 0xc0, !PT ;  /* 0x0000020014ff7812 */ /* 0x000fc8000782c0ff */
[----:B------:R-:W-:-:S07]  /*22160*/  ISETP.LT.OR P4, PT, R29, 0x71, !P1 ;  /* 0x000000711d00780c */ /* 0x000fce0004f81670 */
[----:B------:R-:W-:-:S04]  /*22170*/  @!P5 IADD3 R109, P2, P3, R3, R24, R9 ;  /* 0x00000018036dd210 */ /* 0x000fc80007b5e009 */
[----:B------:R-:W-:Y:S02]  /*22180*/  @!P5 IADD3.X R114, R4, R31, R8, P2, P3 ;  /* 0x0000001f0472d210 */ /* 0x000fe400017e6408 */
[----:B------:R-:W-:-:S04]  /*22190*/  @!P4 IADD3 R153, P2, P3, R3, R24, R7 ;  /* 0x000000180399c210 */ /* 0x000fc80007b5e007 */
[----:B------:R-:W-:Y:S02]  /*221a0*/  @!P4 IADD3.X R154, R4, R31, R6, P2, P3 ;  /* 0x0000001f049ac210 */ /* 0x000fe400017e6406 */
[----:B------:R-:W-:-:S13]  /*221b0*/  LOP3.LUT P4, RZ, R20, 0x80, RZ, 0xc0, !PT ;  /* 0x0000008014ff7812 */ /* 0x000fda000788c0ff */
        /* <DEDUP_REMOVED lines=12> */
[----:B------:R-:W-:Y:S02]  /*22280*/  ISETP.LT.OR P6, PT, R29, 0x72, !P1 ;  /* 0x000000721d00780c */ /* 0x000fe40004fc1670 */
[----:B------:R-:W-:Y:S02]  /*22290*/  @P5 LOP3.LUT R0, R0, 0x200000, RZ, 0xfc, !PT ;  /* 0x0020000000005812 */ /* 0x000fe400078efcff */
[----:B------:R-:W-:-:S09]  /*222a0*/  LOP3.LUT P5, RZ, R20, 0x100, RZ, 0xc0, !PT ;  /* 0x0000010014ff7812 */ /* 0x000fd200078ac0ff */
[----:B------:R-:W-:-:S04]  /*222b0*/  @!P6 IADD3 R151, P2, P3, R3, R24, R7 ;  /* 0x000000180397e210 */ /* 0x000fc80007b5e007 */
[----:B------:R-:W-:Y:S02]  /*222c0*/  @!P6 IADD3.X R152, R4, R31, R6, P2, P3 ;  /* 0x0000001f0498e210 */ /* 0x000fe400017e6406 */
[----:B0-----:R-:W-:-:S05]  /*222d0*/  @!P4 IADD3 R22, P2, R30, R22, RZ ;  /* 0x000000161e16c210 */ /* 0x001fca0007f5e0ff */
[----:B------:R-:W-:Y:S01]  /*222e0*/  @!P4 IMAD.X R23, R92, 0x1, R23, P2 ;  /* 0x000000015c17c824 */ /* 0x000fe200010e0617 */
        /* <DEDUP_REMOVED lines=9> */
[----:B0-----:R-:W-:Y:S01]  /*22380*/  PRMT R21, RZ, 0x7610, R21 ;  /* 0x00007610ff157816 */ /* 0x001fe20000000015 */
[----:B------:R-:W0:Y:S05]  /*22390*/  @!P5 LDC.64 R22, c[0x0][0x5c0] ;  /* 0x00017000ff16db82 */ /* 0x000e2a0000000a00 */
[----:B------:R-:W4:Y:S01]  /*223a0*/  @!P5 LDG.E.U8 R21, desc[UR52][R18.64+0x51] ;  /* 0x000051341215d981 */ /* 0x000f22000c1e1100 */
        /* <DEDUP_REMOVED lines=13> */
[----:B------:R0:W-:Y:S01]  /*22480*/  @!P5 STG.E.U8 desc[UR52][R22.64+0x51], R21 ;  /* 0x000051151600d986 */ /* 0x0001e2000c101134 */
[----:B------:R-:W-:-:S02]  /*22490*/  LOP3.LUT P5, RZ, R5, 0x200, RZ, 0xc0, !PT ;  /* 0x0000020005ff7812 */ /* 0x000fc400078ac0ff */
[----:B0-----:R-:W-:-:S11]  /*224a0*/  PRMT R21, RZ, 0x7610, R21 ;  /* 0x00007610ff157816 */ /* 0x001fd60000000015 */
[----:B------:R-:W5:Y:S01]  /*224b0*/  @!P5 LDG.E.U8 R21, desc[UR52][R16.64+0x58] ;  /* 0x000058341015d981 */ /* 0x000f62000c1e1100 */
[----:B------:R-:W-:-:S04]  /*224c0*/  @!P6 IADD3 R119, P3, P4, R3, R24, R7 ;  /* 0x000000180377e210 */ /* 0x000fc80007c7e007 */
        /* <DEDUP_REMOVED lines=11> */
[----:B------:R-:W-:Y:S02]  /*22580*/  ISETP.LT.OR P6, PT, R29, 0x71, !P0 ;  /* 0x000000711d00780c */ /* 0x000fe400047c1670 */
[----:B------:R-:W-:-:S11]  /*22590*/  LOP3.LUT R0, R0, 0xfffdffff, RZ, 0xc0, !PT ;  /* 0xfffdffff00007812 */ /* 0x000fd600078ec0ff */
[----:B------:R-:W-:Y:S02]  /*225a0*/  @!P6 IADD3 R118, P2, P3, R3, R24, R9 ;  /* 0x000000180376e210 */ /* 0x000fe40007b5e009 */
[----:B------:R-:W-:Y:S02]  /*225b0*/  @P6 LOP3.LUT R0, R0, 0x20000, RZ, 0xfc, !PT ;  /* 0x0002000000006812 */ /* 0x000fe400078efcff */
[----:B------:R-:W-:Y:S02]  /*225c0*/  @!P6 IADD3.X R122, R4, R31, R8, P2, P3 ;  /* 0x0000001f047ae210 */ /* 0x000fe400017e6408 */
[----:B------:R-:W-:Y:S02]  /*225d0*/  ISETP.LT.OR P6, PT, R29, 0x72, !P0 ;  /* 0x000000721d00780c */ /* 0x000fe400047c1670 */
[----:B------:R-:W-:-:S11]  /*225e0*/  LOP3.LUT R0, R0, 0xffff7fff, RZ, 0xc0, !PT ;  /* 0xffff7fff00007812 */ /* 0x000fd600078ec0ff */
[----:B------:R-:W-:Y:S02]  /*225f0*/  @!P6 IADD3 R123, P2, P3, R3, R24, R9 ;  /* 0x00000018037be210 */ /* 0x000fe40007b5e009 */
[----:B------:R-:W-:Y:S02]  /*22600*/  @P6 LOP3.LUT R0, R0, 0x8000, RZ, 0xfc, !PT ;  /* 0x0000800000006812 */ /* 0x000fe400078efcff */
[----:B------:R-:W-:Y:S02]  /*22610*/  @!P6 IADD3.X R125, R4, R31, R8, P2, P3 ;  /* 0x0000001f047de210 */ /* 0x000fe400017e6408 */
[----:B------:R-:W-:Y:S02]  /*22620*/  LOP3.LUT P6, RZ, R20, 0x40, RZ, 0xc0, !PT ;  /* 0x0000004014ff7812 */ /* 0x000fe400078cc0ff */
[----:B------:R-:W-:-:S11]  /*22630*/  ISETP.LT.OR P5, PT, R29, 0x79, !P0 ;  /* 0x000000791d00780c */ /* 0x000fd600047a1670 */
[----:B------:R-:W0:Y:S01]  /*22640*/  @!P6 LDC.64 R22, c[0x0][0x5c0] ;  /* 0x00017000ff16eb82 */ /* 0x000e220000000a00 */
[----:B--2---:R-:W-:-:S04]  /*22650*/  LOP3.LUT R21, R21, 0xff, RZ, 0xc0, !PT ;  /* 0x000000ff15157812 */ /* 0x004fc800078ec0ff */
[----:B------:R-:W-:-:S05]  /*22660*/  F2FP.F16.E4M3.UNPACK_B R21, R21 ;  /* 0x00000015ff15723e */ /* 0x000fca00020006ff */
[----:B------:R-:W-:-:S05]  /*22670*/  HADD2.F32 R21, -RZ, R21.H0_H0 ;  /* 0x20000015ff157230 */ /* 0x000fca0000004100 */
[----:B------:R-:W-:-:S04]  /*22680*/  FMUL R21, R21, UR5 ;  /* 0x0000000515157c20 */ /* 0x000fc80008400000 */
[----:B---3--:R-:W-:Y:S01]  /*22690*/  FFMA R21, R131, UR4, R21 ;  /* 0x0000000483157c23 */ /* 0x008fe20008000015 */
[----:B------:R-:W-:Y:S01]  /*226a0*/  @!P5 IADD3 R130, P2, P3, R3, R24, R9 ;  /* 0x000000180382d210 */ /* 0x000fe20007b5e009 */
[----:B------:R-:W2:Y:S03]  /*226b0*/  LDL.LU R131, [R1+0x2d0] ;  /* 0x0002d00001837983 */ /* 0x000ea60000300800 */
[----:B------:R-:W-:Y:S01]  /*226c0*/  F2FP.SATFINITE.E4M3.F32.PACK_AB_MERGE_C R21, RZ, R21, RZ ;  /* 0x00000015ff15723e */ /* 0x000fe200048070ff */
[----:B------:R-:W3:Y:S04]  /*226d0*/  LDL.LU R135, [R1+0x2d4] ;  /* 0x0002d40001877983 */ /* 0x000ee80000300800 */
[----:B------:R1:W-:Y:S02]  /*226e0*/  @!P4 STG.E.U8 desc[UR52][R128.64+0x59], R21 ;  /* 0x000059158000c986 */ /* 0x0003e4000c101134 */
[----:B-1----:R-:W-:-:S06]  /*226f0*/  PRMT R21, RZ, 0x7610, R21 ;  /* 0x00007610ff157816 */ /* 0x002fcc0000000015 */
[----:B------:R-:W5:Y:S01]  /*22700*/  @!P6 LDG.E.U8 R21, desc[UR52][R18.64+0x58] ;  /* 0x000058341215e981 */ /* 0x000f62000c1e1100 */
[----:B------:R-:W-:Y:S02]  /*22710*/  ISETP.LT.OR P4, PT, R29, 0x7a, !P0 ;  /* 0x0000007a1d00780c */ /* 0x000fe40004781670 */
[----:B------:R-:W-:Y:S02]  /*22720*/  @!P5 IADD3.X R139, R4, R31, R8, P2, P3 ;  /* 0x0000001f048bd210 */ /* 0x000fe400017e6408 */
[----:B------:R-:W-:-:S09]  /*22730*/  LOP3.LUT R0, R0, 0xfffffffd, RZ, 0xc0, !PT ;  /* 0xfffffffd00007812 */ /* 0x000fd200078ec0ff */
[----:B------:R-:W-:-:S04]  /*22740*/  @!P4 IADD3 R132, P2, P3, R3, R24, R9 ;  /* 0x000000180384c210 */ /* 0x000fc80007b5e009 */
[----:B------:R-:W-:Y:S02]  /*22750*/  @!P4 IADD3.X R134, R4, R31, R8, P2, P3 ;  /* 0x0000001f0486c210 */ /* 0x000fe400017e6408 */
[----:B0-----:R-:W-:Y:S02]  /*22760*/  @!P6 IADD3 R22, P2, R97, R22, RZ ;  /* 0x000000166116e210 */ /* 0x001fe40007f5e0ff */
[----:B------:R-:W-:Y:S02]  /*22770*/  @P5 LOP3.LUT R0, R0, 0x2, RZ, 0xfc, !PT ;  /* 0x0000000200005812 */ /* 0x000fe400078efcff */
[----:B------:R-:W-:Y:S01]  /*22780*/  ISETP.LT.OR P5, PT, R29, 0x5a, !P0 ;  /* 0x0000005a1d00780c */ /* 0x000fe200047a1670 */
[----:B------:R-:W-:Y:S01]  /*22790*/  @!P6 IMAD.X R23, R100, 0x1, R23, P2 ;  /* 0x000000016417e824 */ /* 0x000fe200010e0617 */
[----:B-----5:R-:W-:-:S04]  /*227a0*/  LOP3.LUT R21, R21, 0xff, RZ, 0xc0, !PT ;  /* 0x000000ff15157812 */ /* 0x020fc800078ec0ff */
[----:B------:R-:W-:-:S05]  /*227b0*/  F2FP.F16.E4M3.UNPACK_B R21, R21 ;  /* 0x00000015ff15723e */ /* 0x000fca00020006ff */
[----:B------:R-:W-:-:S05]  /*227c0*/  HADD2.F32 R21, -RZ, R21.H0_H0 ;  /* 0x20000015ff157230 */ /* 0x000fca0000004100 */
[----:B------:R-:W-:-:S04]  /*227d0*/  FMUL R21, R21, UR5 ;  /* 0x0000000515157c20 */ /* 0x000fc80008400000 */
[----:B----4-:R-:W-:-:S05]  /*227e0*/  FFMA R21, R133, UR4, R21 ;  /* 0x0000000485157c23 */ /* 0x010fca0008000015 */
[----:B------:R-:W-:-:S05]  /*227f0*/  F2FP.SATFINITE.E4M3.F32.PACK_AB_MERGE_C R21, RZ, R21, RZ ;  /* 0x00000015ff15723e */ /* 0x000fca00048070ff */
[----:B------:R0:W-:Y:S02]  /*22800*/  @!P6 STG.E.U8 desc[UR52][R22.64+0x58], R21 ;  /* 0x000058151600e986 */ /* 0x0001e4000c101134 */
[----:B0-----:R-:W-:Y:S01]  /*22810*/  PRMT R21, RZ, 0x7610, R21 ;  /* 0x00007610ff157816 */ /* 0x001fe20000000015 */
[----:B------:R-:W0:Y:S05]  /*22820*/  @!P5 LDC.64 R22, c[0x0][0x5c0] ;  /* 0x00017000ff16db82 */ /* 0x000e2a0000000a00 */
[----:B------:R-:W4:Y:S01]  /*22830*/  @!P5 LDG.E.U8 R21, desc[UR52][R18.64+0x59] ;  /* 0x000059341215d981 */ /* 0x000f22000c1e1100 */
[----:B------:R-:W-:-:S04]  /*22840*/  LOP3.LUT R0, R0, 0xfffffffe, RZ, 0xc0, !PT ;  /* 0xfffffffe00007812 */ /* 0x000fc800078ec0ff */
[----:B------:R-:W-:Y:S02]  /*22850*/  @P4 LOP3.LUT R0, R0, 0x1, RZ, 0xfc, !PT ;  /* 0x0000000100004812 */ /* 0x000fe400078efcff */
[C---:B------:R-:W-:Y:S02]  /*22860*/  ISETP.LT.OR P4, PT, R29.reuse, 0x81, !P1 ;  /* 0x000000811d00780c */ /* 0x040fe40004f81670 */
[----:B------:R-:W-:-:S11]  /*22870*/  ISETP.LT.OR P6, PT, R29, 0x82, !P1 ;  /* 0x000000821d00780c */ /* 0x000fd60004fc1670 */
[----:B------:R-:W-:-:S04]  /*22880*/  @!P4 IADD3 R149, P2, P3, R3, R24, R7 ;  /* 0x000000180395c210 */ /* 0x000fc80007b5e007 */
[----:B------:R-:W-:Y:S02]  /*22890*/  @!P4 IADD3.X R150, R4, R31, R6, P2, P3 ;  /* 0x0000001f0496c210 */ /* 0x000fe400017e6406 */
[----:B------:R-:W-:-:S04]  /*228a0*/  @!P6 IADD3 R146, P3, P4, R3, R24, R7 ;  /* 0x000000180392e210 */ /* 0x000fc80007c7e007 */
[----:B------:R-:W-:Y:S02]  /*228b0*/  @!P6 IADD3.X R148, R4, R31, R6, P3, P4 ;  /* 0x0000001f0494e210 */ /* 0x000fe40001fe8406 */
[----:B------:R-:W-:Y:S02]  /*228c0*/  ISETP.LT.OR P4, PT, R29, 0x89, !P1 ;  /* 0x000000891d00780c */ /* 0x000fe40004f81670 */
[----:B0-----:R-:W-:Y:S02]  /*228d0*/  @!P5 IADD3 R22, P2, R96, R22, RZ ;  /* 0x000000166016d210 */ /* 0x001fe40007f5e0ff */
[----:B------:R-:W-:-:S03]  /*228e0*/  ISETP.GE.AND P6, PT, R28, 0x1, PT ;  /* 0x000000011c00780c */ /* 0x000fc60003fc6270 */
[----:B------:R-:W-:-:S06]  /*228f0*/  @!P5 IMAD.X R23, R99, 0x1, R23, P2 ;  /* 0x000000016317d824 */ /* 0x000fcc00010e0617 */
[----:B------:R-:W-:-:S04]  /*22900*/  @!P4 IADD3 R141, P2, P3, R3, R24, R7 ;  /* 0x00000018038dc210 */ /* 0x000fc80007b5e007 */
[----:B------:R-:W-:Y:S02]  /*22910*/  @!P4 IADD3.X R145, R4, R31, R6, P2, P3 ;  /* 0x0000001f0491c210 */ /* 0x000fe400017e6406 */
[----:B------:R-:W-:Y:S02]  /*22920*/  ISETP.LT.OR P2, PT, R29, 0x61, !P6 ;  /* 0x000000611d00780c */ /* 0x000fe40007741670 */
        /* <DEDUP_REMOVED lines=8> */
[----:B------:R0:W-:Y:S02]  /*229b0*/  @!P5 STG.E.U8 desc[UR52][R22.64+0x59], R21 ;  /* 0x000059151600d986 */ /* 0x0001e4000c101134 */
[----:B0-----:R-:W-:Y:S01]  /*229c0*/  PRMT R21, RZ, 0x7610, R21 ;  /* 0x00007610ff157816 */ /* 0x001fe20000000015 */
[----:B------:R-:W0:Y:S05]  /*229d0*/  @!P2 LDC.64 R22, c[0x0][0x5c0] ;  /* 0x00017000ff16ab82 */ /* 0x000e2a0000000a00 */
[----:B------:R-:W5:Y:S01]  /*229e0*/  @!P2 LDG.E.U8 R21, desc[UR52][R26.64+0x60] ;  /* 0x000060341a15a981 */ /* 0x000f62000c1e1100 */
[----:B0-----:R-:W-:-:S05]  /*229f0*/  @!P2 IADD3 R22, P3, R24, R22, RZ ;  /* 0x000000161816a210 */ /* 0x001fca0007f7e0ff */
[----:B------:R-:W-:Y:S01]  /*22a00*/  @!P2 IMAD.X R23, R31, 0x1, R23, P3 ;  /* 0x000000011f17a824 */ /* 0x000fe200018e0617 */
[----:B-----5:R-:W-:-:S04]  /*22a10*/  LOP3.LUT R21, R21, 0xff, RZ, 0xc0, !PT ;  /* 0x000000ff15157812 */ /* 0x020fc800078ec0ff */
[----:B------:R-:W-:-:S05]  /*22a20*/  F2FP.F16.E4M3.UNPACK_B R21, R21 ;  /* 0x00000015ff15723e */ /* 0x000fca00020006ff */
[----:B------:R-:W-:-:S05]  /*22a30*/  HADD2.F32 R21, -RZ, R21.H0_H0 ;  /* 0x20000015ff157230 */ /* 0x000fca0000004100 */
[----:B------:R-:W-:-:S04]  /*22a40*/  FMUL R21, R21, UR5 ;  /* 0x0000000515157c20 */ /* 0x000fc80008400000 */
[----:B---3--:R-:W-:-:S05]  /*22a50*/  FFMA R21, R135, UR4, R21 ;  /* 0x0000000487157c23 */ /* 0x008fca0008000015 */
[----:B------:R-:W-:-:S05]  /*22a60*/  F2FP.SATFINITE.E4M3.F32.PACK_AB_MERGE_C R21, RZ, R21, RZ ;  /* 0x00000015ff15723e */ /* 0x000fca00048070ff */
[----:B------:R0:W-:Y:S01]  /*22a70*/  @!P2 STG.E.U8 desc[UR52][R22.64+0x60], R21 ;  /* 0x000060151600a986 */ /* 0x0001e2000c101134 */
[----:B------:R-:W-:Y:S02]  /*22a80*/  ISETP.LT.OR P2, PT, R29, 0x62, !P6 ;  /* 0x000000621d00780c */ /* 0x000fe40007741670 */
[----:B0-----:R-:W-:-:S11]  /*22a90*/  PRMT R21, RZ, 0x7610, R21 ;  /* 0x00007610ff157816 */ /* 0x001fd60000000015 */
[----:B------:R-:W0:Y:S01]  /*22aa0*/  @!P2 LDC.64 R22, c[0x0][0x5c0] ;  /* 0x00017000ff16ab82 */ /* 0x000e220000000a00 */
[----:B------:R-:W3:Y:S01]  /*22ab0*/  @!P2 LDG.E.U8 R21, desc[UR52][R26.64+0x61] ;  /* 0x000061341a15a981 */ /* 0x000ee2000c1e1100 */
[----:B------:R-:W-:Y:S02]  /*22ac0*/  LOP3.LUT P4, RZ, R5, 0x8000, RZ, 0xc0, !PT ;  /* 0x0000800005ff7812 */ /* 0x000fe4000788c0ff */
[----:B0-----:R-:W-:-:S05]  /*22ad0*/  @!P2 IADD3 R22, P3, R24, R22, RZ ;  /* 0x000000161816a210 */ /* 0x001fca0007f7e0ff */
[----:B------:R-:W-:Y:S01]  /*22ae0*/  @!P2 IMAD.X R23, R31, 0x1, R23, P3 ;  /* 0x000000011f17a824 */ /* 0x000fe200018e0617 */
[----:B---3--:R-:W-:-:S04]  /*22af0*/  LOP3.LUT R21, R21, 0xff, RZ, 0xc0, !PT ;  /* 0x000000ff15157812 */ /* 0x008fc800078ec0ff */
        /* <DEDUP_REMOVED lines=9> */
[----:B------:R-:W3:Y:S01]  /*22b90*/  @!P4 LDG.E.U8 R21, desc[UR52][R10.64+0x60] ;  /* 0x000060340a15c981 */ /* 0x000ee2000c1e1100 */
[----:B------:R-:W-:-:S04]  /*22ba0*/  LOP3.LUT R20, R20, 0xffffffdf, RZ, 0xc0, !PT ;  /* 0xffffffdf14147812 */ /* 0x000fc800078ec0ff */
[----:B------:R-:W-:Y:S02]  /*22bb0*/  @P5 LOP3.LUT R20, R20, 0x20, RZ, 0xfc, !PT ;  /* 0x0000002014145812 */ /* 0x000fe400078efcff */
[----:B------:R-:W-:-:S13]  /*22bc0*/  ISETP.LT.OR P5, PT, R29, 0x8a, !P1 ;  /* 0x0000008a1d00780c */ /* 0x000fda0004fa1670 */
[----:B------:R-:W-:-:S04]  /*22bd0*/  @!P5 IADD3 R135, P2, P3, R3, R24, R7 ;  /* 0x000000180387d210 */ /* 0x000fc80007b5e007 */
[----:B------:R-:W-:Y:S02]  /*22be0*/  @!P5 IADD3.X R136, R4, R31, R6, P2, P3 ;  /* 0x0000001f0488d210 */ /* 0x000fe400017e6406 */
[----:B------:R-:W-:Y:S02]  /*22bf0*/  ISETP.LT.OR P5, PT, R29, 0x81, !P0 ;  /* 0x000000811d00780c */ /* 0x000fe400047a1670 */
[----:B------:R-:W-:-:S11]  /*22c00*/  LOP3.LUT R0, R0, 0xffffffdf, RZ, 0xc0, !PT ;  /* 0xffffffdf00007812 */ /* 0x000fd600078ec0ff */
[----:B------:R-:W-:Y:S02]  /*22c10*/  @!P5 IADD3 R137, P3, P2, R3, R24, R9 ;  /* 0x000000180389d210 */ /* 0x000fe40007a7e009 */
[----:B------:R-:W-:Y:S02]  /*22c20*/  @P5 LOP3.LUT R0, R0, 0x20, RZ, 0xfc, !PT ;  /* 0x0000002000005812 */ /* 0x000fe400078efcff */
[----:B------:R-:W-:Y:S02]  /*22c30*/  @!P5 IADD3.X R138, R4, R31, R8, P3, P2 ;  /* 0x0000001f048ad210 */ /* 0x000fe40001fe4408 */
[----:B------:R-:W-:Y:S02]  /*22c40*/  LOP3.LUT P5, RZ, R20, 0x20, RZ, 0xc0, !PT ;  /* 0x0000002014ff7812 */ /* 0x000fe400078ac0ff */
[----:B---3--:R-:W-:-:S04]  /*22c50*/  LOP3.LUT R21, R21, 0xff, RZ, 0xc0, !PT ;  /* 0x000000ff15157812 */ /* 0x008fc800078ec0ff */
[----:B------:R-:W-:-:S05]  /*22c60*/  F2FP.F16.E4M3.UNPACK_B R21, R21 ;  /* 0x00000015ff15723e */ /* 0x000fca00020006ff */
[----:B------:R-:W-:-:S05]  /*22c70*/  HADD2.F32 R21, -RZ, R21.H0_H0 ;  /* 0x20000015ff157230 */ /* 0x000fca0000004100 */
[----:B------:R-:W-:-:S04]  /*22c80*/  FMUL R21, R21, UR5 ;  /* 0x0000000515157c20 */ /* 0x000fc80008400000 */
[----:B----4-:R-:W-:Y:S01]  /*22c90*/  FFMA R21, R133, UR4, R21 ;  /* 0x0000000485157c23 */ /* 0x010fe20008000015 */
[----:B------:R-:W-:Y:S01]  /*22ca0*/  LOP3.LUT R0, R0, 0xffffffef, RZ, 0xc0, !PT ;  /* 0xffffffef00007812 */ /* 0x000fe200078ec0ff */
[----:B------:R-:W3:Y:S03]  /*22cb0*/  LDL.LU R133, [R1+0x2e4] ;  /* 0x0002e40001857983 */ /* 0x000ee60000300800 */
[----:B------:R-:W-:-:S05]  /*22cc0*/  F2FP.SATFINITE.E4M3.F32.PACK_AB_MERGE_C R21, RZ, R21, RZ ;  /* 0x00000015ff15723e */ /* 0x000fca00048070ff */
[----:B------:R0:W-:Y:S02]  /*22cd0*/  @!P4 STG.E.U8 desc[UR52][R160.64+0x60], R21 ;  /* 0x00006015a000c986 */ /* 0x0001e4000c101134 */
[----:B0-----:R-:W-:-:S06]  /*22ce0*/  PRMT R21, RZ, 0x7610, R21 ;  /* 0x00007610ff157816 */ /* 0x001fcc0000000015 */
[----:B------:R-:W4:Y:S01]  /*22cf0*/  @!P5 LDG.E.U8 R21, desc[UR52][R10.64+0x61] ;  /* 0x000061340a15d981 */ /* 0x000f22000c1e1100 */
[----:B------:R-:W-:-:S13]  /*22d00*/  ISETP.LT.OR P4, PT, R29, 0x82, !P0 ;  /* 0x000000821d00780c */ /* 0x000fda0004781670 */
[----:B------:R-:W-:Y:S02]  /*22d10*/  @!P4 IADD3 R140, P3, P2, R3, R24, R9 ;  /* 0x00000018038cc210 */ /* 0x000fe40007a7e009 */
[----:B------:R-:W-:Y:S02]  /*22d20*/  @P4 LOP3.LUT R0, R0, 0x10, RZ, 0xfc, !PT ;  /* 0x0000001000004812 */ /* 0x000fe400078efcff */
        /* <DEDUP_REMOVED lines=11> */
[----:B------:R-:W-:-:S02]  /*22de0*/  LOP3.LUT R0, R0, 0xfffffff7, RZ, 0xc0, !PT ;  /* 0xfffffff700007812 */ /* 0x000fc400078ec0ff */
[----:B------:R-:W-:Y:S01]  /*22df0*/  LOP3.LUT R20, R20, 0xffffffef, RZ, 0xc0, !PT ;  /* 0xffffffef14147812 */ /* 0x000fe200078ec0ff */
[----:B------:R-:W5:Y:S01]  /*22e00*/  LDL.LU R208, [R1+0x2f0] ;  /* 0x0002f00001d07983 */ /* 0x000f620000300800 */
[----:B0-----:R-:W-:-:S03]  /*22e10*/  @!P4 IADD3 R143, P3, P2, R3, R24, R9 ;  /* 0x00000018038fc210 */ /* 0x001fc60007a7e009 */
[----:B------:R-:W5:Y:S01]  /*22e20*/  LDL.LU R155, [R1+0x2f4] ;  /* 0x0002f400019b7983 */ /* 0x000f620000300800 */
[----:B------:R-:W-:Y:S02]  /*22e30*/  @!P4 IADD3.X R142, R4, R31, R8, P3, P2 ;  /* 0x0000001f048ec210 */ /* 0x000fe40001fe4408 */
[----:B------:R-:W-:Y:S02]  /*22e40*/  ISETP.LT.OR P2, PT, R29, 0x69, !P6 ;  /* 0x000000691d00780c */ /* 0x000fe40007741670 */
[----:B------:R-:W-:-:S11]  /*22e50*/  PRMT R21, RZ, 0x7610, R21 ;  /* 0x00007610ff157816 */ /* 0x000fd60000000015 */
        /* <DEDUP_REMOVED lines=8> */
[----:B------:R-:W-:-:S05]  /*22ee0*/  FFMA R21, R133, UR4, R21 ;  /* 0x0000000485157c23 */ /* 0x000fca0008000015 */
        /* <DEDUP_REMOVED lines=19> */
[----:B------:R-:W-:-:S13]  /*23020*/  LOP3.LUT P4, RZ, R5, 0x100000, RZ, 0xc0, !PT ;  /* 0x0010000005ff7812 */ /* 0x000fda000788c0ff */
[----:B------:R-:W-:Y:S02]  /*23030*/  @P4 LOP3.LUT R20, R20, 0x10, RZ, 0xfc, !PT ;  /* 0x0000001014144812 */ /* 0x000fe400078efcff */
[----:B------:R-:W-:Y:S02]  /*23040*/  ISETP.LT.OR P4, PT, R29, 0x8a, !P0 ;  /* 0x0000008a1d00780c */ /* 0x000fe40004781670 */
[----:B------:R-:W-:-:S11]  /*23050*/  LOP3.LUT R0, R0, 0xfffffffb, RZ, 0xc0, !PT ;  /* 0xfffffffb00007812 */ /* 0x000fd600078ec0ff */
[----:B------:R-:W-:Y:S02]  /*23060*/  @!P4 IADD3 R133, P3, P2, R3, R24, R9 ;  /* 0x000000180385c210 */ /* 0x000fe40007a7e009 */
[----:B------:R-:W-:Y:S02]  /*23070*/  @P4 LOP3.LUT R0, R0, 0x4, RZ, 0xfc, !PT ;  /* 0x0000000400004812 */ /* 0x000fe400078efcff */
[----:B------:R-:W-:Y:S02]  /*23080*/  @!P4 IADD3.X R131, R4, R31, R8, P3, P2 ;  /* 0x0000001f0483c210 */ /* 0x000fe40001fe4408 */
[----:B------:R-:W-:-:S13]  /*23090*/  ISETP.LT.OR P4, PT, R29, 0x91, !P1 ;  /* 0x000000911d00780c */ /* 0x000fda0004f81670 */
[----:B------:R-:W-:-:S04]  /*230a0*/  @!P4 IADD3 R129, P3, P2, R3, R24, R7 ;  /* 0x000000180381c210 */ /* 0x000fc80007a7e007 */
[----:B------:R-:W-:Y:S02]  /*230b0*/  @!P4 IADD3.X R128, R4, R31, R6, P3, P2 ;  /* 0x0000001f0480c210 */ /* 0x000fe40001fe4406 */
[----:B------:R-:W-:-:S13]  /*230c0*/  ISETP.LT.OR P4, PT, R29, 0x92, !P1 ;  /* 0x000000921d00780c */ /* 0x000fda0004f81670 */
[----:B------:R-:W-:-:S04]  /*230d0*/  @!P4 IADD3 R127, P3, P2, R3, R24, R7 ;  /* 0x00000018037fc210 */ /* 0x000fc80007a7e007 */
[----:B------:R-:W-:Y:S02]  /*230e0*/  @!P4 IADD3.X R126, R4, R31, R6, P3, P2 ;  /* 0x0000001f047ec210 */ /* 0x000fe40001fe4406 */
[----:B------:R-:W-:Y:S02]  /*230f0*/  LOP3.LUT P4, RZ, R20, 0x10, RZ, 0xc0, !PT ;  /* 0x0000001014ff7812 */ /* 0x000fe4000788c0ff */
[----:B--2---:R-:W-:-:S04]  /*23100*/  LOP3.LUT R21, R21, 0xff, RZ, 0xc0, !PT ;  /* 0x000000ff15157812 */ /* 0x004fc800078ec0ff */
[----:B------:R-:W-:-:S05]  /*23110*/  F2FP.F16.E4M3.UNPACK_B R21, R21 ;  /* 0x00000015ff15723e */ /* 0x000fca00020006ff */
[----:B------:R-:W-:-:S05]  /*23120*/  HADD2.F32 R21, -RZ, R21.H0_H0 ;  /* 0x20000015ff157230 */ /* 0x000fca0000004100 */
[----:B------:R-:W-:-:S04]  /*23130*/  FMUL R21, R21, UR5 ;  /* 0x0000000515157c20 */ /* 0x000fc80008400000 */
[----:B----4-:R-:W-:Y:S01]  /*23140*/  FFMA R21, R207, UR4, R21 ;  /* 0x00000004cf157c23 */ /* 0x010fe20008000015 */
[----:B------:R-:W-:Y:S01]  /*23150*/  LOP3.LUT P6, RZ, R5, 0x800000, RZ, 0xc0, !PT ;  /* 0x0080000005ff7812 */ /* 0x000fe200078cc0ff */
[----:B------:R-:W2:Y:S03]  /*23160*/  LDL.LU R207, [R1+0x2f8] ;  /* 0x0002f80001cf7983 */ /* 0x000ea60000300800 */
[----:B------:R-:W-:-:S05]  /*23170*/  F2FP.SATFINITE.E4M3.F32.PACK_AB_MERGE_C R21, RZ, R21, RZ ;  /* 0x00000015ff15723e */ /* 0x000fca00048070ff */
[----:B------:R0:W-:Y:S02]  /*23180*/  @!P5 STG.E.U8 desc[UR52][R164.64+0x68], R21 ;  /* 0x00006815a400d986 */ /* 0x0001e4000c101134 */
[----:B0-----:R-:W-:-:S06]  /*23190*/  PRMT R21, RZ, 0x7610, R21 ;  /* 0x00007610ff157816 */ /* 0x001fcc0000000015 */
[----:B------:R-:W3:Y:S02]  /*231a0*/  @!P4 LDG.E.U8 R21, desc[UR52][R10.64+0x69] ;  /* 0x000069340a15c981 */ /* 0x000ee4000c1e1100 */
[----:B---3--:R-:W-:-:S04]  /*231b0*/  LOP3.LUT R21, R21, 0xff, RZ, 0xc0, !PT ;  /* 0x000000ff15157812 */ /* 0x008fc800078ec0ff */
[----:B------:R-:W-:-:S05]  /*231c0*/  F2FP.F16.E4M3.UNPACK_B R21, R21 ;  /* 0x00000015ff15723e */ /* 0x000fca00020006ff */
[----:B------:R-:W-:-:S05]  /*231d0*/  HADD2.F32 R21, -RZ, R21.H0_H0 ;  /* 0x20000015ff157230 */ /* 0x000fca0000004100 */
[----:B------:R-:W-:-:S04]  /*231e0*/  FMUL R21, R21, UR5 ;  /* 0x0000000515157c20 */ /* 0x000fc80008400000 */
[----:B-----5:R-:W-:-:S05]  /*231f0*/  FFMA R21, R208, UR4, R21 ;  /* 0x00000004d0157c23 */ /* 0x020fca0008000015 */
[----:B------:R-:W-:-:S05]  /*23200*/  F2FP.SATFINITE.E4M3.F32.PACK_AB_MERGE_C R21, RZ, R21, RZ ;  /* 0x00000015ff15723e */ /* 0x000fca00048070ff */
[----:B------:R0:W-:Y:S02]  /*23210*/  @!P4 STG.E.U8 desc[UR52][R166.64+0x69], R21 ;  /* 0x00006915a600c986 */ /* 0x0001e4000c101134 */
[----:B0-----:R-:W-:-:S06]  /*23220*/  PRMT R21, RZ, 0x7610, R21 ;  /* 0x00007610ff157816 */ /* 0x001fcc0000000015 */
[----:B------:R-:W3:Y:S01]  /*23230*/  @!P6 LDG.E.U8 R21, desc[UR52][R12.64+0x60] ;  /* 0x000060340c15e981 */ /* 0x000ee2000c1e1100 */
[----:B------:R-:W-:Y:S02]  /*23240*/  LOP3.LUT P5, RZ, R5, 0x400000, RZ, 0xc0, !PT ;  /* 0x0040000005ff7812 */ /* 0x000fe400078ac0ff */
[----:B---3--:R-:W-:-:S04]  /*23250*/  LOP3.LUT R21, R21, 0xff, RZ, 0xc0, !PT ;  /* 0x000000ff15157812 */ /* 0x008fc800078ec0ff */
[----:B------:R-:W-:-:S05]  /*23260*/  F2FP.F16.E4M3.UNPACK_B R21, R21 ;  /* 0x00000015ff15723e */ /* 0x000fca00020006ff */
[----:B------:R-:W-:-:S05]  /*23270*/  HADD2.F32 R21, -RZ, R21.H0_H0 ;  /* 0x20000015ff157230 */ /* 0x000fca0000004100 */
[----:B------:R-:W-:-:S04]  /*23280*/  FMUL R21, R21, UR5 ;  /* 0x0000000515157c20 */ /* 0x000fc80008400000 */
[----:B------:R-:W-:Y:S01]  /*23290*/  FFMA R21, R155, UR4, R21 ;  /* 0x000000049b157c23 */ /* 0x000fe20008000015 */
        /* <DEDUP_REMOVED lines=17> */
[----:B------:R-:W-:-:S13]  /*233b0*/  ISETP.LT.OR P4, PT, R29, 0x61, !P1 ;  /* 0x000000611d00780c */ /* 0x000fda0004f81670 */
[----:B------:R-:W0:Y:S01]  /*233c0*/  @!P4 LDC.64 R22, c[0x0][0x5c0] ;  /* 0x00017000ff16cb82 */ /* 0x000e220000000a00 */
[----:B-----5:R-:W-:-:S04]  /*233d0*/  LOP3.LUT R21, R21, 0xff, RZ, 0xc0, !PT ;  /* 0x000000ff15157812 */ /* 0x020fc800078ec0ff */
        /* <DEDUP_REMOVED lines=9> */
[----:B------:R-:W5:Y:S01]  /*23470*/  @!P4 LDG.E.U8 R21, desc[UR52][R14.64+0x60] ;  /* 0x000060340e15c981 */ /* 0x000f62000c1e1100 */
[----:B------:R-:W-:-:S13]  /*23480*/  ISETP.LT.OR P5, PT, R29, 0x92, !P0 ;  /* 0x000000921d00780c */ /* 0x000fda00047a1670 */
[----:B------:R-:W-:-:S04]  /*23490*/  @!P5 IADD3 R98, P3, P2, R3, R24, R9 ;  /* 0x000000180362d210 */ /* 0x000fc80007a7e009 */
[----:B------:R-:W-:Y:S02]  /*234a0*/  @!P5 IADD3.X R97, R4, R31, R8, P3, P2 ;  /* 0x0000001f0461d210 */ /* 0x000fe40001fe4408 */
[----:B0-----:R-:W-:Y:S02]  /*234b0*/  @!P4 IADD3 R22, P2, R94, R22, RZ ;  /* 0x000000165e16c210 */ /* 0x001fe40007f5e0ff */
[----:B------:R-:W-:Y:S02]  /*234c0*/  @P5 LOP3.LUT R0, R0, 0x2000, RZ, 0xfc, !PT ;  /* 0x0000200000005812 */ /* 0x000fe400078efcff */
[----:B------:R-:W-:Y:S01]  /*234d0*/  ISETP.LT.OR P5, PT, R29, 0x99, !P0 ;  /* 0x000000991d00780c */ /* 0x000fe200047a1670 */
[----:B------:R-:W-:-:S12]  /*234e0*/  @!P4 IMAD.X R23, R101, 0x1, R23, P2 ;  /* 0x000000016517c824 */ /* 0x000fd800010e0617 */
[----:B------:R-:W-:-:S04]  /*234f0*/  @!P5 IADD3 R96, P3, P2, R3, R24, R9 ;  /* 0x000000180360d210 */ /* 0x000fc80007a7e009 */
[----:B------:R-:W-:Y:S02]  /*23500*/  @!P5 IADD3.X R95, R4, R31, R8, P3, P2 ;  /* 0x0000001f045fd210 */ /* 0x000fe40001fe4408 */
[----:B-----5:R-:W-:-:S04]  /*23510*/  LOP3.LUT R21, R21, 0xff, RZ, 0xc0, !PT ;  /* 0x000000ff15157812 */ /* 0x020fc800078ec0ff */
        /* <DEDUP_REMOVED lines=9> */
[----:B0-----:R-:W-:Y:S01]  /*235b0*/  PRMT R21, RZ, 0x7610, R21 ;  /* 0x00007610ff157816 */ /* 0x001fe20000000015 */
[----:B------:R-:W0:Y:S10]  /*235c0*/  @!P6 LDC.64 R22, c[0x0][0x5c0] ;  /* 0x00017000ff16eb82 */ /* 0x000e340000000a00 */
[----:B------:R-:W-:-:S04]  /*235d0*/  @!P4 IADD3 R94, P3, P2, R3, R24, R9 ;  /* 0x00000018035ec210 */ /* 0x000fc80007a7e009 */
[----:B------:R-:W-:Y:S02]  /*235e0*/  @!P4 IADD3.X R92, R4, R31, R8, P3, P2 ;  /* 0x0000001f045cc210 */ /* 0x000fe40001fe4408 */
[----:B------:R-:W-:-:S13]  /*235f0*/  ISETP.LT.OR P2, PT, R29, 0x62, !P1 ;  /* 0x000000621d00780c */ /* 0x000fda0004f41670 */
[----:B------:R-:W5:Y:S01]  /*23600*/  @!P2 LDG.E.U8 R21, desc[UR52][R14.64+0x61] ;  /* 0x000061340e15a981 */ /* 0x000f62000c1e1100 */
[----:B------:R-:W-:Y:S02]  /*23610*/  LOP3.LUT R20, R20, 0xfffffffd, RZ, 0xc0, !PT ;  /* 0xfffffffd14147812 */ /* 0x000fe400078ec0ff */
[----:B0-----:R-:W-:Y:S02]  /*23620*/  @!P6 IADD3 R22, P6, R102, R22, RZ ;  /* 0x000000166616e210 */ /* 0x001fe40007fde0ff */
[----:B------:R-:W-:Y:S02]  /*23630*/  @P5 LOP3.LUT R20, R20, 0x2, RZ, 0xfc, !PT ;  /* 0x0000000214145812 */ /* 0x000fe400078efcff */
[----:B------:R-:W-:Y:S01]  /*23640*/  LOP3.LUT P5, RZ, R5, 0x20000000, RZ, 0xc0, !PT ;  /* 0x2000000005ff7812 */ /* 0x000fe200078ac0ff */
[----:B------:R-:W-:Y:S01]  /*23650*/  @!P2 IMAD.X R23, R103, 0x1, R23, P6 ;  /* 0x000000016717a824 */ /* 0x000fe200030e0617 */
[----:B-----5:R-:W-:-:S04]  /*23660*/  LOP3.LUT R21, R21, 0xff, RZ, 0xc0, !PT ;  /* 0x000000ff15157812 */ /* 0x020fc800078ec0ff */
[----:B------:R-:W-:-:S05]  /*23670*/  F2FP.F16.E4M3.UNPACK_B R21, R21 ;  /* 0x00000015ff15723e */ /* 0x000fca00020006ff */
[----:B------:R-:W-:-:S05]  /*23680*/  HADD2.F32 R21, -RZ, R21.H0_H0 ;  /* 0x20000015ff157230 */ /* 0x000fca0000004100 */
[----:B------:R-:W-:-:S04]  /*23690*/  FMUL R21, R21, UR5 ;  /* 0x0000000515157c20 */ /* 0x000fc80008400000 */
[----:B----4-:R-:W-:Y:S01]  /*236a0*/  FFMA R21, R208, UR4, R21 ;  /* 0x00000004d0157c23 */ /* 0x010fe20008000015 */
[----:B------:R-:W-:Y:S01]  /*236b0*/  LOP3.LUT R20, R20, 0xfffffffe, RZ, 0xc0, !PT ;  /* 0xfffffffe14147812 */ /* 0x000fe200078ec0ff */
[----:B------:R-:W4:Y:S03]  /*236c0*/  LDL.LU R208, [R1+0x30c] ;  /* 0x00030c0001d07983 */ /* 0x000f260000300800 */
[----:B------:R-:W-:-:S05]  /*236d0*/  F2FP.SATFINITE.E4M3.F32.PACK_AB_MERGE_C R21, RZ, R21, RZ ;  /* 0x00000015ff15723e */ /* 0x000fca00048070ff */
[----:B------:R0:W-:Y:S02]  /*236e0*/  @!P2 STG.E.U8 desc[UR52][R22.64+0x61], R21 ;  /* 0x000061151600a986 */ /* 0x0001e4000c101134 */
[----:B0-----:R-:W-:-:S06]  /*236f0*/  PRMT R21, RZ, 0x7610, R21 ;  /* 0x00007610ff157816 */ /* 0x001fcc0000000015 */
[----:B------:R-:W5:Y:S01]  /*23700*/  @!P5 LDG.E.U8 R21, desc[UR52][R12.64+0x68] ;  /* 0x000068340c15d981 */ /* 0x000f62000c1e1100 */
[----:B------:R-:W-:Y:S02]  /*23710*/  @P0 LOP3.LUT R20, R20, 0x1, RZ, 0xfc, !PT ;  /* 0x0000000114140812 */ /* 0x000fe400078efcff */
[----:B------:R-:W-:Y:S02]  /*23720*/  LOP3.LUT P0, RZ, R5, 0x10000000, RZ, 0xc0, !PT ;  /* 0x1000000005ff7812 */ /* 0x000fe4000780c0ff */
[----:B-----5:R-:W-:-:S04]  /*23730*/  LOP3.LUT R21, R21, 0xff, RZ, 0xc0, !PT ;  /* 0x000000ff15157812 */ /* 0x020fc800078ec0ff */
[----:B------:R-:W-:-:S05]  /*23740*/  F2FP.F16.E4M3.UNPACK_B R21, R21 ;  /* 0x00000015ff15723e */ /* 0x000fca00020006ff */
[----:B------:R-:W-:-:S05]  /*23750*/  HADD2.F32 R21, -RZ, R21.H0_H0 ;  /* 0x20000015ff157230 */ /* 0x000fca0000004100 */
[----:B------:R-:W-:-:S04]  /*23760*/  FMUL R22, R21, UR5 ;  /* 0x0000000515167c20 */ /* 0x000fc80008400000 */
[----:B--2---:R-:W-:Y:S01]  /*23770*/  FFMA R22, R207, UR4, R22 ;  /* 0x00000004cf167c23 */ /* 0x004fe20008000016 */
[----:B------:R-:W-:Y:S01]  /*23780*/  ISETP.LT.OR P3, PT, R29, 0xa1, !P1 ;  /* 0x000000a11d00780c */ /* 0x000fe20004f61670 */
[----:B------:R-:W2:Y:S03]  /*23790*/  LDL.LU R207, [R1+0x310] ;  /* 0x0003100001cf7983 */ /* 0x000ea60000300800 */
[----:B------:R-:W-:Y:S02]  /*237a0*/  F2FP.SATFINITE.E4M3.F32.PACK_AB_MERGE_C R101, RZ, R22, RZ ;  /* 0x00000016ff65723e */ /* 0x000fe400048070ff */
[----:B------:R-:W-:-:S03]  /*237b0*/  PRMT R22, RZ, 0x7610, R22 ;  /* 0x00007610ff167816 */ /* 0x000fc60000000016 */
[----:B------:R0:W-:Y:S04]  /*237c0*/  @!P5 STG.E.U8 desc[UR52][R178.64+0x68], R101 ;  /* 0x00006865b200d986 */ /* 0x0001e8000c101134 */
[----:B------:R-:W5:Y:S01]  /*237d0*/  @!P0 LDG.E.U8 R22, desc[UR52][R12.64+0x69] ;  /* 0x000069340c168981 */ /* 0x000f62000c1e1100 */
[----:B------:R-:W-:Y:S02]  /*237e0*/  ISETP.LT.OR P5, PT, R29, 0x69, !P1 ;  /* 0x000000691d00780c */ /* 0x000fe40004fa1670 */
[----:B0-----:R-:W-:Y:S02]  /*237f0*/  PRMT R101, RZ, 0x7610, R101 ;  /* 0x00007610ff657816 */ /* 0x001fe40000000065 */
[----:B-----5:R-:W-:-:S04]  /*23800*/  LOP3.LUT R22, R22, 0xff, RZ, 0xc0, !PT ;  /* 0x000000ff16167812 */ /* 0x020fc800078ec0ff */
[----:B------:R-:W-:-:S05]  /*23810*/  F2FP.F16.E4M3.UNPACK_B R22, R22 ;  /* 0x00000016ff16723e */ /* 0x000fca00020006ff */
[----:B------:R-:W-:-:S05]  /*23820*/  HADD2.F32 R22, -RZ, R22.H0_H0 ;  /* 0x20000016ff167230 */ /* 0x000fca0000004100 */
[----:B------:R-:W-:-:S04]  /*23830*/  FMUL R22, R22, UR5 ;  /* 0x0000000516167c20 */ /* 0x000fc80008400000 */
[----:B---3--:R-:W-:Y:S01]  /*23840*/  FFMA R22, R155, UR4, R22 ;  /* 0x000000049b167c23 */ /* 0x008fe20008000016 */
[----:B------:R-:W-:Y:S01]  /*23850*/  @!P3 IADD3 R91, P6, P2, R3, R24, R7 ;  /* 0x00000018035bb210 */ /* 0x000fe20007ade007 */
[----:B------:R-:W3:Y:S03]  /*23860*/  LDL.LU R155, [R1+0x314] ;  /* 0x00031400019b7983 */ /* 0x000ee60000300800 */
[----:B------:R-:W-:-:S05]  /*23870*/  F2FP.SATFINITE.E4M3.F32.PACK_AB_MERGE_C R22, RZ, R22, RZ ;  /* 0x00000016ff16723e */ /* 0x000fca00048070ff */
[----:B------:R0:W-:Y:S04]  /*23880*/  @!P0 STG.E.U8 desc[UR52][R176.64+0x69], R22 ;  /* 0x00006916b0008986 */ /* 0x0001e8000c101134 */
[----:B------:R-:W5:Y:S01]  /*23890*/  @!P5 LDG.E.U8 R101, desc[UR52][R14.64+0x68] ;  /* 0x000068340e65d981 */ /* 0x000f62000c1e1100 */
[----:B------:R-:W-:Y:S01]  /*238a0*/  @!P3 IADD3.X R90, R4, R31, R6, P6, P2 ;  /* 0x0000001f045ab210 */ /* 0x000fe200037e4406 */
[----:B0-----:R-:W0:Y:S01]  /*238b0*/  @!P5 LDC.64 R22, c[0x0][0x5c0] ;  /* 0x00017000ff16db82 */ /* 0x001e220000000a00 */
[----:B------:R-:W-:Y:S02]  /*238c0*/  ISETP.LT.OR P2, PT, R29, 0xa2, !P1 ;  /* 0x000000a21d00780c */ /* 0x000fe40004f41670 */
[----:B------:R-:W-:-:S04]  /*238d0*/  LOP3.LUT R20, R20, 0xfffffffb, RZ, 0xc0, !PT ;  /* 0xfffffffb14147812 */ /* 0x000fc800078ec0ff */
[----:B------:R-:W-:-:S07]  /*238e0*/  @P4 LOP3.LUT R20, R20, 0x4, RZ, 0xfc, !PT ;  /* 0x0000000414144812 */ /* 0x000fce00078efcff */
[----:B------:R-:W-:-:S04]  /*238f0*/  @!P2 IADD3 R30, P4, P6, R3, R24, R7 ;  /* 0x00000018031ea210 */ /* 0x000fc80007e9e007 */
[----:B------:R-:W-:Y:S02]  /*23900*/  @!P2 IADD3.X R21, R4, R31, R6, P4, P6 ;  /* 0x0000001f0415a210 */ /* 0x000fe400027ec406 */
[----:B------:R-:W-:Y:S02]  /*23910*/  ISETP.LT.OR P0, PT, R29, 0x6a, !P1 ;  /* 0x0000006a1d00780c */ /* 0x000fe40004f01670 */
[----:B0-----:R-:W-:-:S05]  /*23920*/  @!P5 IADD3 R22, P6, R106, R22, RZ ;  /* 0x000000166a16d210 */ /* 0x001fca0007fde0ff */
        /* <DEDUP_REMOVED lines=10> */
[----:B0-----:R-:W-:Y:S01]  /*239d0*/  PRMT R101, RZ, 0x7610, R101 ;  /* 0x00007610ff657816 */ /* 0x001fe20000000065 */
[----:B------:R-:W0:Y:S05]  /*239e0*/  @!P0 LDC.64 R22, c[0x0][0x5c0] ;  /* 0x00017000ff168b82 */ /* 0x000e2a0000000a00 */
[----:B------:R-:W5:Y:S01]  /*239f0*/  @!P0 LDG.E.U8 R101, desc[UR52][R14.64+0x69] ;  /* 0x000069340e658981 */ /* 0x000f62000c1e1100 */
[----:B------:R-:W-:Y:S02]  /*23a00*/  @P3 LOP3.LUT R20, R20, 0x8, RZ, 0xfc, !PT ;  /* 0x0000000814143812 */ /* 0x000fe400078efcff */
[----:B------:R-:W-:-:S02]  /*23a10*/  LOP3.LUT P3, RZ, R5, 0x8000000, RZ, 0xc0, !PT ;  /* 0x0800000005ff7812 */ /* 0x000fc4000786c0ff */
[----:B0-----:R-:W-:-:S05]  /*23a20*/  @!P0 IADD3 R22, P6, R108, R22, RZ ;  /* 0x000000166c168210 */ /* 0x001fca0007fde0ff */
[----:B------:R-:W-:Y:S01]  /*23a30*/  @!P0 IMAD.X R23, R113, 0x1, R23, P6 ;  /* 0x0000000171178824 */ /* 0x000fe200030e0617 */
[----:B-----5:R-:W-:-:S04]  /*23a40*/  LOP3.LUT R101, R101, 0xff, RZ, 0xc0, !PT ;  /* 0x000000ff65657812 */ /* 0x020fc800078ec0ff */
        /* <DEDUP_REMOVED lines=9> */
[----:B------:R-:W5:Y:S02]  /*23ae0*/  @!P3 LDG.E.U8 R22, desc[UR52][R16.64+0x60] ;  /* 0x000060341016b981 */ /* 0x000f64000c1e1100 */
[----:B-----5:R-:W-:-:S04]  /*23af0*/  LOP3.LUT R22, R22, 0xff, RZ, 0xc0, !PT ;  /* 0x000000ff16167812 */ /* 0x020fc800078ec0ff */
        /* <DEDUP_REMOVED lines=9> */
[----:B------:R-:W5:Y:S01]  /*23b90*/  @!P4 LDG.E.U8 R22, desc[UR52][R16.64+0x61] ;  /* 0x000061341016c981 */ /* 0x000f62000c1e1100 */
[----:B------:R-:W-:Y:S02]  /*23ba0*/  PRMT R101, RZ, 0x7610, R101 ;  /* 0x00007610ff657816 */ /* 0x000fe40000000065 */
[----:B-----5:R-:W-:-:S04]  /*23bb0*/  LOP3.LUT R22, R22, 0xff, RZ, 0xc0, !PT ;  /* 0x000000ff16167812 */ /* 0x020fc800078ec0ff */
[----:B------:R-:W-:-:S05]  /*23bc0*/  F2FP.F16.E4M3.UNPACK_B R22, R22 ;  /* 0x00000016ff16723e */ /* 0x000fca00020006ff */
[----:B------:R-:W-:-:S05]  /*23bd0*/  HADD2.F32 R22, -RZ, R22.H0_H0 ;  /* 0x20000016ff167230 */ /* 0x000fca0000004100 */
[----:B------:R-:W-:-:S04]  /*23be0*/  FMUL R22, R22, UR5 ;  /* 0x0000000516167c20 */ /* 0x000fc80008400000 */
[----:B----4-:R-:W-:Y:S01]  /*23bf0*/  FFMA R22, R208, UR4, R22 ;  /* 0x00000004d0167c23 */ /* 0x010fe20008000016 */
[----:B------:R-:W-:Y:S01]  /*23c00*/  LOP3.LUT P0, RZ, R0, 0x1000000, RZ, 0xc0, !PT ;  /* 0x0100000000ff7812 */ /* 0x000fe2000780c0ff */
[----:B------:R-:W4:Y:S03]  /*23c10*/  LDL.LU R208, [R1+0x324] ;  /* 0x0003240001d07983 */ /* 0x000f260000300800 */
[----:B------:R-:W-:-:S05]  /*23c20*/  F2FP.SATFINITE.E4M3.F32.PACK_AB_MERGE_C R22, RZ, R22, RZ ;  /* 0x00000016ff16723e */ /* 0x000fca00048070ff */
[----:B------:R0:W-:Y:S04]  /*23c30*/  @!P4 STG.E.U8 desc[UR52][R180.64+0x61], R22 ;  /* 0x00006116b400c986 */ /* 0x0001e8000c101134 */
[----:B------:R-:W5:Y:S01]  /*23c40*/  @!P5 LDG.E.U8 R101, desc[UR52][R18.64+0x60] ;  /* 0x000060341265d981 */ /* 0x000f62000c1e1100 */
[----:B0-----:R-:W0:Y:S02]  /*23c50*/  @!P5 LDC.64 R22, c[0x0][0x5c0] ;  /* 0x00017000ff16db82 */ /* 0x001e240000000a00 */
        /* <DEDUP_REMOVED lines=47> */
[----:B0-----:R-:W0:Y:S02]  /*23f50*/  @!P5 LDC.64 R22, c[0x0][0x5c0] ;  /* 0x00017000ff16db82 */ /* 0x001e240000000a00 */
[----:B0-----:R-:W-:Y:S02]  /*23f60*/  @!P5 IADD3 R22, P6, R93, R22, RZ ;  /* 0x000000165d16d210 */ /* 0x001fe40007fde0ff */
[----:B------:R-:W-:-:S06]  /*23f70*/  PRMT R93, RZ, 0x7610, R93 ;  /* 0x00007610ff5d7816 */ /* 0x000fcc000000005d */
[----:B------:R-:W5:Y:S01]  /*23f80*/  @!P5 LDG.E.U8 R93, desc[UR52][R18.64+0x68] ;  /* 0x00006834125dd981 */ /* 0x000f62000c1e1100 */
[----:B------:R-:W-:Y:S01]  /*23f90*/  @!P5 IMAD.X R23, R107, 0x1, R23, P6 ;  /* 0x000000016b17d824 */ /* 0x000fe200030e0617 */
[----:B-----5:R-:W-:-:S04]  /*23fa0*/  LOP3.LUT R93, R93, 0xff, RZ, 0xc0, !PT ;  /* 0x000000ff5d5d7812 */ /* 0x020fc800078ec0ff */
[----:B------:R-:W-:-:S05]  /*23fb0*/  F2FP.F16.E4M3.UNPACK_B R93, R93 ;  /* 0x0000005dff5d723e */ /* 0x000fca00020006ff */
[----:B------:R-:W-:-:S05]  /*23fc0*/  HADD2.F32 R93, -RZ, R93.H0_H0 ;  /* 0x2000005dff5d7230 */ /* 0x000fca0000004100 */
[----:B------:R-:W-:-:S04]  /*23fd0*/  FMUL R93, R93, UR5 ;  /* 0x000000055d5d7c20 */ /* 0x000fc80008400000 */
[----:B---3--:R-:W-:Y:S02]  /*23fe0*/  FFMA R93, R155, UR4, R93 ;  /* 0x000000049b5d7c23 */ /* 0x008fe4000800005d */
[----:B------:R-:W3:Y:S03]  /*23ff0*/  LDL.LU R155, [R1+0x338] ;  /* 0x00033800019b7983 */ /* 0x000ee60000300800 */
[----:B------:R-:W-:-:S05]  /*24000*/  F2FP.SATFINITE.E4M3.F32.PACK_AB_MERGE_C R93, RZ, R93, RZ ;  /* 0x0000005dff5d723e */ /* 0x000fca00048070ff */
[----:B------:R0:W-:Y:S02]  /*24010*/  @!P5 STG.E.U8 desc[UR52][R22.64+0x68], R93 ;  /* 0x0000685d1600d986 */ /* 0x0001e4000c101134 */
[----:B0-----:R-:W-:Y:S01]  /*24020*/  PRMT R93, RZ, 0x7610, R93 ;  /* 0x00007610ff5d7816 */ /* 0x001fe2000000005d */
[----:B------:R-:W0:Y:S05]  /*24030*/  @!P0 LDC.64 R22, c[0x0][0x5c0] ;  /* 0x00017000ff168b82 */ /* 0x000e2a0000000a00 */
[----:B------:R-:W5:Y:S01]  /*24040*/  @!P0 LDG.E.U8 R93, desc[UR52][R18.64+0x69] ;  /* 0x00006934125d8981 */ /* 0x000f62000c1e1100 */
[----:B------:R-:W-:Y:S02]  /*24050*/  ISETP.GE.AND P5, PT, R28, 0x1, PT ;  /* 0x000000011c00780c */ /* 0x000fe40003fa6270 */
[----:B0-----:R-:W-:-:S05]  /*24060*/  @!P0 IADD3 R22, P6, R109, R22, RZ ;  /* 0x000000166d168210 */ /* 0x001fca0007fde0ff */
[----:B------:R-:W-:Y:S01]  /*24070*/  @!P0 IMAD.X R23, R114, 0x1, R23, P6 ;  /* 0x0000000172178824 */ /* 0x000fe200030e0617 */
[----:B------:R-:W-:Y:S02]  /*24080*/  ISETP.LT.OR P6, PT, R29, 0x71, !P5 ;  /* 0x000000711d00780c */ /* 0x000fe40006fc1670 */
        /* <DEDUP_REMOVED lines=22> */
[----:B------:R0:W-:Y:S01]  /*241f0*/  @!P6 STG.E.U8 desc[UR52][R22.64+0x70], R93 ;  /* 0x0000705d1600e986 */ /* 0x0001e2000c101134 */
[----:B------:R-:W-:Y:S02]  /*24200*/  ISETP.LT.OR P6, PT, R29, 0x72, !P5 ;  /* 0x000000721d00780c */ /* 0x000fe40006fc1670 */
[----:B0-----:R-:W-:-:S11]  /*24210*/  PRMT R93, RZ, 0x7610, R93 ;  /* 0x00007610ff5d7816 */ /* 0x001fd6000000005d */
[----:B------:R-:W0:Y:S01]  /*24220*/  @!P6 LDC.64 R22, c[0x0][0x5c0] ;  /* 0x00017000ff16eb82 */ /* 0x000e220000000a00 */
[----:B------:R-:W5:Y:S01]  /*24230*/  @!P6 LDG.E.U8 R93, desc[UR52][R26.64+0x71] ;  /* 0x000071341a5de981 */ /* 0x000f62000c1e1100 */
[----:B0-----:R-:W-:-:S05]  /*24240*/  @!P6 IADD3 R22, P3, R24, R22, RZ ;  /* 0x000000161816e210 */ /* 0x001fca0007f7e0ff */
        /* <DEDUP_REMOVED lines=20> */
[----:B------:R-:W-:Y:S02]  /*24390*/  ISETP.LT.OR P6, PT, R29, 0x79, !P5 ;  /* 0x000000791d00780c */ /* 0x000fe40006fc1670 */
[----:B------:R-:W-:Y:S02]  /*243a0*/  PRMT R93, RZ, 0x7610, R93 ;  /* 0x00007610ff5d7816 */ /* 0x000fe4000000005d */
        /* <DEDUP_REMOVED lines=20> */
[----:B------:R-:W-:Y:S01]  /*244f0*/  F2FP.SATFINITE.E4M3.F32.PACK_AB_MERGE_C R93, RZ, R93, RZ ;  /* 0x0000005dff5d723e */ /* 0x000fe200048070ff */
[----:B------:R-:W5:Y:S04]  /*24500*/  LDL.LU R208, [R1+0x354] ;  /* 0x0003540001d07983 */ /* 0x000f680000300800 */
[----:B------:R0:W-:Y:S01]  /*24510*/  @!P6 STG.E.U8 desc[UR52][R22.64+0x78], R93 ;  /* 0x0000785d1600e986 */ /* 0x0001e2000c101134 */
[----:B------:R-:W-:-:S02]  /*24520*/  ISETP.LT.OR P6, PT, R29, 0x7a, !P5 ;  /* 0x0000007a1d00780c */ /* 0x000fc40006fc1670 */
[----:B0-----:R-:W-:-:S11]  /*24530*/  PRMT R93, RZ, 0x7610, R93 ;  /* 0x00007610ff5d7816 */ /* 0x001fd6000000005d */
[----:B------:R-:W0:Y:S01]  /*24540*/  @!P6 LDC.64 R22, c[0x0][0x5c0] ;  /* 0x00017000ff16eb82 */ /* 0x000e220000000a00 */
[----:B------:R-:W2:Y:S01]  /*24550*/  @!P6 LDG.E.U8 R93, desc[UR52][R26.64+0x79] ;  /* 0x000079341a5de981 */ /* 0x000ea2000c1e1100 */
[----:B0-----:R-:W-:-:S05]  /*24560*/  @!P6 IADD3 R22, P0, R24, R22, RZ ;  /* 0x000000161816e210 */ /* 0x001fca0007f1e0ff */
[----:B------:R-:W-:Y:S01]  /*24570*/  @!P6 IMAD.X R23, R31, 0x1, R23, P0 ;  /* 0x000000011f17e824 */ /* 0x000fe200000e0617 */
[----:B--2---:R-:W-:-:S04]  /*24580*/  LOP3.LUT R93, R93, 0xff, RZ, 0xc0, !PT ;  /* 0x000000ff5d5d7812 */ /* 0x004fc800078ec0ff */
[----:B------:R-:W-:-:S05]  /*24590*/  F2FP.F16.E4M3.UNPACK_B R93, R93 ;  /* 0x0000005dff5d723e */ /* 0x000fca00020006ff */
[----:B------:R-:W-:-:S05]  /*245a0*/  HADD2.F32 R93, -RZ, R93.H0_H0 ;  /* 0x2000005dff5d7230 */ /* 0x000fca0000004100 */
[----:B------:R-:W-:-:S04]  /*245b0*/  FMUL R93, R93, UR5 ;  /* 0x000000055d5d7c20 */ /* 0x000fc80008400000 */
[----:B------:R-:W-:Y:S01]  /*245c0*/  FFMA R93, R207, UR4, R93 ;  /* 0x00000004cf5d7c23 */ /* 0x000fe2000800005d */
[----:B------:R-:W-:Y:S01]  /*245d0*/  LOP3.LUT P4, RZ, R5, 0x2000, RZ, 0xc0, !PT ;  /* 0x0000200005ff7812 */ /* 0x000fe2000788c0ff */
[----:B------:R-:W2:Y:S03]  /*245e0*/  LDL.LU R207, [R1+0x358] ;  /* 0x0003580001cf7983 */ /* 0x000ea60000300800 */
[----:B------:R-:W-:-:S05]  /*245f0*/  F2FP.SATFINITE.E4M3.F32.PACK_AB_MERGE_C R93, RZ, R93, RZ ;  /* 0x0000005dff5d723e */ /* 0x000fca00048070ff */
[----:B------:R0:W-:Y:S01]  /*24600*/  @!P6 STG.E.U8 desc[UR52][R22.64+0x79], R93 ;  /* 0x0000795d1600e986 */ /* 0x0001e2000c101134 */
[----:B------:R-:W-:Y:S02]  /*24610*/  LOP3.LUT P6, RZ, R5, 0x80000, RZ, 0xc0, !PT ;  /* 0x0008000005ff7812 */ /* 0x000fe400078cc0ff */
[----:B0-----:R-:W-:-:S11]  /*24620*/  PRMT R22, RZ, 0x7610, R22 ;  /* 0x00007610ff167816 */ /* 0x001fd60000000016 */
[----:B------:R-:W4:Y:S02]  /*24630*/  @!P6 LDG.E.U8 R22, desc[UR52][R10.64+0x78] ;  /* 0x000078340a16e981 */ /* 0x000f24000c1e1100 */
[----:B----4-:R-:W-:-:S04]  /*24640*/  LOP3.LUT R22, R22, 0xff, RZ, 0xc0, !PT ;  /* 0x000000ff16167812 */ /* 0x010fc800078ec0ff */
[----:B------:R-:W-:-:S05]  /*24650*/  F2FP.F16.E4M3.UNPACK_B R22, R22 ;  /* 0x00000016ff16723e */ /* 0x000fca00020006ff */
[----:B------:R-:W-:-:S05]  /*24660*/  HADD2.F32 R22, -RZ, R22.H0_H0 ;  /* 0x20000016ff167230 */ /* 0x000fca0000004100 */
[----:B------:R-:W-:-:S04]  /*24670*/  FMUL R22, R22, UR5 ;  /* 0x0000000516167c20 */ /* 0x000fc80008400000 */
[----:B------:R-:W-:-:S05]  /*24680*/  FFMA R22, R209, UR4, R22 ;  /* 0x00000004d1167c23 */ /* 0x000fca0008000016 */
        /* <DEDUP_REMOVED lines=19> */
[----:B-----5:R-:W-:Y:S01]  /*247c0*/  FFMA R22, R208, UR4, R22 ;  /* 0x00000004d0167c23 */ /* 0x020fe20008000016 */
[----:B------:R-:W-:Y:S01]  /*247d0*/  ISETP.LT.OR P3, PT, R29, 0x71, !P1 ;  /* 0x000000711d00780c */ /* 0x000fe20004f61670 */
[----:B------:R-:W4:Y:S03]  /*247e0*/  LDL.LU R208, [R1+0x360] ;  /* 0x0003600001d07983 */ /* 0x000f260000300800 */
        /* <DEDUP_REMOVED lines=15> */
[----:B0-----:R-:W-:-:S05]  /*248e0*/  @!P3 IADD3 R22, P6, R153, R22, RZ ;  /* 0x000000169916b210 */ /* 0x001fca0007fde0ff */
[----:B------:R-:W-:Y:S01]  /*248f0*/  @!P3 IMAD.X R23, R154, 0x1, R23, P6 ;  /* 0x000000019a17b824 */ /* 0x000fe200030e0617 */
[----:B------:R-:W-:-:S13]  /*24900*/  ISETP.LT.OR P6, PT, R29, 0x71, !P1 ;  /* 0x000000711d00780c */ /* 0x000fda0004fc1670 */
[----:B------:R-:W5:Y:S01]  /*24910*/  @!P6 LDG.E.U8 R93, desc[UR52][R14.64+0x70] ;  /* 0x000070340e5de981 */ /* 0x000f62000c1e1100 */
[----:B------:R-:W-:Y:S02]  /*24920*/  ISETP.LT.OR P3, PT, R29, 0x72, !P1 ;  /* 0x000000721d00780c */ /* 0x000fe40004f61670 */
        /* <DEDUP_REMOVED lines=18> */
[----:B----4-:R-:W-:Y:S02]  /*24a50*/  FFMA R93, R208, UR4, R93 ;  /* 0x00000004d05d7c23 */ /* 0x010fe4000800005d */
        /* <DEDUP_REMOVED lines=10> */
[----:B------:R-:W-:Y:S01]  /*24b00*/  PRMT R93, RZ, 0x7610, R93 ;  /* 0x00007610ff5d7816 */ /* 0x000fe2000000005d */
[----:B------:R-:W2:Y:S03]  /*24b10*/  LDL.LU R207, [R1+0x370] ;  /* 0x0003700001cf7983 */ /* 0x000ea60000300800 */
[----:B------:R-:W-:-:S05]  /*24b20*/  F2FP.SATFINITE.E4M3.F32.PACK_AB_MERGE_C R22, RZ, R22, RZ ;  /* 0x00000016ff16723e */ /* 0x000fca00048070ff */
[----:B------:R0:W-:Y:S02]  /*24b30*/  @!P4 STG.E.U8 desc[UR52][R200.64+0x78], R22 ;  /* 0x00007816c800c986 */ /* 0x0001e4000c101134 */
[----:B0-----:R-:W-:-:S06]  /*24b40*/  PRMT R22, RZ, 0x7610, R22 ;  /* 0x00007610ff167816 */ /* 0x001fcc0000000016 */
[----:B------:R-:W5:Y:S01]  /*24b50*/  @!P0 LDG.E.U8 R22, desc[UR52][R12.64+0x79] ;  /* 0x000079340c168981 */ /* 0x000f62000c1e1100 */
[----:B------:R-:W-:Y:S02]  /*24b60*/  ISETP.LT.OR P4, PT, R29, 0x79, !P1 ;  /* 0x000000791d00780c */ /* 0x000fe40004f81670 */
[----:B-----5:R-:W-:-:S04]  /*24b70*/  LOP3.LUT R22, R22, 0xff, RZ, 0xc0, !PT ;  /* 0x000000ff16167812 */ /* 0x020fc800078ec0ff */
[----:B------:R-:W-:-:S05]  /*24b80*/  F2FP.F16.E4M3.UNPACK_B R22, R22 ;  /* 0x00000016ff16723e */ /* 0x000fca00020006ff */
[----:B------:R-:W-:-:S05]  /*24b90*/  HADD2.F32 R22, -RZ, R22.H0_H0 ;  /* 0x20000016ff167230 */ /* 0x000fca0000004100 */
[----:B------:R-:W-:-:S04]  /*24ba0*/  FMUL R22, R22, UR5 ;  /* 0x0000000516167c20 */ /* 0x000fc80008400000 */
[----:B---3--:R-:W-:Y:S02]  /*24bb0*/  FFMA R22, R155, UR4, R22 ;  /* 0x000000049b167c23 */ /* 0x008fe40008000016 */
[----:B------:R-:W3:Y:S03]  /*24bc0*/  LDL.LU R155, [R1+0x374] ;  /* 0x00037400019b7983 */ /* 0x000ee60000300800 */
[----:B------:R-:W-:-:S05]  /*24bd0*/  F2FP.SATFINITE.E4M3.F32.PACK_AB_MERGE_C R22, RZ, R22, RZ ;  /* 0x00000016ff16723e */ /* 0x000fca00048070ff */
[----:B------:R0:W-:Y:S04]  /*24be0*/  @!P0 STG.E.U8 desc[UR52][R190.64+0x79], R22 ;  /* 0x00007916be008986 */ /* 0x0001e8000c101134 */
[----:B------:R-:W5:Y:S01]  /*24bf0*/  @!P4 LDG.E.U8 R93, desc[UR52][R14.64+0x78] ;  /* 0x000078340e5dc981 */ /* 0x000f62000c1e1100 */
[----:B0-----:R-:W0:Y:S01]  /*24c00*/  @!P4 LDC.64 R22, c[0x0][0x5c0] ;  /* 0x00017000ff16cb82 */ /* 0x001e220000000a00 */
        /* <DEDUP_REMOVED lines=8> */
[----:B------:R-:W-:Y:S01]  /*24c90*/  LOP3.LUT P3, RZ, R5, 0x40, RZ, 0xc0, !PT ;  /* 0x0000004005ff7812 */ /* 0x000fe2000786c0ff */
[----:B------:R-:W4:Y:S03]  /*24ca0*/  LDL.LU R208, [R1+0x378] ;  /* 0x0003780001d07983 */ /* 0x000f260000300800 */
[----:B------:R-:W-:Y:S02]  /*24cb0*/  F2FP.SATFINITE.E4M3.F32.PACK_AB_MERGE_C R101, RZ, R93, RZ ;  /* 0x0000005dff65723e */ /* 0x000fe400048070ff */
[----:B------:R-:W-:-:S03]  /*24cc0*/  PRMT R93, RZ, 0x7610, R93 ;  /* 0x00007610ff5d7816 */ /* 0x000fc6000000005d */
[----:B------:R0:W-:Y:S04]  /*24cd0*/  @!P4 STG.E.U8 desc[UR52][R22.64+0x78], R101 ;  /* 0x000078651600c986 */ /* 0x0001e8000c101134 */
[----:B------:R-:W5:Y:S01]  /*24ce0*/  @!P0 LDG.E.U8 R93, desc[UR52][R14.64+0x79] ;  /* 0x000079340e5d8981 */ /* 0x000f62000c1e1100 */
[----:B0-----:R-:W0:Y:S02]  /*24cf0*/  @!P0 LDC.64 R22, c[0x0][0x5c0] ;  /* 0x00017000ff168b82 */ /* 0x001e240000000a00 */
[----:B0-----:R-:W-:-:S05]  /*24d00*/  @!P0 IADD3 R22, P6, R119, R22, RZ ;  /* 0x0000001677168210 */ /* 0x001fca0007fde0ff */
[----:B------:R-:W-:Y:S01]  /*24d10*/  @!P0 IMAD.X R23, R124, 0x1, R23, P6 ;  /* 0x000000017c178824 */ /* 0x000fe200030e0617 */
[----:B------:R-:W-:Y:S02]  /*24d20*/  LOP3.LUT P6, RZ, R5, 0x80, RZ, 0xc0, !PT ;  /* 0x0000008005ff7812 */ /* 0x000fe400078cc0ff */
[----:B-----5:R-:W-:-:S04]  /*24d30*/  LOP3.LUT R93, R93, 0xff, RZ, 0xc0, !PT ;  /* 0x000000ff5d5d7812 */ /* 0x020fc800078ec0ff */
[----:B------:R-:W-:-:S05]  /*24d40*/  F2FP.F16.E4M3.UNPACK_B R93, R93 ;  /* 0x0000005dff5d723e */ /* 0x000fca00020006ff */
[----:B------:R-:W-:-:S05]  /*24d50*/  HADD2.F32 R93, -RZ, R93.H0_H0 ;  /* 0x2000005dff5d7230 */ /* 0x000fca0000004100 */
[----:B------:R-:W-:-:S04]  /*24d60*/  FMUL R93, R93, UR5 ;  /* 0x000000055d5d7c20 */ /* 0x000fc80008400000 */
[----:B--2---:R-:W-:Y:S01]  /*24d70*/  FFMA R93, R207, UR4, R93 ;  /* 0x00000004cf5d7c23 */ /* 0x004fe2000800005d */
[----:B------:R-:W-:Y:S01]  /*24d80*/  LOP3.LUT P4, RZ, R0, 0x20000, RZ, 0xc0, !PT ;  /* 0x0002000000ff7812 */ /* 0x000fe2000788c0ff */
[----:B------:R-:W2:Y:S03]  /*24d90*/  LDL.LU R207, [R1+0x37c] ;  /* 0x00037c0001cf7983 */ /* 0x000ea60000300800 */
[----:B------:R-:W-:Y:S02]  /*24da0*/  F2FP.SATFINITE.E4M3.F32.PACK_AB_MERGE_C R101, RZ, R93, RZ ;  /* 0x0000005dff65723e */ /* 0x000fe400048070ff */
[----:B------:R-:W-:-:S03]  /*24db0*/  PRMT R93, RZ, 0x7610, R93 ;  /* 0x00007610ff5d7816 */ /* 0x000fc6000000005d */
[----:B------:R0:W-:Y:S04]  /*24dc0*/  @!P0 STG.E.U8 desc[UR52][R22.64+0x79], R101 ;  /* 0x0000796516008986 */ /* 0x0001e8000c101134 */
[----:B------:R-:W5:Y:S01]  /*24dd0*/  @!P6 LDG.E.U8 R93, desc[UR52][R16.64+0x70] ;  /* 0x00007034105de981 */ /* 0x000f62000c1e1100 */
[----:B0-----:R-:W0:Y:S01]  /*24de0*/  @!P4 LDC.64 R22, c[0x0][0x5c0] ;  /* 0x00017000ff16cb82 */ /* 0x001e220000000a00 */
[----:B-----5:R-:W-:-:S04]  /*24df0*/  LOP3.LUT R93, R93, 0xff, RZ, 0xc0, !PT ;  /* 0x000000ff5d5d7812 */ /* 0x020fc800078ec0ff */
[----:B------:R-:W-:-:S05]  /*24e00*/  F2FP.F16.E4M3.UNPACK_B R93, R93 ;  /* 0x0000005dff5d723e */ /* 0x000fca00020006ff */
[----:B------:R-:W-:-:S05]  /*24e10*/  HADD2.F32 R93, -RZ, R93.H0_H0 ;  /* 0x2000005dff5d7230 */ /* 0x000fca0000004100 */
[----:B------:R-:W-:-:S04]  /*24e20*/  FMUL R93, R93, UR5 ;  /* 0x000000055d5d7c20 */ /* 0x000fc80008400000 */
[----:B---3--:R-:W-:Y:S01]  /*24e30*/  FFMA R93, R155, UR4, R93 ;  /* 0x000000049b5d7c23 */ /* 0x008fe2000800005d */
[----:B------:R-:W-:Y:S01]  /*24e40*/  LOP3.LUT P0, RZ, R0, 0x8000, RZ, 0xc0, !PT ;  /* 0x0000800000ff7812 */ /* 0x000fe2000780c0ff */
[----:B------:R-:W3:Y:S03]  /*24e50*/  LDL.LU R155, [R1+0x380] ;  /* 0x00038000019b7983 */ /* 0x000ee60000300800 */
[----:B------:R-:W-:Y:S02]  /*24e60*/  F2FP.SATFINITE.E4M3.F32.PACK_AB_MERGE_C R103, RZ, R93, RZ ;  /* 0x0000005dff67723e */ /* 0x000fe400048070ff */
[----:B------:R-:W-:-:S03]  /*24e70*/  PRMT R93, RZ, 0x7610, R93 ;  /* 0x00007610ff5d7816 */ /* 0x000fc6000000005d */
[----:B------:R-:W-:Y:S04]  /*24e80*/  @!P6 STG.E.U8 desc[UR52][R184.64+0x70], R103 ;  /* 0x00007067b800e986 */ /* 0x000fe8000c101134 */
[----:B------:R-:W5:Y:S02]  /*24e90*/  @!P3 LDG.E.U8 R93, desc[UR52][R16.64+0x71] ;  /* 0x00007134105db981 */ /* 0x000f64000c1e1100 */
[----:B-----5:R-:W-:-:S04]  /*24ea0*/  LOP3.LUT R93, R93, 0xff, RZ, 0xc0, !PT ;  /* 0x000000ff5d5d7812 */ /* 0x020fc800078ec0ff */
[----:B------:R-:W-:-:S05]  /*24eb0*/  F2FP.F16.E4M3.UNPACK_B R93, R93 ;  /* 0x0000005dff5d723e */ /* 0x000fca00020006ff */
[----:B------:R-:W-:-:S05]  /*24ec0*/  HADD2.F32 R93, -RZ, R93.H0_H0 ;  /* 0x2000005dff5d7230 */ /* 0x000fca0000004100 */
[----:B------:R-:W-:-:S04]  /*24ed0*/  FMUL R93, R93, UR5 ;  /* 0x000000055d5d7c20 */ /* 0x000fc80008400000 */
[----:B----4-:R-:W-:Y:S01]  /*24ee0*/  FFMA R93, R208, UR4, R93 ;  /* 0x00000004d05d7c23 */ /* 0x010fe2000800005d */
[----:B0-----:R-:W-:Y:S01]  /*24ef0*/  @!P4 IADD3 R22, P6, R118, R22, RZ ;  /* 0x000000167616c210 */ /* 0x001fe20007fde0ff */
[----:B------:R-:W4:Y:S03]  /*24f00*/  LDL.LU R208, [R1+0x384] ;  /* 0x0003840001d07983 */ /* 0x000f260000300800 */
[----:B------:R-:W-:Y:S02]  /*24f10*/  F2FP.SATFINITE.E4M3.F32.PACK_AB_MERGE_C R101, RZ, R93, RZ ;  /* 0x0000005dff65723e */ /* 0x000fe400048070ff */
[----:B------:R-:W-:-:S03]  /*24f20*/  PRMT R93, RZ, 0x7610, R93 ;  /* 0x00007610ff5d7816 */ /* 0x000fc6000000005d */
[----:B------:R0:W-:Y:S04]  /*24f30*/  @!P3 STG.E.U8 desc[UR52][R174.64+0x71], R101 ;  /* 0x00007165ae00b986 */ /* 0x0001e8000c101134 */
[----:B------:R-:W5:Y:S01]  /*24f40*/  @!P4 LDG.E.U8 R93, desc[UR52][R18.64+0x70] ;  /* 0x00007034125dc981 */ /* 0x000f62000c1e1100 */
        /* <DEDUP_REMOVED lines=8> */
[----:B0-----:R-:W-:Y:S02]  /*24fd0*/  F2FP.SATFINITE.E4M3.F32.PACK_AB_MERGE_C R101, RZ, R93, RZ ;  /* 0x0000005dff65723e */ /* 0x001fe400048070ff */
        /* <DEDUP_REMOVED lines=34> */
[----:B--2---:R-:W-:Y:S01]  /*25200*/  FFMA R93, R207, UR4, R93 ;  /* 0x00000004cf5d7c23 */ /* 0x004fe2000800005d */
[----:B0-----:R-:W-:Y:S01]  /*25210*/  @!P4 IADD3 R22, P6, R130, R22, RZ ;  /* 0x000000168216c210 */ /* 0x001fe20007fde0ff */
[----:B------:R-:W2:Y:S03]  /*25220*/  LDL.LU R207, [R1+0x394] ;  /* 0x0003940001cf7983 */ /* 0x000ea60000300800 */
        /* <DEDUP_REMOVED lines=11> */
[----:B0-----:R-:W-:Y:S02]  /*252e0*/  F2FP.SATFINITE.E4M3.F32.PACK_AB_MERGE_C R101, RZ, R93, RZ ;  /* 0x0000005dff65723e */ /* 0x001fe400048070ff */
[----:B------:R-:W-:-:S03]  /*252f0*/  PRMT R93, RZ, 0x7610, R93 ;  /* 0x00007610ff5d7816 */ /* 0x000fc6000000005d */
[----:B------:R0:W-:Y:S04]  /*25300*/  @!P4 STG.E.U8 desc[UR52][R22.64+0x78], R101 ;  /* 0x000078651600c986 */ /* 0x0001e8000c101134 */
[----:B------:R-:W5:Y:S01]  /*25310*/  @!P0 LDG.E.U8 R93, desc[UR52][R18.64+0x79] ;  /* 0x00007934125d8981 */ /* 0x000f62000c1e1100 */
[----:B0-----:R-:W0:Y:S02]  /*25320*/  @!P0 LDC.64 R22, c[0x0][0x5c0] ;  /* 0x00017000ff168b82 */ /* 0x001e240000000a00 */
        /* <DEDUP_REMOVED lines=27> */
[----:B------:R-:W-:-:S11]  /*254e0*/  PRMT R93, RZ, 0x7610, R93 ;  /* 0x00007610ff5d7816 */ /* 0x000fd6000000005d */
        /* <DEDUP_REMOVED lines=10> */
[----:B------:R-:W-:Y:S02]  /*25590*/  F2FP.SATFINITE.E4M3.F32.PACK_AB_MERGE_C R101, RZ, R93, RZ ;  /* 0x0000005dff65723e */ /* 0x000fe400048070ff */
[----:B------:R-:W-:-:S03]  /*255a0*/  PRMT R93, RZ, 0x7610, R93 ;  /* 0x00007610ff5d7816 */ /* 0x000fc6000000005d */
[----:B------:R0:W-:Y:S04]  /*255b0*/  @!P6 STG.E.U8 desc[UR52][R22.64+0x81], R101 ;  /* 0x000081651600e986 */ /* 0x0001e8000c101134 */
[----:B------:R-:W5:Y:S02]  /*255c0*/  @!P4 LDG.E.U8 R93, desc[UR52][R10.64+0x80] ;  /* 0x000080340a5dc981 */ /* 0x000f64000c1e1100 */
[----:B-----5:R-:W-:-:S04]  /*255d0*/  LOP3.LUT R93, R93, 0xff, RZ, 0xc0, !PT ;  /* 0x000000ff5d5d7812 */ /* 0x020fc800078ec0ff */
[----:B------:R-:W-:-:S05]  /*255e0*/  F2FP.F16.E4M3.UNPACK_B R93, R93 ;  /* 0x0000005dff5d723e */ /* 0x000fca00020006ff */
[----:B------:R-:W-:-:S05]  /*255f0*/  HADD2.F32 R93, -RZ, R93.H0_H0 ;  /* 0x2000005dff5d7230 */ /* 0x000fca0000004100 */
[----:B------:R-:W-:-:S04]  /*25600*/  FMUL R93, R93, UR5 ;  /* 0x000000055d5d7c20 */ /* 0x000fc80008400000 */
[----:B----4-:R-:W-:-:S05]  /*25610*/  FFMA R93, R208, UR4, R93 ;  /* 0x00000004d05d7c23 */ /* 0x010fca000800005d */
[----:B------:R-:W-:Y:S02]  /*25620*/  F2FP.SATFINITE.E4M3.F32.PACK_AB_MERGE_C R103, RZ, R93, RZ ;  /* 0x0000005dff67723e */ /* 0x000fe400048070ff */
[----:B------:R-:W-:-:S03]  /*25630*/  PRMT R93, RZ, 0x7610, R93 ;  /* 0x00007610ff5d7816 */ /* 0x000fc6000000005d */
[----:B------:R-:W-:Y:S04]  /*25640*/  @!P4 STG.E.U8 desc[UR52][R158.64+0x80], R103 ;  /* 0x000080679e00c986 */ /* 0x000fe8000c101134 */
[----:B------:R-:W4:Y:S01]  /*25650*/  @!P0 LDG.E.U8 R93, desc[UR52][R10.64+0x81] ;  /* 0x000081340a5d8981 */ /* 0x000f22000c1e1100 */
[----:B------:R-:W-:-:S13]  /*25660*/  ISETP.LT.OR P6, PT, R29, 0x89, !P5 ;  /* 0x000000891d00780c */ /* 0x000fda0006fc1670 */
[----:B0-----:R-:W0:Y:S01]  /*25670*/  @!P6 LDC.64 R22, c[0x0][0x5c0] ;  /* 0x00017000ff16eb82 */ /* 0x001e220000000a00 */
[----:B----4-:R-:W-:-:S04]  /*25680*/  LOP3.LUT R93, R93, 0xff, RZ, 0xc0, !PT ;  /* 0x000000ff5d5d7812 */ /* 0x010fc800078ec0ff */
[----:B------:R-:W-:-:S05]  /*25690*/  F2FP.F16.E4M3.UNPACK_B R93, R93 ;  /* 0x0000005dff5d723e */ /* 0x000fca00020006ff */
[----:B------:R-:W-:-:S05]  /*256a0*/  HADD2.F32 R93, -RZ, R93.H0_H0 ;  /* 0x2000005dff5d7230 */ /* 0x000fca0000004100 */
[----:B------:R-:W-:-:S04]  /*256b0*/  FMUL R93, R93, UR5 ;  /* 0x000000055d5d7c20 */ /* 0x000fc80008400000 */
[----:B--2---:R-:W-:Y:S02]  /*256c0*/  FFMA R93, R207, UR4, R93 ;  /* 0x00000004cf5d7c23 */ /* 0x004fe4000800005d */
[----:B------:R-:W2:Y:S03]  /*256d0*/  LDL.LU R207, [R1+0x3a8] ;  /* 0x0003a80001cf7983 */ /* 0x000ea60000300800 */
[----:B------:R-:W-:Y:S01]  /*256e0*/  F2FP.SATFINITE.E4M3.F32.PACK_AB_MERGE_C R101, RZ, R93, RZ ;  /* 0x0000005dff65723e */ /* 0x000fe200048070ff */
[----:B------:R-:W4:Y:S01]  /*256f0*/  LDL.LU R209, [R1+0x3ac] ;  /* 0x0003ac0001d17983 */ /* 0x000f220000300800 */
[----:B------:R-:W-:-:S03]  /*25700*/  PRMT R93, RZ, 0x7610, R93 ;  /* 0x00007610ff5d7816 */ /* 0x000fc6000000005d */
[----:B------:R1:W-:Y:S04]  /*25710*/  @!P0 STG.E.U8 desc[UR52][R156.64+0x81], R101 ;  /* 0x000081659c008986 */ /* 0x0003e8000c101134 */
        /* <DEDUP_REMOVED lines=10> */
[----:B-1----:R-:W-:Y:S01]  /*257c0*/  F2FP.SATFINITE.E4M3.F32.PACK_AB_MERGE_C R101, RZ, R93, RZ ;  /* 0x0000005dff65723e */ /* 0x002fe200048070ff */
[----:B------:R-:W5:Y:S04]  /*257d0*/  LDL.LU R208, [R1+0x3b4] ;  /* 0x0003b40001d07983 */ /* 0x000f680000300800 */
[----:B------:R0:W-:Y:S01]  /*257e0*/  @!P6 STG.E.U8 desc[UR52][R22.64+0x88], R101 ;  /* 0x000088651600e986 */ /* 0x0001e2000c101134 */
[----:B------:R-:W-:-:S02]  /*257f0*/  ISETP.LT.OR P6, PT, R29, 0x8a, !P5 ;  /* 0x0000008a1d00780c */ /* 0x000fc40006fc1670 */
[----:B------:R-:W-:-:S11]  /*25800*/  PRMT R93, RZ, 0x7610, R93 ;  /* 0x00007610ff5d7816 */ /* 0x000fd6000000005d */
[----:B------:R-:W2:Y:S01]  /*25810*/  @!P6 LDG.E.U8 R93, desc[UR52][R26.64+0x89] ;  /* 0x000089341a5de981 */ /* 0x000ea2000c1e1100 */
[----:B0-----:R-:W0:Y:S02]  /*25820*/  @!P6 LDC.64 R22, c[0x0][0x5c0] ;  /* 0x00017000ff16eb82 */ /* 0x001e240000000a00 */
        /* <DEDUP_REMOVED lines=12> */
[----:B------:R-:W-:-:S11]  /*258f0*/  PRMT R93, RZ, 0x7610, R93 ;  /* 0x00007610ff5d7816 */ /* 0x000fd6000000005d */
[----:B------:R-:W4:Y:S02]  /*25900*/  @!P6 LDG.E.U8 R93, desc[UR52][R10.64+0x88] ;  /* 0x000088340a5de981 */ /* 0x000f24000c1e1100 */
[----:B----4-:R-:W-:-:S04]  /*25910*/  LOP3.LUT R93, R93, 0xff, RZ, 0xc0, !PT ;  /* 0x000000ff5d5d7812 */ /* 0x010fc800078ec0ff */
[----:B------:R-:W-:-:S05]  /*25920*/  F2FP.F16.E4M3.UNPACK_B R93, R93 ;  /* 0x0000005dff5d723e */ /* 0x000fca00020006ff */
[----:B------:R-:W-:-:S05]  /*25930*/  HADD2.F32 R93, -RZ, R93.H0_H0 ;  /* 0x2000005dff5d7230 */ /* 0x000fca0000004100 */
[----:B------:R-:W-:-:S04]  /*25940*/  FMUL R93, R93, UR5 ;  /* 0x000000055d5d7c20 */ /* 0x000fc80008400000 */
[----:B------:R-:W-:-:S05]  /*25950*/  FFMA R93, R209, UR4, R93 ;  /* 0x00000004d15d7c23 */ /* 0x000fca000800005d */
[----:B------:R-:W-:Y:S02]  /*25960*/  F2FP.SATFINITE.E4M3.F32.PACK_AB_MERGE_C R103, RZ, R93, RZ ;  /* 0x0000005dff67723e */ /* 0x000fe400048070ff */
[----:B------:R-:W-:-:S03]  /*25970*/  PRMT R93, RZ, 0x7610, R93 ;  /* 0x00007610ff5d7816 */ /* 0x000fc6000000005d */
[----:B------:R1:W-:Y:S04]  /*25980*/  @!P6 STG.E.U8 desc[UR52][R88.64+0x88], R103 ;  /* 0x000088675800e986 */ /* 0x0003e8000c101134 */
[----:B------:R-:W4:Y:S01]  /*25990*/  @!P3 LDG.E.U8 R93, desc[UR52][R10.64+0x89] ;  /* 0x000089340a5db981 */ /* 0x000f22000c1e1100 */
[----:B0-----:R-:W-:Y:S02]  /*259a0*/  PRMT R22, RZ, 0x7610, R22 ;  /* 0x00007610ff167816 */ /* 0x001fe40000000016 */
        /* <DEDUP_REMOVED lines=8> */
[----:B------:R-:W-:Y:S04]  /*25a30*/  @!P3 STG.E.U8 desc[UR52][R86.64+0x89], R93 ;  /* 0x0000895d5600b986 */ /* 0x000fe8000c101134 */
        /* <DEDUP_REMOVED lines=8> */
[----:B-1----:R-:W-:Y:S02]  /*25ac0*/  F2FP.SATFINITE.E4M3.F32.PACK_AB_MERGE_C R89, RZ, R22, RZ ;  /* 0x00000016ff59723e */ /* 0x002fe400048070ff */
[----:B------:R-:W-:-:S03]  /*25ad0*/  PRMT R22, RZ, 0x7610, R22 ;  /* 0x00007610ff167816 */ /* 0x000fc60000000016 */
[----:B------:R0:W-:Y:S04]  /*25ae0*/  @!P4 STG.E.U8 desc[UR52][R84.64+0x80], R89 ;  /* 0x000080595400c986 */ /* 0x0001e8000c101134 */
[----:B------:R-:W5:Y:S01]  /*25af0*/  @!P0 LDG.E.U8 R22, desc[UR52][R12.64+0x81] ;  /* 0x000081340c168981 */ /* 0x000f62000c1e1100 */
[----:B0-----:R-:W-:Y:S02]  /*25b00*/  PRMT R84, RZ, 0x7610, R84 ;  /* 0x00007610ff547816 */ /* 0x001fe40000000054 */
        /* <DEDUP_REMOVED lines=8> */
[----:B------:R-:W0:Y:S03]  /*25b90*/  @!P3 LDC.64 R22, c[0x0][0x5c0] ;  /* 0x00017000ff16bb82 */ /* 0x000e260000000a00 */
[----:B------:R1:W-:Y:S01]  /*25ba0*/  @!P0 STG.E.U8 desc[UR52][R82.64+0x81], R87 ;  /* 0x0000815752008986 */ /* 0x0003e2000c101134 */
[----:B0-----:R-:W-:-:S05]  /*25bb0*/  @!P3 IADD3 R22, P6, R149, R22, RZ ;  /* 0x000000169516b210 */ /* 0x001fca0007fde0ff */
[----:B------:R-:W-:Y:S01]  /*25bc0*/  @!P3 IMAD.X R23, R150, 0x1, R23, P6 ;  /* 0x000000019617b824 */ /* 0x000fe200030e0617 */
[----:B------:R-:W-:-:S13]  /*25bd0*/  ISETP.LT.OR P6, PT, R29, 0x81, !P1 ;  /* 0x000000811d00780c */ /* 0x000fda0004fc1670 */
[----:B------:R-:W5:Y:S01]  /*25be0*/  @!P6 LDG.E.U8 R84, desc[UR52][R14.64+0x80] ;  /* 0x000080340e54e981 */ /* 0x000f62000c1e1100 */
[----:B------:R-:W-:Y:S02]  /*25bf0*/  ISETP.LT.OR P3, PT, R29, 0x82, !P1 ;  /* 0x000000821d00780c */ /* 0x000fe40004f61670 */
[----:B-1----:R-:W-:Y:S02]  /*25c00*/  PRMT R82, RZ, 0x7610, R82 ;  /* 0x00007610ff527816 */ /* 0x002fe40000000052 */
        /* <DEDUP_REMOVED lines=27> */
[----:B--2---:R-:W-:Y:S02]  /*25dc0*/  FFMA R82, R207, UR4, R82 ;  /* 0x00000004cf527c23 */ /* 0x004fe40008000052 */
[----:B------:R-:W2:Y:S03]  /*25dd0*/  LDL.LU R207, [R1+0x3d0] ;  /* 0x0003d00001cf7983 */ /* 0x000ea60000300800 */
[----:B------:R-:W-:Y:S02]  /*25de0*/  F2FP.SATFINITE.E4M3.F32.PACK_AB_MERGE_C R85, RZ, R82, RZ ;  /* 0x00000052ff55723e */ /* 0x000fe400048070ff */
[----:B------:R-:W-:-:S03]  /*25df0*/  PRMT R82, RZ, 0x7610, R82 ;  /* 0x00007610ff527816 */ /* 0x000fc60000000052 */
[----:B------:R0:W-:Y:S04]  /*25e00*/  @!P4 STG.E.U8 desc[UR52][R80.64+0x88], R85 ;  /* 0x000088555000c986 */ /* 0x0001e8000c101134 */
[----:B------:R-:W5:Y:S01]  /*25e10*/  @!P0 LDG.E.U8 R82, desc[UR52][R12.64+0x89] ;  /* 0x000089340c528981 */ /* 0x000f62000c1e1100 */
[----:B------:R-:W-:Y:S02]  /*25e20*/  ISETP.LT.OR P4, PT, R29, 0x89, !P1 ;  /* 0x000000891d00780c */ /* 0x000fe40004f81670 */
[----:B0-----:R-:W-:-:S11]  /*25e30*/  PRMT R80, RZ, 0x7610, R80 ;  /* 0x00007610ff507816 */ /* 0x001fd60000000050 */
[----:B------:R-:W0:Y:S01]  /*25e40*/  @!P4 LDC.64 R22, c[0x0][0x5c0] ;  /* 0x00017000ff16cb82 */ /* 0x000e220000000a00 */
[----:B-----5:R-:W-:-:S04]  /*25e50*/  LOP3.LUT R82, R82, 0xff, RZ, 0xc0, !PT ;  /* 0x000000ff52527812 */ /* 0x020fc800078ec0ff */
[----:B------:R-:W-:-:S05]  /*25e60*/  F2FP.F16.E4M3.UNPACK_B R82, R82 ;  /* 0x00000052ff52723e */ /* 0x000fca00020006ff */
[----:B------:R-:W-:-:S05]  /*25e70*/  HADD2.F32 R82, -RZ, R82.H0_H0 ;  /* 0x20000052ff527230 */ /* 0x000fca0000004100 */
[----:B------:R-:W-:-:S04]  /*25e80*/  FMUL R82, R82, UR5 ;  /* 0x0000000552527c20 */ /* 0x000fc80008400000 */
[----:B---3--:R-:W-:Y:S01]  /*25e90*/  FFMA R82, R155, UR4, R82 ;  /* 0x000000049b527c23 */ /* 0x008fe20008000052 */
[----:B0-----:R-:W-:Y:S01]  /*25ea0*/  @!P4 IADD3 R22, P6, R141, R22, RZ ;  /* 0x000000168d16c210 */ /* 0x001fe20007fde0ff */
[----:B------:R-:W3:Y:S03]  /*25eb0*/  LDL.LU R155, [R1+0x3d4] ;  /* 0x0003d400019b7983 */ /* 0x000ee60000300800 */
[----:B------:R-:W-:-:S05]  /*25ec0*/  F2FP.SATFINITE.E4M3.F32.PACK_AB_MERGE_C R83, RZ, R82, RZ ;  /* 0x00000052ff53723e */ /* 0x000fca00048070ff */
[----:B------:R0:W-:Y:S04]  /*25ed0*/  @!P0 STG.E.U8 desc[UR52][R78.64+0x89], R83 ;  /* 0x000089534e008986 */ /* 0x0001e8000c101134 */
[----:B------:R-:W5:Y:S01]  /*25ee0*/  @!P4 LDG.E.U8 R80, desc[UR52][R14.64+0x88] ;  /* 0x000088340e50c981 */ /* 0x000f62000c1e1100 */
[----:B------:R-:W-:Y:S01]  /*25ef0*/  ISETP.LT.OR P0, PT, R29, 0x8a, !P1 ;  /* 0x0000008a1d00780c */ /* 0x000fe20004f01670 */
[----:B------:R-:W-:Y:S01]  /*25f00*/  @!P4 IMAD.X R23, R145, 0x1, R23, P6 ;  /* 0x000000019117c824 */ /* 0x000fe200030e0617 */
[----:B0-----:R-:W-:Y:S02]  /*25f10*/  PRMT R78, RZ, 0x7610, R78 ;  /* 0x00007610ff4e7816 */ /* 0x001fe4000000004e */
        /* <DEDUP_REMOVED lines=37> */
[----:B-1----:R-:W-:Y:S02]  /*26170*/  PRMT R76, RZ, 0x7610, R76 ;  /* 0x00007610ff4c7816 */ /* 0x002fe4000000004c */
[----:B-----5:R-:W-:-:S04]  /*26180*/  LOP3.LUT R78, R78, 0xff, RZ, 0xc0, !PT ;  /* 0x000000ff4e4e7812 */ /* 0x020fc800078ec0ff */
[----:B------:R-:W-:-:S05]  /*26190*/  F2FP.F16.E4M3.UNPACK_B R78, R78 ;  /* 0x0000004eff4e723e */ /* 0x000fca00020006ff */
[----:B------:R-:W-:-:S05]  /*261a0*/  HADD2.F32 R78, -RZ, R78.H0_H0 ;  /* 0x2000004eff4e7230 */ /* 0x000fca0000004100 */
[----:B------:R-:W-:-:S04]  /*261b0*/  FMUL R78, R78, UR5 ;  /* 0x000000054e4e7c20 */ /* 0x000fc80008400000 */
[----:B----4-:R-:W-:Y:S01]  /*261c0*/  FFMA R78, R208, UR4, R78 ;  /* 0x00000004d04e7c23 */ /* 0x010fe2000800004e */
[----:B0-----:R-:W-:Y:S01]  /*261d0*/  @!P4 IADD3 R22, P6, R137, R22, RZ ;  /* 0x000000168916c210 */ /* 0x001fe20007fde0ff */
[----:B------:R-:W4:Y:S03]  /*261e0*/  LDL.LU R208, [R1+0x3e4] ;  /* 0x0003e40001d07983 */ /* 0x000f260000300800 */
[----:B------:R-:W-:-:S05]  /*261f0*/  F2FP.SATFINITE.E4M3.F32.PACK_AB_MERGE_C R79, RZ, R78, RZ ;  /* 0x0000004eff4f723e */ /* 0x000fca00048070ff */
[----:B------:R0:W-:Y:S04]  /*26200*/  @!P3 STG.E.U8 desc[UR52][R74.64+0x81], R79 ;  /* 0x0000814f4a00b986 */ /* 0x0001e8000c101134 */
[----:B------:R-:W5:Y:S01]  /*26210*/  @!P4 LDG.E.U8 R76, desc[UR52][R18.64+0x80] ;  /* 0x00008034124cc981 */ /* 0x000f62000c1e1100 */
[----:B------:R-:W-:Y:S01]  /*26220*/  @!P4 IMAD.X R23, R138, 0x1, R23, P6 ;  /* 0x000000018a17c824 */ /* 0x000fe200030e0617 */
        /* <DEDUP_REMOVED lines=43> */
[----:B--2---:R-:W-:Y:S01]  /*264e0*/  FFMA R74, R207, UR4, R74 ;  /* 0x00000004cf4a7c23 */ /* 0x004fe2000800004a */
[----:B0-----:R-:W-:Y:S01]  /*264f0*/  @!P4 IADD3 R22, P6, R143, R22, RZ ;  /* 0x000000168f16c210 */ /* 0x001fe20007fde0ff */
[----:B------:R-:W2:Y:S03]  /*26500*/  LDL.LU R207, [R1+0x3f4] ;  /* 0x0003f40001cf7983 */ /* 0x000ea60000300800 */
        /* <DEDUP_REMOVED lines=15> */
[----:B------:R-:W-:Y:S02]  /*26600*/  PRMT R72, RZ, 0x7610, R72 ;  /* 0x00007610ff487816 */ /* 0x000fe40000000048 */
        /* <DEDUP_REMOVED lines=11> */
[----:B------:R-:W0:Y:S03]  /*266c0*/  @!P6 LDC.64 R70, c[0x0][0x5c0] ;  /* 0x00017000ff46eb82 */ /* 0x000e260000000a00 */
        /* <DEDUP_REMOVED lines=11> */
[----:B-1----:R-:W-:-:S05]  /*26780*/  F2FP.SATFINITE.E4M3.F32.PACK_AB_MERGE_C R73, RZ, R72, RZ ;  /* 0x00000048ff49723e */ /* 0x002fca00048070ff */
[----:B------:R0:W-:Y:S01]  /*26790*/  @!P6 STG.E.U8 desc[UR52][R70.64+0x90], R73 ;  /* 0x000090494600e986 */ /* 0x0001e2000c101134 */
[----:B------:R-:W-:Y:S02]  /*267a0*/  ISETP.LT.OR P6, PT, R29, 0x92, !P5 ;  /* 0x000000921d00780c */ /* 0x000fe40006fc1670 */
[----:B------:R-:W-:-:S11]  /*267b0*/  PRMT R72, RZ, 0x7610, R72 ;  /* 0x00007610ff487816 */ /* 0x000fd60000000048 */
[----:B------:R-:W5:Y:S01]  /*267c0*/  @!P6 LDG.E.U8 R72, desc[UR52][R26.64+0x91] ;  /* 0x000091341a48e981 */ /* 0x000f62000c1e1100 */
[----:B------:R-:W1:Y:S01]  /*267d0*/  @!P6 LDC.64 R22, c[0x0][0x5c0] ;  /* 0x00017000ff16eb82 */ /* 0x000e620000000a00 */
[----:B0-----:R-:W-:Y:S02]  /*267e0*/  PRMT R70, RZ, 0x7610, R70 ;  /* 0x00007610ff467816 */ /* 0x001fe40000000046 */
[----:B-1----:R-:W-:-:S05]  /*267f0*/  @!P6 IADD3 R22, P3, R24, R22, RZ ;  /* 0x000000161816e210 */ /* 0x002fca0007f7e0ff */
        /* <DEDUP_REMOVED lines=9> */
[----:B------:R-:W5:Y:S02]  /*26890*/  @!P4 LDG.E.U8 R70, desc[UR52][R10.64+0x90] ;  /* 0x000090340a46c981 */ /* 0x000f64000c1e1100 */
[----:B-----5:R-:W-:-:S04]  /*268a0*/  LOP3.LUT R70, R70, 0xff, RZ, 0xc0, !PT ;  /* 0x000000ff46467812 */ /* 0x020fc800078ec0ff */
[----:B------:R-:W-:-:S05]  /*268b0*/  F2FP.F16.E4M3.UNPACK_B R70, R70 ;  /* 0x00000046ff46723e */ /* 0x000fca00020006ff */
[----:B------:R-:W-:-:S05]  /*268c0*/  HADD2.F32 R70, -RZ, R70.H0_H0 ;  /* 0x20000046ff467230 */ /* 0x000fca0000004100 */
[----:B------:R-:W-:-:S04]  /*268d0*/  FMUL R70, R70, UR5 ;  /* 0x0000000546467c20 */ /* 0x000fc80008400000 */
[----:B----4-:R-:W-:Y:S01]  /*268e0*/  FFMA R70, R208, UR4, R70 ;  /* 0x00000004d0467c23 */ /* 0x010fe20008000046 */
[----:B------:R-:W-:Y:S01]  /*268f0*/  ISETP.LT.OR P6, PT, R29, 0x99, !P5 ;  /* 0x000000991d00780c */ /* 0x000fe20006fc1670 */
[----:B------:R-:W4:Y:S03]  /*26900*/  LDL.LU R208, [R1+0x408] ;  /* 0x0004080001d07983 */ /* 0x000f260000300800 */
[----:B------:R-:W-:Y:S01]  /*26910*/  F2FP.SATFINITE.E4M3.F32.PACK_AB_MERGE_C R73, RZ, R70, RZ ;  /* 0x00000046ff49723e */ /* 0x000fe200048070ff */
[----:B------:R-:W5:Y:S01]  /*26920*/  LDL.LU R209, [R1+0x40c] ;  /* 0x00040c0001d17983 */ /* 0x000f620000300800 */
[----:B------:R-:W-:-:S03]  /*26930*/  PRMT R70, RZ, 0x7610, R70 ;  /* 0x00007610ff467816 */ /* 0x000fc60000000046 */
[----:B------:R1:W-:Y:S04]  /*26940*/  @!P4 STG.E.U8 desc[UR52][R68.64+0x90], R73 ;  /* 0x000090494400c986 */ /* 0x0003e8000c101134 */
[----:B------:R-:W2:Y:S01]  /*26950*/  @!P0 LDG.E.U8 R70, desc[UR52][R10.64+0x91] ;  /* 0x000091340a468981 */ /* 0x000ea2000c1e1100 */
[----:B0-----:R-:W0:Y:S01]  /*26960*/  @!P6 LDC.64 R22, c[0x0][0x5c0] ;  /* 0x00017000ff16eb82 */ /* 0x001e220000000a00 */
[----:B-1----:R-:W-:Y:S02]  /*26970*/  PRMT R68, RZ, 0x7610, R68 ;  /* 0x00007610ff447816 */ /* 0x002fe40000000044 */
[----:B--2---:R-:W-:-:S04]  /*26980*/  LOP3.LUT R70, R70, 0xff, RZ, 0xc0, !PT ;  /* 0x000000ff46467812 */ /* 0x004fc800078ec0ff */
[----:B------:R-:W-:-:S05]  /*26990*/  F2FP.F16.E4M3.UNPACK_B R70, R70 ;  /* 0x00000046ff46723e */ /* 0x000fca00020006ff */
[----:B------:R-:W-:-:S05]  /*269a0*/  HADD2.F32 R70, -RZ, R70.H0_H0 ;  /* 0x20000046ff467230 */ /* 0x000fca0000004100 */
[----:B------:R-:W-:-:S04]  /*269b0*/  FMUL R70, R70, UR5 ;  /* 0x0000000546467c20 */ /* 0x000fc80008400000 */
[----:B------:R-:W-:-:S05]  /*269c0*/  FFMA R70, R207, UR4, R70 ;  /* 0x00000004cf467c23 */ /* 0x000fca0008000046 */
[----:B------:R-:W-:-:S05]  /*269d0*/  F2FP.SATFINITE.E4M3.F32.PACK_AB_MERGE_C R71, RZ, R70, RZ ;  /* 0x00000046ff47723e */ /* 0x000fca00048070ff */
[----:B------:R1:W-:Y:S04]  /*269e0*/  @!P0 STG.E.U8 desc[UR52][R66.64+0x91], R71 ;  /* 0x0000914742008986 */ /* 0x0003e8000c101134 */
[----:B------:R-:W2:Y:S01]  /*269f0*/  @!P6 LDG.E.U8 R68, desc[UR52][R26.64+0x98] ;  /* 0x000098341a44e981 */ /* 0x000ea2000c1e1100 */
[----:B0-----:R-:W-:-:S05]  /*26a00*/  @!P6 IADD3 R22, P0, R24, R22, RZ ;  /* 0x000000161816e210 */ /* 0x001fca0007f1e0ff */
[----:B------:R-:W-:Y:S01]  /*26a10*/  @!P6 IMAD.X R23, R31, 0x1, R23, P0 ;  /* 0x000000011f17e824 */ /* 0x000fe200000e0617 */
[----:B--2---:R-:W-:-:S04]  /*26a20*/  LOP3.LUT R68, R68, 0xff, RZ, 0xc0, !PT ;  /* 0x000000ff44447812 */ /* 0x004fc800078ec0ff */
[----:B------:R-:W-:-:S05]  /*26a30*/  F2FP.F16.E4M3.UNPACK_B R68, R68 ;  /* 0x00000044ff44723e */ /* 0x000fca00020006ff */
[----:B------:R-:W-:-:S05]  /*26a40*/  HADD2.F32 R68, -RZ, R68.H0_H0 ;  /* 0x20000044ff447230 */ /* 0x000fca0000004100 */
[----:B------:R-:W-:-:S04]  /*26a50*/  FMUL R68, R68, UR5 ;  /* 0x0000000544447c20 */ /* 0x000fc80008400000 */
[----:B---3--:R-:W-:Y:S01]  /*26a60*/  FFMA R68, R155, UR4, R68 ;  /* 0x000000049b447c23 */ /* 0x008fe20008000044 */
[----:B------:R-:W-:Y:S01]  /*26a70*/  LOP3.LUT P4, RZ, R2, 0x10000, RZ, 0xc0, !PT ;  /* 0x0001000002ff7812 */ /* 0x000fe2000788c0ff */
[----:B------:R-:W2:Y:S03]  /*26a80*/  LDL.LU R155, [R1+0x410] ;  /* 0x00041000019b7983 */ /* 0x000ea60000300800 */
[----:B------:R-:W-:Y:S01]  /*26a90*/  F2FP.SATFINITE.E4M3.F32.PACK_AB_MERGE_C R69, RZ, R68, RZ ;  /* 0x00000044ff45723e */ /* 0x000fe200048070ff */
[----:B------:R-:W3:Y:S04]  /*26aa0*/  LDL.LU R207, [R1+0x414] ;  /* 0x0004140001cf7983 */ /* 0x000ee80000300800 */
[----:B------:R0:W-:Y:S01]  /*26ab0*/  @!P6 STG.E.U8 desc[UR52][R22.64+0x98], R69 ;  /* 0x000098451600e986 */ /* 0x0001e2000c101134 */
[----:B------:R-:W-:-:S02]  /*26ac0*/  ISETP.LT.OR P6, PT, R29, 0x9a, !P5 ;  /* 0x0000009a1d00780c */ /* 0x000fc40006fc1670 */
[----:B------:R-:W-:-:S11]  /*26ad0*/  PRMT R68, RZ, 0x7610, R68 ;  /* 0x00007610ff447816 */ /* 0x000fd60000000044 */
[----:B------:R-:W4:Y:S01]  /*26ae0*/  @!P6 LDG.E.U8 R68, desc[UR52][R26.64+0x99] ;  /* 0x000099341a44e981 */ /* 0x000f22000c1e1100 */
[----:B-1----:R-:W1:Y:S01]  /*26af0*/  @!P6 LDC.64 R66, c[0x0][0x5c0] ;  /* 0x00017000ff42eb82 */ /* 0x002e620000000a00 */
[----:B0-----:R-:W-:Y:S02]  /*26b00*/  PRMT R22, RZ, 0x7610, R22 ;  /* 0x00007610ff167816 */ /* 0x001fe40000000016 */
[----:B-1----:R-:W-:-:S05]  /*26b10*/  @!P6 IADD3 R66, P5, R24, R66, RZ ;  /* 0x000000421842e210 */ /* 0x002fca0007fbe0ff */
[----:B------:R-:W-:Y:S01]  /*26b20*/  @!P6 IMAD.X R67, R31, 0x1, R67, P5 ;  /* 0x000000011f43e824 */ /* 0x000fe200028e0643 */
[----:B----4-:R-:W-:-:S04]  /*26b30*/  LOP3.LUT R68, R68, 0xff, RZ, 0xc0, !PT ;  /* 0x000000ff44447812 */ /* 0x010fc800078ec0ff */
[----:B------:R-:W-:-:S05]  /*26b40*/  F2FP.F16.E4M3.UNPACK_B R68, R68 ;  /* 0x00000044ff44723e */ /* 0x000fca00020006ff */
[----:B------:R-:W-:-:S05]  /*26b50*/  HADD2.F32 R68, -RZ, R68.H0_H0 ;  /* 0x20000044ff447230 */ /* 0x000fca0000004100 */
[----:B------:R-:W-:-:S04]  /*26b60*/  FMUL R68, R68, UR5 ;  /* 0x0000000544447c20 */ /* 0x000fc80008400000 */
[----:B------:R-:W-:Y:S01]  /*26b70*/  FFMA R68, R208, UR4, R68 ;  /* 0x00000004d0447c23 */ /* 0x000fe20008000044 */
[----:B------:R-:W-:Y:S01]  /*26b80*/  LOP3.LUT P0, RZ, R2, 0x8000, RZ, 0xc0, !PT ;  /* 0x0000800002ff7812 */ /* 0x000fe2000780c0ff */
[----:B------:R-:W4:Y:S03]  /*26b90*/  LDL.LU R208, [R1+0x418] ;  /* 0x0004180001d07983 */ /* 0x000f260000300800 */
[----:B------:R-:W-:-:S05]  /*26ba0*/  F2FP.SATFINITE.E4M3.F32.PACK_AB_MERGE_C R23, RZ, R68, RZ ;  /* 0x00000044ff17723e */ /* 0x000fca00048070ff */
[----:B------:R0:W-:Y:S01]  /*26bb0*/  @!P6 STG.E.U8 desc[UR52][R66.64+0x99], R23 ;  /* 0x000099174200e986 */ /* 0x0001e2000c101134 */
[----:B------:R-:W-:-:S13]  /*26bc0*/  LOP3.LUT P6, RZ, R2, 0x40000, RZ, 0xc0, !PT ;  /* 0x0004000002ff7812 */ /* 0x000fda00078cc0ff */
[----:B------:R-:W5:Y:S02]  /*26bd0*/  @!P6 LDG.E.U8 R22, desc[UR52][R10.64+0x98] ;  /* 0x000098340a16e981 */ /* 0x000f64000c1e1100 */
[----:B-----5:R-:W-:-:S04]  /*26be0*/  LOP3.LUT R22, R22, 0xff, RZ, 0xc0, !PT ;  /* 0x000000ff16167812 */ /* 0x020fc800078ec0ff */
[----:B------:R-:W-:-:S05]  /*26bf0*/  F2FP.F16.E4M3.UNPACK_B R22, R22 ;  /* 0x00000016ff16723e */ /* 0x000fca00020006ff */
[----:B------:R-:W-:-:S05]  /*26c00*/  HADD2.F32 R22, -RZ, R22.H0_H0 ;  /* 0x20000016ff167230 */ /* 0x000fca0000004100 */
[----:B------:R-:W-:-:S04]  /*26c10*/  FMUL R22, R22, UR5 ;  /* 0x0000000516167c20 */ /* 0x000fc80008400000 */
[----:B------:R-:W-:-:S05]  /*26c20*/  FFMA R22, R209, UR4, R22 ;  /* 0x00000004d1167c23 */ /* 0x000fca0008000016 */
        /* <DEDUP_REMOVED lines=13> */
[----:B------:R-:W-:Y:S04]  /*26d00*/  @!P4 STG.E.U8 desc[UR52][R62.64+0x99], R23 ;  /* 0x000099173e00c986 */ /* 0x000fe8000c101134 */
[----:B------:R-:W5:Y:S02]  /*26d10*/  @!P0 LDG.E.U8 R22, desc[UR52][R12.64+0x90] ;  /* 0x000090340c168981 */ /* 0x000f64000c1e1100 */
[----:B-----5:R-:W-:-:S04]  /*26d20*/  LOP3.LUT R22, R22, 0xff, RZ, 0xc0, !PT ;  /* 0x000000ff16167812 */ /* 0x020fc800078ec0ff */
[----:B------:R-:W-:-:S05]  /*26d30*/  F2FP.F16.E4M3.UNPACK_B R22, R22 ;  /* 0x00000016ff16723e */ /* 0x000fca00020006ff */
[----:B------:R-:W-:-:S05]  /*26d40*/  HADD2.F32 R22, -RZ, R22.H0_H0 ;  /* 0x20000016ff167230 */ /* 0x000fca0000004100 */
[----:B------:R-:W-:-:S04]  /*26d50*/  FMUL R22, R22, UR5 ;  /* 0x0000000516167c20 */ /* 0x000fc80008400000 */
[----:B---3--:R-:W-:Y:S01]  /*26d60*/  FFMA R22, R207, UR4, R22 ;  /* 0x00000004cf167c23 */ /* 0x008fe20008000016 */
[----:B------:R-:W-:Y:S01]  /*26d70*/  ISETP.LT.OR P4, PT, R29, 0x91, !P1 ;  /* 0x000000911d00780c */ /* 0x000fe20004f81670 */
[----:B------:R-:W3:Y:S03]  /*26d80*/  LDL.LU R207, [R1+0x420] ;  /* 0x0004200001cf7983 */ /* 0x000ee60000300800 */
        /* <DEDUP_REMOVED lines=14> */
[----:B------:R1:W-:Y:S01]  /*26e70*/  @!P5 STG.E.U8 desc[UR52][R58.64+0x91], R63 ;  /* 0x0000913f3a00d986 */ /* 0x0003e2000c101134 */
[----:B0-----:R-:W-:-:S05]  /*26e80*/  @!P4 IADD3 R22, P6, R129, R22, RZ ;  /* 0x000000168116c210 */ /* 0x001fca0007fde0ff */
[----:B------:R-:W-:Y:S01]  /*26e90*/  @!P4 IMAD.X R23, R128, 0x1, R23, P6 ;  /* 0x000000018017c824 */ /* 0x000fe200030e0617 */
[----:B------:R-:W-:-:S13]  /*26ea0*/  ISETP.LT.OR P6, PT, R29, 0x91, !P1 ;  /* 0x000000911d00780c */ /* 0x000fda0004fc1670 */
[----:B------:R-:W5:Y:S01]  /*26eb0*/  @!P6 LDG.E.U8 R60, desc[UR52][R14.64+0x90] ;  /* 0x000090340e3ce981 */ /* 0x000f62000c1e1100 */
[----:B------:R-:W-:-:S13]  /*26ec0*/  ISETP.LT.OR P4, PT, R29, 0x92, !P1 ;  /* 0x000000921d00780c */ /* 0x000fda0004f81670 */
[----:B-1----:R-:W0:Y:S01]  /*26ed0*/  @!P4 LDC.64 R58, c[0x0][0x5c0] ;  /* 0x00017000ff3acb82 */ /* 0x002e220000000a00 */
        /* <DEDUP_REMOVED lines=11> */
[----:B0-----:R-:W-:-:S05]  /*26f90*/  @!P4 IADD3 R58, P6, R127, R58, RZ ;  /* 0x0000003a7f3ac210 */ /* 0x001fca0007fde0ff */
[----:B------:R-:W-:Y:S01]  /*26fa0*/  @!P4 IMAD.X R59, R126, 0x1, R59, P6 ;  /* 0x000000017e3bc824 */ /* 0x000fe200030e063b */
[----:B-1----:R-:W-:Y:S02]  /*26fb0*/  PRMT R22, RZ, 0x7610, R22 ;  /* 0x00007610ff167816 */ /* 0x002fe40000000016 */
[----:B-----5:R-:W-:-:S04]  /*26fc0*/  LOP3.LUT R60, R60, 0xff, RZ, 0xc0, !PT ;  /* 0x000000ff3c3c7812 */ /* 0x020fc800078ec0ff */
[----:B------:R-:W-:-:S05]  /*26fd0*/  F2FP.F16.E4M3.UNPACK_B R60, R60 ;  /* 0x0000003cff3c723e */ /* 0x000fca00020006ff */
[----:B------:R-:W-:-:S05]  /*26fe0*/  HADD2.F32 R60, -RZ, R60.H0_H0 ;  /* 0x2000003cff3c7230 */ /* 0x000fca0000004100 */
[----:B------:R-:W-:-:S04]  /*26ff0*/  FMUL R60, R60, UR5 ;  /* 0x000000053c3c7c20 */ /* 0x000fc80008400000 */
[----:B---3--:R-:W-:Y:S02]  /*27000*/  FFMA R60, R207, UR4, R60 ;  /* 0x00000004cf3c7c23 */ /* 0x008fe4000800003c */
[----:B------:R-:W3:Y:S03]  /*27010*/  LDL.LU R207, [R1+0x42c] ;  /* 0x00042c0001cf7983 */ /* 0x000ee60000300800 */
[----:B------:R-:W-:-:S05]  /*27020*/  F2FP.SATFINITE.E4M3.F32.PACK_AB_MERGE_C R23, RZ, R60, RZ ;  /* 0x0000003cff17723e */ /* 0x000fca00048070ff */
[----:B------:R-:W-:Y:S04]  /*27030*/  @!P4 STG.E.U8 desc[UR52][R58.64+0x91], R23 ;  /* 0x000091173a00c986 */ /* 0x000fe8000c101134 */
        /* <DEDUP_REMOVED lines=8> */
[----:B------:R0:W-:Y:S04]  /*270c0*/  @!P0 STG.E.U8 desc[UR52][R56.64+0x98], R61 ;  /* 0x0000983d38008986 */ /* 0x0001e8000c101134 */
[----:B------:R-:W4:Y:S01]  /*270d0*/  @!P5 LDG.E.U8 R22, desc[UR52][R12.64+0x99] ;  /* 0x000099340c16d981 */ /* 0x000f22000c1e1100 */
[----:B------:R-:W-:Y:S02]  /*270e0*/  ISETP.LT.OR P4, PT, R29, 0x99, !P1 ;  /* 0x000000991d00780c */ /* 0x000fe40004f81670 */
[----:B0-----:R-:W-:Y:S02]  /*270f0*/  PRMT R56, RZ, 0x7610, R56 ;  /* 0x00007610ff387816 */ /* 0x001fe40000000038 */
        /* <DEDUP_REMOVED lines=8> */
[----:B------:R-:W0:Y:S03]  /*27180*/  @!P4 LDC.64 R22, c[0x0][0x5c0] ;  /* 0x00017000ff16cb82 */ /* 0x000e260000000a00 */
[----:B------:R1:W-:Y:S04]  /*27190*/  @!P5 STG.E.U8 desc[UR52][R54.64+0x99], R59 ;  /* 0x0000993b3600d986 */ /* 0x0003e8000c101134 */
[----:B------:R-:W5:Y:S01]  /*271a0*/  @!P4 LDG.E.U8 R56, desc[UR52][R14.64+0x98] ;  /* 0x000098340e38c981 */ /* 0x000f62000c1e1100 */
[----:B------:R-:W-:-:S02]  /*271b0*/  ISETP.LT.OR P5, PT, R29, 0x9a, !P1 ;  /* 0x0000009a1d00780c */ /* 0x000fc40004fa1670 */
[----:B-1----:R-:W-:Y:S02]  /*271c0*/  PRMT R54, RZ, 0x7610, R54 ;  /* 0x00007610ff367816 */ /* 0x002fe40000000036 */
        /* <DEDUP_REMOVED lines=10> */
[----:B------:R-:W0:Y:S03]  /*27270*/  @!P5 LDC.64 R56, c[0x0][0x5c0] ;  /* 0x00017000ff38db82 */ /* 0x000e260000000a00 */
[----:B------:R1:W-:Y:S04]  /*27280*/  @!P4 STG.E.U8 desc[UR52][R22.64+0x98], R55 ;  /* 0x000098371600c986 */ /* 0x0003e8000c101134 */
[----:B------:R-:W5:Y:S01]  /*27290*/  @!P5 LDG.E.U8 R54, desc[UR52][R14.64+0x99] ;  /* 0x000099340e36d981 */ /* 0x000f62000c1e1100 */
[----:B0-----:R-:W-:-:S05]  /*272a0*/  @!P5 IADD3 R116, P6, R116, R56, RZ ;  /* 0x000000387474d210 */ /* 0x001fca0007fde0ff */
[----:B------:R-:W-:Y:S01]  /*272b0*/  @!P5 IMAD.X R117, R115, 0x1, R57, P6 ;  /* 0x000000017375d824 */ /* 0x000fe200030e0639 */
[----:B------:R-:W-:Y:S02]  /*272c0*/  LOP3.LUT P6, RZ, R2, 0x800, RZ, 0xc0, !PT ;  /* 0x0000080002ff7812 */ /* 0x000fe400078cc0ff */
[----:B-1----:R-:W-:Y:S02]  /*272d0*/  PRMT R22, RZ, 0x7610, R22 ;  /* 0x00007610ff167816 */ /* 0x002fe40000000016 */
        /* <DEDUP_REMOVED lines=10> */
[----:B------:R-:W1:Y:S01]  /*27380*/  @!P4 LDC.64 R56, c[0x0][0x5c0] ;  /* 0x00017000ff38cb82 */ /* 0x000e620000000a00 */
        /* <DEDUP_REMOVED lines=16> */
[----:B-1----:R-:W-:Y:S01]  /*27490*/  @!P4 IADD3 R100, P6, R100, R56, RZ ;  /* 0x000000386464c210 */ /* 0x002fe20007fde0ff */
[----:B------:R-:W3:Y:S03]  /*274a0*/  LDL.LU R207, [R1+0x444] ;  /* 0x0004440001cf7983 */ /* 0x000ee60000300800 */
[----:B0-----:R-:W-:Y:S02]  /*274b0*/  F2FP.SATFINITE.E4M3.F32.PACK_AB_MERGE_C R23, RZ, R22, RZ ;  /* 0x00000016ff17723e */ /* 0x001fe400048070ff */
[----:B------:R-:W-:-:S03]  /*274c0*/  PRMT R22, RZ, 0x7610, R22 ;  /* 0x00007610ff167816 */ /* 0x000fc60000000016 */
[----:B------:R0:W-:Y:S04]  /*274d0*/  @!P0 STG.E.U8 desc[UR52][R50.64+0x91], R23 ;  /* 0x0000911732008986 */ /* 0x0001e8000c101134 */
[----:B------:R-:W5:Y:S01]  /*274e0*/  @!P4 LDG.E.U8 R22, desc[UR52][R18.64+0x90] ;  /* 0x000090341216c981 */ /* 0x000f62000c1e1100 */
[----:B------:R-:W-:Y:S01]  /*274f0*/  @!P4 IMAD.X R101, R99, 0x1, R57, P6 ;  /* 0x000000016365c824 */ /* 0x000fe200030e0639 */
[----:B0-----:R-:W0:Y:S01]  /*27500*/  @!P5 LDC.64 R50, c[0x0][0x5c0] ;  /* 0x00017000ff32db82 */ /* 0x001e220000000a00 */
        /* <DEDUP_REMOVED lines=12> */
[----:B------:R-:W-:Y:S02]  /*275d0*/  LOP3.LUT P6, RZ, R2, 0x200, RZ, 0xc0, !PT ;  /* 0x0000020002ff7812 */ /* 0x000fe400078cc0ff */
[----:B-----5:R-:W-:-:S04]  /*275e0*/  LOP3.LUT R22, R22, 0xff, RZ, 0xc0, !PT ;  /* 0x000000ff16167812 */ /* 0x020fc800078ec0ff */
[----:B------:R-:W-:-:S05]  /*275f0*/  F2FP.F16.E4M3.UNPACK_B R22, R22 ;  /* 0x00000016ff16723e */ /* 0x000fca00020006ff */
[----:B------:R-:W-:-:S05]  /*27600*/  HADD2.F32 R22, -RZ, R22.H0_H0 ;  /* 0x20000016ff167230 */ /* 0x000fca0000004100 */
[----:B------:R-:W-:-:S04]  /*27610*/  FMUL R22, R22, UR5 ;  /* 0x0000000516167c20 */ /* 0x000fc80008400000 */
[----:B----4-:R-:W-:Y:S01]  /*27620*/  FFMA R22, R208, UR4, R22 ;  /* 0x00000004d0167c23 */ /* 0x010fe20008000016 */
[----:B------:R-:W-:Y:S01]  /*27630*/  LOP3.LUT P0, RZ, R2, 0x100, RZ, 0xc0, !PT ;  /* 0x0000010002ff7812 */ /* 0x000fe2000780c0ff */
[----:B------:R-:W4:Y:S03]  /*27640*/  LDL.LU R208, [R1+0x44c] ;  /* 0x00044c0001d07983 */ /* 0x000f260000300800 */
[----:B0-----:R-:W-:Y:S02]  /*27650*/  F2FP.SATFINITE.E4M3.F32.PACK_AB_MERGE_C R23, RZ, R22, RZ ;  /* 0x00000016ff17723e */ /* 0x001fe400048070ff */
[----:B------:R-:W-:-:S03]  /*27660*/  PRMT R22, RZ, 0x7610, R22 ;  /* 0x00007610ff167816 */ /* 0x000fc60000000016 */
[----:B------:R0:W-:Y:S04]  /*27670*/  @!P5 STG.E.U8 desc[UR52][R98.64+0x91], R23 ;  /* 0x000091176200d986 */ /* 0x0001e8000c101134 */
        /* <DEDUP_REMOVED lines=11> */
[----:B------:R-:W5:Y:S01]  /*27730*/  @!P0 LDG.E.U8 R22, desc[UR52][R16.64+0x99] ;  /* 0x0000993410168981 */ /* 0x000f62000c1e1100 */
[----:B------:R-:W1:Y:S01]  /*27740*/  @!P5 LDC.64 R52, c[0x0][0x5c0] ;  /* 0x00017000ff34db82 */ /* 0x000e620000000a00 */
        /* <DEDUP_REMOVED lines=11> */
[----:B-1----:R-:W-:-:S05]  /*27800*/  @!P5 IADD3 R96, P6, R96, R52, RZ ;  /* 0x000000346060d210 */ /* 0x002fca0007fde0ff */
[----:B------:R-:W-:Y:S01]  /*27810*/  @!P5 IMAD.X R97, R95, 0x1, R53, P6 ;  /* 0x000000015f61d824 */ /* 0x000fe200030e0635 */
[----:B0-----:R-:W0:Y:S01]  /*27820*/  @!P4 LDC.64 R46, c[0x0][0x5c0] ;  /* 0x00017000ff2ecb82 */ /* 0x001e220000000a00 */
[----:B-----5:R-:W-:-:S04]  /*27830*/  LOP3.LUT R22, R22, 0xff, RZ, 0xc0, !PT ;  /* 0x000000ff16167812 */ /* 0x020fc800078ec0ff */
[----:B------:R-:W-:-:S05]  /*27840*/  F2FP.F16.E4M3.UNPACK_B R22, R22 ;  /* 0x00000016ff16723e */ /* 0x000fca00020006ff */
[----:B------:R-:W-:-:S05]  /*27850*/  HADD2.F32 R22, -RZ, R22.H0_H0 ;  /* 0x20000016ff167230 */ /* 0x000fca0000004100 */
[----:B------:R-:W-:-:S04]  /*27860*/  FMUL R22, R22, UR5 ;  /* 0x0000000516167c20 */ /* 0x000fc80008400000 */
[----:B----4-:R-:W-:Y:S01]  /*27870*/  FFMA R22, R208, UR4, R22 ;  /* 0x00000004d0167c23 */ /* 0x010fe20008000016 */
[----:B------:R-:W-:Y:S01]  /*27880*/  ISETP.GE.AND P6, PT, R28, 0x1, PT ;  /* 0x000000011c00780c */ /* 0x000fe20003fc6270 */
[----:B------:R-:W4:Y:S03]  /*27890*/  LDL.LU R208, [R1+0x458] ;  /* 0x0004580001d07983 */ /* 0x000f260000300800 */
[----:B------:R-:W-:Y:S02]  /*278a0*/  F2FP.SATFINITE.E4M3.F32.PACK_AB_MERGE_C R23, RZ, R22, RZ ;  /* 0x00000016ff17723e */ /* 0x000fe400048070ff */
[----:B------:R-:W-:-:S03]  /*278b0*/  PRMT R22, RZ, 0x7610, R22 ;  /* 0x00007610ff167816 */ /* 0x000fc60000000016 */
[----:B------:R1:W-:Y:S04]  /*278c0*/  @!P5 STG.E.U8 desc[UR52][R96.64+0x98], R23 ;  /* 0x000098176000d986 */ /* 0x0003e8000c101134 */
[----:B------:R-:W5:Y:S01]  /*278d0*/  @!P4 LDG.E.U8 R22, desc[UR52][R18.64+0x99] ;  /* 0x000099341216c981 */ /* 0x000f62000c1e1100 */
[----:B0-----:R-:W-:-:S05]  /*278e0*/  @!P4 IADD3 R94, P5, R94, R46, RZ ;  /* 0x0000002e5e5ec210 */ /* 0x001fca0007fbe0ff */
[----:B------:R-:W-:Y:S01]  /*278f0*/  @!P4 IMAD.X R95, R92, 0x1, R47, P5 ;  /* 0x000000015c5fc824 */ /* 0x000fe200028e062f */
[----:B------:R-:W-:Y:S02]  /*27900*/  PRMT R46, RZ, 0x7610, R46 ;  /* 0x00007610ff2e7816 */ /* 0x000fe4000000002e */
[----:B-----5:R-:W-:-:S04]  /*27910*/  LOP3.LUT R22, R22, 0xff, RZ, 0xc0, !PT ;  /* 0x000000ff16167812 */ /* 0x020fc800078ec0ff */
[----:B------:R-:W-:-:S05]  /*27920*/  F2FP.F16.E4M3.UNPACK_B R22, R22 ;  /* 0x00000016ff16723e */ /* 0x000fca00020006ff */
[----:B------:R-:W-:-:S05]  /*27930*/  HADD2.F32 R22, -RZ, R22.H0_H0 ;  /* 0x20000016ff167230 */ /* 0x000fca0000004100 */
[----:B------:R-:W-:-:S04]  /*27940*/  FMUL R22, R22, UR5 ;  /* 0x0000000516167c20 */ /* 0x000fc80008400000 */
[----:B---3--:R-:W-:Y:S01]  /*27950*/  FFMA R22, R207, UR4, R22 ;  /* 0x00000004cf167c23 */ /* 0x008fe20008000016 */
[----:B------:R-:W-:Y:S01]  /*27960*/  PRMT R48, RZ, 0x7610, R48 ;  /* 0x00007610ff307816 */ /* 0x000fe20000000030 */
[----:B------:R-:W3:Y:S03]  /*27970*/  LDL.LU R207, [R1+0x45c] ;  /* 0x00045c0001cf7983 */ /* 0x000ee60000300800 */
[----:B------:R-:W-:-:S05]  /*27980*/  F2FP.SATFINITE.E4M3.F32.PACK_AB_MERGE_C R47, RZ, R22, RZ ;  /* 0x00000016ff2f723e */ /* 0x000fca00048070ff */
[----:B------:R0:W-:Y:S01]  /*27990*/  @!P4 STG.E.U8 desc[UR52][R94.64+0x99], R47 ;  /* 0x0000992f5e00c986 */ /* 0x0001e2000c101134 */
[----:B------:R-:W-:-:S13]  /*279a0*/  ISETP.LT.OR P4, PT, R29, 0xa1, !P6 ;  /* 0x000000a11d00780c */ /* 0x000fda0007781670 */
[----:B------:R-:W5:Y:S01]  /*279b0*/  @!P4 LDG.E.U8 R46, desc[UR52][R26.64+0xa0] ;  /* 0x0000a0341a2ec981 */ /* 0x000f62000c1e1100 */
[----:B-1----:R-:W1:Y:S02]  /*279c0*/  @!P4 LDC.64 R22, c[0x0][0x5c0] ;  /* 0x00017000ff16cb82 */ /* 0x002e640000000a00 */
[----:B-1----:R-:W-:-:S05]  /*279d0*/  @!P4 IADD3 R22, P5, R24, R22, RZ ;  /* 0x000000161816c210 */ /* 0x002fca0007fbe0ff */
        /* <DEDUP_REMOVED lines=10> */
[----:B------:R-:W-:-:S13]  /*27a80*/  ISETP.LT.OR P4, PT, R29, 0xa2, !P6 ;  /* 0x000000a21d00780c */ /* 0x000fda0007781670 */
[----:B------:R-:W5:Y:S01]  /*27a90*/  @!P4 LDG.E.U8 R48, desc[UR52][R26.64+0xa1] ;  /* 0x0000a1341a30c981 */ /* 0x000f62000c1e1100 */
[----:B0-----:R-:W0:Y:S01]  /*27aa0*/  @!P4 LDC.64 R46, c[0x0][0x5c0] ;  /* 0x00017000ff2ecb82 */ /* 0x001e220000000a00 */
[----:B-1----:R-:W-:Y:S02]  /*27ab0*/  PRMT R22, RZ, 0x7610, R22 ;  /* 0x00007610ff167816 */ /* 0x002fe40000000016 */
[----:B0-----:R-:W-:-:S05]  /*27ac0*/  @!P4 IADD3 R46, P5, R24, R46, RZ ;  /* 0x0000002e182ec210 */ /* 0x001fca0007fbe0ff */
[----:B------:R-:W-:Y:S01]  /*27ad0*/  @!P4 IMAD.X R47, R31, 0x1, R47, P5 ;  /* 0x000000011f2fc824 */ /* 0x000fe200028e062f */
[----:B------:R-:W-:Y:S02]  /*27ae0*/  LOP3.LUT P5, RZ, R2, 0x80, RZ, 0xc0, !PT ;  /* 0x0000008002ff7812 */ /* 0x000fe400078ac0ff */
[----:B-----5:R-:W-:-:S04]  /*27af0*/  LOP3.LUT R48, R48, 0xff, RZ, 0xc0, !PT ;  /* 0x000000ff30307812 */ /* 0x020fc800078ec0ff */
[----:B------:R-:W-:-:S05]  /*27b00*/  F2FP.F16.E4M3.UNPACK_B R48, R48 ;  /* 0x00000030ff30723e */ /* 0x000fca00020006ff */
[----:B------:R-:W-:-:S05]  /*27b10*/  HADD2.F32 R48, -RZ, R48.H0_H0 ;  /* 0x20000030ff307230 */ /* 0x000fca0000004100 */
[----:B------:R-:W-:-:S04]  /*27b20*/  FMUL R48, R48, UR5 ;  /* 0x0000000530307c20 */ /* 0x000fc80008400000 */
[----:B----4-:R-:W-:Y:S02]  /*27b30*/  FFMA R48, R208, UR4, R48 ;  /* 0x00000004d0307c23 */ /* 0x010fe40008000030 */
[----:B------:R-:W4:Y:S03]  /*27b40*/  LDL.LU R208, [R1+0x464] ;  /* 0x0004640001d07983 */ /* 0x000f260000300800 */
[----:B------:R-:W-:-:S05]  /*27b50*/  F2FP.SATFINITE.E4M3.F32.PACK_AB_MERGE_C R23, RZ, R48, RZ ;  /* 0x00000030ff17723e */ /* 0x000fca00048070ff */
[----:B------:R-:W-:Y:S04]  /*27b60*/  @!P4 STG.E.U8 desc[UR52][R46.64+0xa1], R23 ;  /* 0x0000a1172e00c986 */ /* 0x000fe8000c101134 */
[----:B------:R-:W5:Y:S02]  /*27b70*/  @!P5 LDG.E.U8 R22, desc[UR52][R10.64+0xa0] ;  /* 0x0000a0340a16d981 */ /* 0x000f64000c1e1100 */
[----:B-----5:R-:W-:-:S04]  /*27b80*/  LOP3.LUT R22, R22, 0xff, RZ, 0xc0, !PT ;  /* 0x000000ff16167812 */ /* 0x020fc800078ec0ff */
[----:B------:R-:W-:-:S05]  /*27b90*/  F2FP.F16.E4M3.UNPACK_B R22, R22 ;  /* 0x00000016ff16723e */ /* 0x000fca00020006ff */
[----:B------:R-:W-:-:S05]  /*27ba0*/  HADD2.F32 R22, -RZ, R22.H0_H0 ;  /* 0x20000016ff167230 */ /* 0x000fca0000004100 */
[----:B------:R-:W-:-:S04]  /*27bb0*/  FMUL R22, R22, UR5 ;  /* 0x0000000516167c20 */ /* 0x000fc80008400000 */
[----:B---3--:R-:W-:-:S05]  /*27bc0*/  FFMA R22, R207, UR4, R22 ;  /* 0x00000004cf167c23 */ /* 0x008fca0008000016 */
[----:B------:R-:W-:Y:S02]  /*27bd0*/  F2FP.SATFINITE.E4M3.F32.PACK_AB_MERGE_C R49, RZ, R22, RZ ;  /* 0x00000016ff31723e */ /* 0x000fe400048070ff */
[----:B------:R-:W-:-:S03]  /*27be0*/  PRMT R22, RZ, 0x7610, R22 ;  /* 0x00007610ff167816 */ /* 0x000fc60000000016 */
[----:B------:R0:W-:Y:S04]  /*27bf0*/  @!P5 STG.E.U8 desc[UR52][R44.64+0xa0], R49 ;  /* 0x0000a0312c00d986 */ /* 0x0001e8000c101134 */
[----:B------:R-:W3:Y:S01]  /*27c00*/  @!P0 LDG.E.U8 R22, desc[UR52][R10.64+0xa1] ;  /* 0x0000a1340a168981 */ /* 0x000ee2000c1e1100 */
[----:B------:R-:W-:Y:S02]  /*27c10*/  ISETP.LT.OR P4, PT, R29, 0xa9, !P6 ;  /* 0x000000a91d00780c */ /* 0x000fe40007781670 */
[----:B0-----:R-:W-:Y:S02]  /*27c20*/  PRMT R44, RZ, 0x7610, R44 ;  /* 0x00007610ff2c7816 */ /* 0x001fe4000000002c */
[----:B---3--:R-:W-:-:S04]  /*27c30*/  LOP3.LUT R22, R22, 0xff, RZ, 0xc0, !PT ;  /* 0x000000ff16167812 */ /* 0x008fc800078ec0ff */
[----:B------:R-:W-:-:S05]  /*27c40*/  F2FP.F16.E4M3.UNPACK_B R22, R22 ;  /* 0x00000016ff16723e */ /* 0x000fca00020006ff */
[----:B------:R-:W-:-:S05]  /*27c50*/  HADD2.F32 R22, -RZ, R22.H0_H0 ;  /* 0x20000016ff167230 */ /* 0x000fca0000004100 */
[----:B------:R-:W-:-:S04]  /*27c60*/  FMUL R22, R22, UR5 ;  /* 0x0000000516167c20 */ /* 0x000fc80008400000 */
[----:B--2---:R-:W-:Y:S02]  /*27c70*/  FFMA R22, R155, UR4, R22 ;  /* 0x000000049b167c23 */ /* 0x004fe40008000016 */
[----:B------:R-:W2:Y:S03]  /*27c80*/  LDL.LU R155, [R1+0x468] ;  /* 0x00046800019b7983 */ /* 0x000ea60000300800 */
[----:B------:R-:W-:Y:S01]  /*27c90*/  F2FP.SATFINITE.E4M3.F32.PACK_AB_MERGE_C R47, RZ, R22, RZ ;  /* 0x00000016ff2f723e */ /* 0x000fe200048070ff */
[----:B------:R-:W3:Y:S01]  /*27ca0*/  LDL.LU R207, [R1+0x46c] ;  /* 0x00046c0001cf7983 */ /* 0x000ee20000300800 */
        /* <DEDUP_REMOVED lines=13> */
[----:B------:R0:W-:Y:S01]  /*27d80*/  @!P4 STG.E.U8 desc[UR52][R22.64+0xa8], R45 ;  /* 0x0000a82d1600c986 */ /* 0x0001e2000c101134 */
[----:B------:R-:W-:Y:S02]  /*27d90*/  ISETP.LT.OR P4, PT, R29, 0xaa, !P6 ;  /* 0x000000aa1d00780c */ /* 0x000fe40007781670 */
[----:B------:R-:W-:-:S11]  /*27da0*/  PRMT R44, RZ, 0x7610, R44 ;  /* 0x00007610ff2c7816 */ /* 0x000fd6000000002c */
[----:B------:R-:W5:Y:S01]  /*27db0*/  @!P4 LDG.E.U8 R44, desc[UR52][R26.64+0xa9] ;  /* 0x0000a9341a2cc981 */ /* 0x000f62000c1e1100 */
[----:B-1----:R-:W1:Y:S01]  /*27dc0*/  @!P4 LDC.64 R42, c[0x0][0x5c0] ;  /* 0x00017000ff2acb82 */ /* 0x002e620000000a00 */
[----:B0-----:R-:W-:Y:S02]  /*27dd0*/  PRMT R22, RZ, 0x7610, R22 ;  /* 0x00007610ff167816 */ /* 0x001fe40000000016 */
        /* <DEDUP_REMOVED lines=10> */
[----:B------:R-:W-:Y:S04]  /*27e80*/  @!P4 STG.E.U8 desc[UR52][R42.64+0xa9], R23 ;  /* 0x0000a9172a00c986 */ /* 0x000fe8000c101134 */
[----:B------:R-:W5:Y:S01]  /*27e90*/  @!P0 LDG.E.U8 R22, desc[UR52][R10.64+0xa8] ;  /* 0x0000a8340a168981 */ /* 0x000f62000c1e1100 */
        /* <DEDUP_REMOVED lines=9> */
[----:B------:R0:W-:Y:S01]  /*27f30*/  @!P0 STG.E.U8 desc[UR52][R40.64+0xa8], R27 ;  /* 0x0000a81b28008986 */ /* 0x0001e2000c101134 */
[----:B------:R-:W-:Y:S02]  /*27f40*/  LOP3.LUT P0, RZ, R20, 0x1, RZ, 0xc0, !PT ;  /* 0x0000000114ff7812 */ /* 0x000fe4000780c0ff */
[----:B------:R-:W-:-:S06]  /*27f50*/  PRMT R20, RZ, 0x7610, R20 ;  /* 0x00007610ff147816 */ /* 0x000fcc0000000014 */
[----:B------:R-:W5:Y:S01]  /*27f60*/  @!P4 LDG.E.U8 R20, desc[UR52][R10.64+0xa9] ;  /* 0x0000a9340a14c981 */ /* 0x000f62000c1e1100 */
[----:B------:R-:W-:Y:S02]  /*27f70*/  LOP3.LUT P5, RZ, R2, 0x4, RZ, 0xc0, !PT ;  /* 0x0000000402ff7812 */ /* 0x000fe400078ac0ff */
[----:B------:R-:W-:Y:S01]  /*27f80*/  PRMT R22, RZ, 0x7610, R22 ;  /* 0x00007610ff167816 */ /* 0x000fe20000000016 */
[----:B0-----:R-:W0:Y:S01]  /*27f90*/  @!P3 LDC.64 R26, c[0x0][0x5c0] ;  /* 0x00017000ff1abb82 */ /* 0x001e220000000a00 */
[----:B-----5:R-:W-:-:S04]  /*27fa0*/  LOP3.LUT R20, R20, 0xff, RZ, 0xc0, !PT ;  /* 0x000000ff14147812 */ /* 0x020fc800078ec0ff */
[----:B------:R-:W-:-:S05]  /*27fb0*/  F2FP.F16.E4M3.UNPACK_B R20, R20 ;  /* 0x00000014ff14723e */ /* 0x000fca00020006ff */
[----:B------:R-:W-:-:S05]  /*27fc0*/  HADD2.F32 R20, -RZ, R20.H0_H0 ;  /* 0x20000014ff147230 */ /* 0x000fca0000004100 */
[----:B------:R-:W-:-:S04]  /*27fd0*/  FMUL R20, R20, UR5 ;  /* 0x0000000514147c20 */ /* 0x000fc80008400000 */
[----:B----4-:R-:W-:Y:S01]  /*27fe0*/  FFMA R20, R208, UR4, R20 ;  /* 0x00000004d0147c23 */ /* 0x010fe20008000014 */
[----:B------:R-:W-:Y:S01]  /*27ff0*/  PRMT R10, RZ, 0x7610, R10 ;  /* 0x00007610ff0a7816 */ /* 0x000fe2000000000a */
[----:B------:R-:W4:Y:S03]  /*28000*/  LDL.LU R208, [R1+0x47c] ;  /* 0x00047c0001d07983 */ /* 0x000f260000300800 */
        /* <DEDUP_REMOVED lines=8> */
[----:B--2---:R-:W-:Y:S02]  /*28090*/  FFMA R20, R155, UR4, R20 ;  /* 0x000000049b147c23 */ /* 0x004fe40008000014 */
[----:B------:R-:W2:Y:S03]  /*280a0*/  LDL.LU R155, [R1+0x480] ;  /* 0x00048000019b7983 */ /* 0x000ea60000300800 */
[----:B------:R-:W-:-:S05]  /*280b0*/  F2FP.SATFINITE.E4M3.F32.PACK_AB_MERGE_C R11, RZ, R20, RZ ;  /* 0x00000014ff0b723e */ /* 0x000fca00048070ff */
[----:B------:R5:W-:Y:S04]  /*280c0*/  @!P6 STG.E.U8 desc[UR52][R36.64+0xa0], R11 ;  /* 0x0000a00b2400e986 */ /* 0x000be8000c101134 */
[----:B------:R-:W3:Y:S02]  /*280d0*/  @!P5 LDG.E.U8 R10, desc[UR52][R12.64+0xa1] ;  /* 0x0000a1340c0ad981 */ /* 0x000ee4000c1e1100 */
[----:B---3--:R-:W-:-:S04]  /*280e0*/  LOP3.LUT R10, R10, 0xff, RZ, 0xc0, !PT ;  /* 0x000000ff0a0a7812 */ /* 0x008fc800078ec0ff */
[----:B------:R-:W-:-:S05]  /*280f0*/  F2FP.F16.E4M3.UNPACK_B R10, R10 ;  /* 0x0000000aff0a723e */ /* 0x000fca00020006ff */
[----:B------:R-:W-:-:S05]  /*28100*/  HADD2.F32 R10, -RZ, R10.H0_H0 ;  /* 0x2000000aff0a7230 */ /* 0x000fca0000004100 */
[----:B------:R-:W-:-:S04]  /*28110*/  FMUL R10, R10, UR5 ;  /* 0x000000050a0a7c20 */ /* 0x000fc80008400000 */
[----:B------:R-:W-:Y:S01]  /*28120*/  FFMA R10, R207, UR4, R10 ;  /* 0x00000004cf0a7c23 */ /* 0x000fe2000800000a */
[----:B------:R-:W-:Y:S01]  /*28130*/  LOP3.LUT P6, RZ, R2, 0x2, RZ, 0xc0, !PT ;  /* 0x0000000202ff7812 */ /* 0x000fe200078cc0ff */
[----:B------:R-:W3:Y:S03]  /*28140*/  LDL.LU R207, [R1+0x484] ;  /* 0x0004840001cf7983 */ /* 0x000ee60000300800 */
[----:B-1----:R-:W-:-:S05]  /*28150*/  F2FP.SATFINITE.E4M3.F32.PACK_AB_MERGE_C R23, RZ, R10, RZ ;  /* 0x0000000aff17723e */ /* 0x002fca00048070ff */
[----:B------:R1:W-:Y:S04]  /*28160*/  @!P5 STG.E.U8 desc[UR52][R34.64+0xa1], R23 ;  /* 0x0000a1172200d986 */ /* 0x0003e8000c101134 */
[----:B------:R-:W4:Y:S01]  /*28170*/  @!P3 LDG.E.U8 R22, desc[UR52][R14.64+0xa0] ;  /* 0x0000a0340e16b981 */ /* 0x000f22000c1e1100 */
[----:B0-----:R-:W-:-:S05]  /*28180*/  @!P3 IADD3 R10, P4, R91, R26, RZ ;  /* 0x0000001a5b0ab210 */ /* 0x001fca0007f9e0ff */
[----:B-----5:R-:W-:Y:S02]  /*28190*/  @!P3 IMAD.X R11, R90, 0x1, R27, P4 ;  /* 0x000000015a0bb824 */ /* 0x020fe400020e061b */
[----:B------:R-:W0:Y:S01]  /*281a0*/  @!P2 LDC.64 R26, c[0x0][0x5c0] ;  /* 0x00017000ff1aab82 */ /* 0x000e220000000a00 */
[----:B----4-:R-:W-:-:S04]  /*281b0*/  LOP3.LUT R22, R22, 0xff, RZ, 0xc0, !PT ;  /* 0x000000ff16167812 */ /* 0x010fc800078ec0ff */
[----:B------:R-:W-:-:S05]  /*281c0*/  F2FP.F16.E4M3.UNPACK_B R22, R22 ;  /* 0x00000016ff16723e */ /* 0x000fca00020006ff */
[----:B------:R-:W-:-:S05]  /*281d0*/  HADD2.F32 R22, -RZ, R22.H0_H0 ;  /* 0x20000016ff167230 */ /* 0x000fca0000004100 */
[----:B------:R-:W-:-:S04]  /*281e0*/  FMUL R22, R22, UR5 ;  /* 0x0000000516167c20 */ /* 0x000fc80008400000 */
[----:B------:R-:W-:Y:S01]  /*281f0*/  FFMA R22, R208, UR4, R22 ;  /* 0x00000004d0167c23 */ /* 0x000fe20008000016 */
[----:B0-----:R-:W-:Y:S01]  /*28200*/  @!P2 IADD3 R20, P4, R30, R26, RZ ;  /* 0x0000001a1e14a210 */ /* 0x001fe20007f9e0ff */
[----:B------:R-:W4:Y:S03]  /*28210*/  LDL.LU R208, [R1+0x488] ;  /* 0x0004880001d07983 */ /* 0x000f260000300800 */
[----:B-1----:R-:W-:Y:S02]  /*28220*/  F2FP.SATFINITE.E4M3.F32.PACK_AB_MERGE_C R23, RZ, R22, RZ ;  /* 0x00000016ff17723e */ /* 0x002fe400048070ff */
        /* <DEDUP_REMOVED lines=9> */
[----:B------:R-:W-:Y:S01]  /*282c0*/  ISETP.GE.AND P5, PT, R28, 0x81, PT ;  /* 0x000000811c00780c */ /* 0x000fe20003fa6270 */
[----:B------:R-:W2:Y:S03]  /*282d0*/  LDL.LU R155, [R1+0x48c] ;  /* 0x00048c00019b7983 */ /* 0x000ea60000300800 */
[----:B------:R-:W-:Y:S02]  /*282e0*/  F2FP.SATFINITE.E4M3.F32.PACK_AB_MERGE_C R27, RZ, R22, RZ ;  /* 0x00000016ff1b723e */ /* 0x000fe400048070ff */
[----:B------:R-:W-:-:S03]  /*282f0*/  PRMT R22, RZ, 0x7610, R22 ;  /* 0x00007610ff167816 */ /* 0x000fc60000000016 */
[----:B------:R1:W-:Y:S04]  /*28300*/  @!P2 STG.E.U8 desc[UR52][R20.64+0xa1], R27 ;  /* 0x0000a11b1400a986 */ /* 0x0003e8000c101134 */
[----:B------:R-:W5:Y:S01]  /*28310*/  @!P6 LDG.E.U8 R22, desc[UR52][R12.64+0xa8] ;  /* 0x0000a8340c16e981 */ /* 0x000f62000c1e1100 */
[----:B------:R-:W-:Y:S02]  /*28320*/  ISETP.LT.OR P3, PT, R29, 0xaa, !P5 ;  /* 0x000000aa1d00780c */ /* 0x000fe40006f61670 */
[----:B0-----:R-:W-:-:S11]  /*28330*/  PRMT R10, RZ, 0x7610, R10 ;  /* 0x00007610ff0a7816 */ /* 0x001fd6000000000a */
[----:B-1----:R-:W0:Y:S01]  /*28340*/  @!P3 LDC.64 R20, c[0x0][0x5c0] ;  /* 0x00017000ff14bb82 */ /* 0x002e220000000a00 */
        /* <DEDUP_REMOVED lines=8> */
[----:B------:R5:W4:Y:S02]  /*283d0*/  @!P3 LDG.E.U8 R10, desc[UR52][R12.64+0xa9] ;  /* 0x0000a9340c0ab981 */ /* 0x000b24000c1e1100 */
[----:B-----5:R-:W-:Y:S02]  /*283e0*/  PRMT R12, RZ, 0x7610, R12 ;  /* 0x00007610ff0c7816 */ /* 0x020fe4000000000c */
[----:B----4-:R-:W-:-:S04]  /*283f0*/  LOP3.LUT R10, R10, 0xff, RZ, 0xc0, !PT ;  /* 0x000000ff0a0a7812 */ /* 0x010fc800078ec0ff */
[----:B------:R-:W-:-:S05]  /*28400*/  F2FP.F16.E4M3.UNPACK_B R10, R10 ;  /* 0x0000000aff0a723e */ /* 0x000fca00020006ff */
[----:B------:R-:W-:Y:S01]  /*28410*/  HADD2.F32 R11, -RZ, R10.H0_H0 ;  /* 0x2000000aff0b7230 */ /* 0x000fe20000004100 */
[----:B0-----:R-:W-:-:S04]  /*28420*/  @!P3 IADD3 R10, P2, P4, R24, R20, R7 ;  /* 0x00000014180ab210 */ /* 0x001fc80007c5e007 */
[----:B------:R-:W-:Y:S01]  /*28430*/  FMUL R20, R11, UR5 ;  /* 0x000000050b147c20 */ /* 0x000fe20008400000 */
[----:B------:R-:W-:Y:S02]  /*28440*/  @!P3 IADD3.X R11, R31, R21, R6, P2, P4 ;  /* 0x000000151f0bb210 */ /* 0x000fe400017e8406 */
[C---:B------:R-:W-:Y:S01]  /*28450*/  ISETP.LT.OR P2, PT, R29.reuse, 0xa9, !P1 ;  /* 0x000000a91d00780c */ /* 0x040fe20004f41670 */
[----:B------:R-:W-:Y:S01]  /*28460*/  FFMA R20, R208, UR4, R20 ;  /* 0x00000004d0147c23 */ /* 0x000fe20008000014 */
[----:B------:R-:W-:Y:S01]  /*28470*/  ISETP.LT.OR P1, PT, R29, 0xaa, !P1 ;  /* 0x000000aa1d00780c */ /* 0x000fe20004f21670 */
[----:B------:R-:W4:Y:S03]  /*28480*/  LDL.LU R208, [R1+0x494] ;  /* 0x0004940001d07983 */ /* 0x000f260000300800 */
[----:B------:R-:W-:-:S05]  /*28490*/  F2FP.SATFINITE.E4M3.F32.PACK_AB_MERGE_C R21, RZ, R20, RZ ;  /* 0x00000014ff15723e */ /* 0x000fca00048070ff */
[----:B------:R2:W-:Y:S02]  /*284a0*/  @!P3 STG.E.U8 desc[UR52][R10.64+0xa9], R21 ;  /* 0x0000a9150a00b986 */ /* 0x0005e4000c101134 */
[----:B------:R-:W0:Y:S02]  /*284b0*/  @!P2 LDC.64 R26, c[0x0][0x5c0] ;  /* 0x00017000ff1aab82 */ /* 0x000e240000000a00 */
[----:B------:R-:W5:Y:S01]  /*284c0*/  @!P2 LDG.E.U8 R12, desc[UR52][R14.64+0xa8] ;  /* 0x0000a8340e0ca981 */ /* 0x000f62000c1e1100 */
[----:B-1----:R-:W-:-:S04]  /*284d0*/  @!P2 IADD3 R23, P3, P4, R3, R24, R7 ;  /* 0x000000180317a210 */ /* 0x002fc80007c7e007 */
[----:B------:R-:W-:Y:S02]  /*284e0*/  @!P2 IADD3.X R20, R4, R31, R6, P3, P4 ;  /* 0x0000001f0414a210 */ /* 0x000fe40001fe8406 */
[----:B-----5:R-:W-:-:S04]  /*284f0*/  LOP3.LUT R12, R12, 0xff, RZ, 0xc0, !PT ;  /* 0x000000ff0c0c7812 */ /* 0x020fc800078ec0ff */
[----:B------:R-:W-:-:S05]  /*28500*/  F2FP.F16.E4M3.UNPACK_B R12, R12 ;  /* 0x0000000cff0c723e */ /* 0x000fca00020006ff */
[----:B------:R-:W-:-:S05]  /*28510*/  HADD2.F32 R12, -RZ, R12.H0_H0 ;  /* 0x2000000cff0c7230 */ /* 0x000fca0000004100 */
[----:B------:R-:W-:Y:S01]  /*28520*/  FMUL R13, R12, UR5 ;  /* 0x000000050c0d7c20 */ /* 0x000fe20008400000 */
[----:B0-----:R-:W-:-:S03]  /*28530*/  @!P2 IADD3 R12, P3, R23, R26, RZ ;  /* 0x0000001a170ca210 */ /* 0x001fc60007f7e0ff */
[----:B--2---:R-:W-:Y:S02]  /*28540*/  FFMA R10, R155, UR4, R13 ;  /* 0x000000049b0a7c23 */ /* 0x004fe4000800000d */
[----:B------:R-:W-:Y:S01]  /*28550*/  @!P2 IMAD.X R13, R20, 0x1, R27, P3 ;  /* 0x00000001140da824 */ /* 0x000fe200018e061b */
[----:B------:R-:W-:Y:S01]  /*28560*/  ISETP.GE.AND P6, PT, R28, 0x101, PT ;  /* 0x000001011c00780c */ /* 0x000fe20003fc6270 */
[----:B------:R-:W0:Y:S01]  /*28570*/  @!P1 LDC.64 R26, c[0x0][0x5c0] ;  /* 0x00017000ff1a9b82 */ /* 0x000e220000000a00 */
[----:B------:R-:W-:Y:S01]  /*28580*/  F2FP.SATFINITE.E4M3.F32.PACK_AB_MERGE_C R11, RZ, R10, RZ ;  /* 0x0000000aff0b723e */ /* 0x000fe200048070ff */
[----:B------:R-:W2:Y:S01]  /*28590*/  LDL.LU R155, [R1+0x498] ;  /* 0x00049800019b7983 */ /* 0x000ea20000300800 */
[----:B------:R-:W-:-:S03]  /*285a0*/  PRMT R10, RZ, 0x7610, R10 ;  /* 0x00007610ff0a7816 */ /* 0x000fc6000000000a */
[----:B------:R1:W-:Y:S04]  /*285b0*/  @!P2 STG.E.U8 desc[UR52][R12.64+0xa8], R11 ;  /* 0x0000a80b0c00a986 */ /* 0x0003e8000c101134 */
[----:B------:R-:W5:Y:S01]  /*285c0*/  @!P1 LDG.E.U8 R10, desc[UR52][R14.64+0xa9] ;  /* 0x0000a9340e0a9981 */ /* 0x000f62000c1e1100 */
[----:B------:R-:W-:Y:S02]  /*285d0*/  @!P1 IADD3 R21, P3, P4, R3, R24, R7 ;  /* 0x0000001803159210 */ /* 0x000fe40007c7e007 */
[----:B------:R-:W-:Y:S02]  /*285e0*/  ISETP.LT.OR P2, PT, R29, 0xa1, !P6 ;  /* 0x000000a11d00780c */ /* 0x000fe40007741670 */
[----:B------:R-:W-:Y:S02]  /*285f0*/  @!P1 IADD3.X R22, R4, R31, R6, P3, P4 ;  /* 0x0000001f04169210 */ /* 0x000fe40001fe8406 */
[----:B-1----:R-:W-:-:S02]  /*28600*/  PRMT R12, RZ, 0x7610, R12 ;  /* 0x00007610ff0c7816 */ /* 0x002fc4000000000c */
[----:B-----5:R-:W-:-:S04]  /*28610*/  LOP3.LUT R10, R10, 0xff, RZ, 0xc0, !PT ;  /* 0x000000ff0a0a7812 */ /* 0x020fc800078ec0ff */
[----:B------:R-:W-:-:S05]  /*28620*/  F2FP.F16.E4M3.UNPACK_B R10, R10 ;  /* 0x0000000aff0a723e */ /* 0x000fca00020006ff */
[----:B------:R-:W-:-:S05]  /*28630*/  HADD2.F32 R10, -RZ, R10.H0_H0 ;  /* 0x2000000aff0a7230 */ /* 0x000fca0000004100 */
[----:B------:R-:W-:-:S04]  /*28640*/  FMUL R10, R10, UR5 ;  /* 0x000000050a0a7c20 */ /* 0x000fc80008400000 */
[----:B---3--:R-:W-:Y:S01]  /*28650*/  FFMA R20, R207, UR4, R10 ;  /* 0x00000004cf147c23 */ /* 0x008fe2000800000a */
[----:B0-----:R-:W-:Y:S01]  /*28660*/  @!P1 IADD3 R10, P3, R21, R26, RZ ;  /* 0x0000001a150a9210 */ /* 0x001fe20007f7e0ff */
[----:B------:R-:W3:Y:S03]  /*28670*/  LDL.LU R207, [R1+0x49c] ;  /* 0x00049c0001cf7983 */ /* 0x000ee60000300800 */
[----:B------:R-:W-:Y:S01]  /*28680*/  F2FP.SATFINITE.E4M3.F32.PACK_AB_MERGE_C R15, RZ, R20, RZ ;  /* 0x00000014ff0f723e */ /* 0x000fe200048070ff */
[----:B------:R-:W-:Y:S01]  /*28690*/  @!P1 IMAD.X R11, R22, 0x1, R27, P3 ;  /* 0x00000001160b9824 */ /* 0x000fe200018e061b */
[----:B------:R-:W0:Y:S04]  /*286a0*/  @!P2 LDC.64 R20, c[0x0][0x5c0] ;  /* 0x00017000ff14ab82 */ /* 0x000e280000000a00 */
[----:B------:R1:W-:Y:S04]  /*286b0*/  @!P1 STG.E.U8 desc[UR52][R10.64+0xa9], R15 ;  /* 0x0000a90f0a009986 */ /* 0x0003e8000c101134 */
[----:B------:R-:W5:Y:S01]  /*286c0*/  @!P2 LDG.E.U8 R12, desc[UR52][R16.64+0xa0] ;  /* 0x0000a034100ca981 */ /* 0x000f62000c1e1100 */
[----:B------:R-:W-:-:S02]  /*286d0*/  ISETP.LT.OR P1, PT, R29, 0xa2, !P6 ;  /* 0x000000a21d00780c */ /* 0x000fc40007721670 */
[----:B-1----:R-:W-:Y:S02]  /*286e0*/  PRMT R10, RZ, 0x7610, R10 ;  /* 0x00007610ff0a7816 */ /* 0x002fe4000000000a */
[----:B-----5:R-:W-:-:S04]  /*286f0*/  LOP3.LUT R12, R12, 0xff, RZ, 0xc0, !PT ;  /* 0x000000ff0c0c7812 */ /* 0x020fc800078ec0ff */
[----:B------:R-:W-:-:S05]  /*28700*/  F2FP.F16.E4M3.UNPACK_B R12, R12 ;  /* 0x0000000cff0c723e */ /* 0x000fca00020006ff */
[----:B------:R-:W-:-:S05]  /*28710*/  HADD2.F32 R12, -RZ, R12.H0_H0 ;  /* 0x2000000cff0c7230 */ /* 0x000fca0000004100 */
[----:B------:R-:W-:Y:S01]  /*28720*/  FMUL R13, R12, UR5 ;  /* 0x000000050c0d7c20 */ /* 0x000fe20008400000 */
[----:B0-----:R-:W-:-:S03]  /*28730*/  @!P2 IADD3 R12, P3, P4, R24, R20, R9 ;  /* 0x00000014180ca210 */ /* 0x001fc60007c7e009 */
[----:B----4-:R-:W-:Y:S01]  /*28740*/  FFMA R14, R208, UR4, R13 ;  /* 0x00000004d00e7c23 */ /* 0x010fe2000800000d */
[----:B------:R-:W-:Y:S02]  /*28750*/  @!P2 IADD3.X R13, R31, R21, R8, P3, P4 ;  /* 0x000000151f0da210 */ /* 0x000fe40001fe8408 */
[----:B------:R-:W0:Y:S02]  /*28760*/  @!P1 LDC.64 R20, c[0x0][0x5c0] ;  /* 0x00017000ff149b82 */ /* 0x000e240000000a00 */
[----:B------:R-:W-:-:S05]  /*28770*/  F2FP.SATFINITE.E4M3.F32.PACK_AB_MERGE_C R15, RZ, R14, RZ ;  /* 0x0000000eff0f723e */ /* 0x000fca00048070ff */
[----:B------:R1:W-:Y:S04]  /*28780*/  @!P2 STG.E.U8 desc[UR52][R12.64+0xa0], R15 ;  /* 0x0000a00f0c00a986 */ /* 0x0003e8000c101134 */
[----:B------:R-:W4:Y:S01]  /*28790*/  @!P1 LDG.E.U8 R10, desc[UR52][R16.64+0xa1] ;  /* 0x0000a134100a9981 */ /* 0x000f22000c1e1100 */
[----:B------:R-:W-:Y:S02]  /*287a0*/  ISETP.LT.OR P2, PT, R29, 0xa1, !P0 ;  /* 0x000000a11d00780c */ /* 0x000fe40004741670 */
[----:B-1----:R-:W-:-:S11]  /*287b0*/  PRMT R12, RZ, 0x7610, R12 ;  /* 0x00007610ff0c7816 */ /* 0x002fd6000000000c */
[----:B------:R-:W1:Y:S01]  /*287c0*/  @!P2 LDC.64 R22, c[0x0][0x5c0] ;  /* 0x00017000ff16ab82 */ /* 0x000e620000000a00 */
[----:B----4-:R-:W-:-:S04]  /*287d0*/  LOP3.LUT R10, R10, 0xff, RZ, 0xc0, !PT ;  /* 0x000000ff0a0a7812 */ /* 0x010fc800078ec0ff */
[----:B------:R-:W-:-:S05]  /*287e0*/  F2FP.F16.E4M3.UNPACK_B R10, R10 ;  /* 0x0000000aff0a723e */ /* 0x000fca00020006ff */
[----:B------:R-:W-:-:S05]  /*287f0*/  HADD2.F32 R10, -RZ, R10.H0_H0 ;  /* 0x2000000aff0a7230 */ /* 0x000fca0000004100 */
[----:B------:R-:W-:Y:S01]  /*28800*/  FMUL R11, R10, UR5 ;  /* 0x000000050a0b7c20 */ /* 0x000fe20008400000 */
[----:B0-----:R-:W-:-:S03]  /*28810*/  @!P1 IADD3 R10, P3, P4, R24, R20, R9 ;  /* 0x00000014180a9210 */ /* 0x001fc60007c7e009 */
[----:B--2---:R-:W-:Y:S01]  /*28820*/  FFMA R14, R155, UR4, R11 ;  /* 0x000000049b0e7c23 */ /* 0x004fe2000800000b */
[----:B------:R-:W-:Y:S01]  /*28830*/  @!P1 IADD3.X R11, R31, R21, R8, P3, P4 ;  /* 0x000000151f0b9210 */ /* 0x000fe20001fe8408 */
[----:B------:R-:W2:Y:S03]  /*28840*/  LDL.LU R155, [R1+0x4a0] ;  /* 0x0004a000019b7983 */ /* 0x000ea60000300800 */
[----:B------:R-:W-:Y:S01]  /*28850*/  F2FP.SATFINITE.E4M3.F32.PACK_AB_MERGE_C R15, RZ, R14, RZ ;  /* 0x0000000eff0f723e */ /* 0x000fe200048070ff */
[----:B------:R-:W4:Y:S04]  /*28860*/  LDL.LU R208, [R1+0x4a4] ;  /* 0x0004a40001d07983 */ /* 0x000f280000300800 */
[----:B------:R3:W-:Y:S04]  /*28870*/  @!P1 STG.E.U8 desc[UR52][R10.64+0xa1], R15 ;  /* 0x0000a10f0a009986 */ /* 0x0007e8000c101134 */
[----:B------:R-:W5:Y:S01]  /*28880*/  @!P2 LDG.E.U8 R12, desc[UR52][R18.64+0xa0] ;  /* 0x0000a034120ca981 */ /* 0x000f62000c1e1100 */
[----:B------:R-:W-:-:S02]  /*28890*/  @!P2 IADD3 R21, P3, P4, R3, R24, R9 ;  /* 0x000000180315a210 */ /* 0x000fc40007c7e009 */
[----:B------:R-:W-:Y:S02]  /*288a0*/  ISETP.LT.OR P1, PT, R29, 0xa2, !P0 ;  /* 0x000000a21d00780c */ /* 0x000fe40004721670 */
[----:B------:R-:W-:Y:S02]  /*288b0*/  @!P2 IADD3.X R14, R4, R31, R8, P3, P4 ;  /* 0x0000001f040ea210 */ /* 0x000fe40001fe8408 */
[----:B-----5:R-:W-:-:S04]  /*288c0*/  LOP3.LUT R12, R12, 0xff, RZ, 0xc0, !PT ;  /* 0x000000ff0c0c7812 */ /* 0x020fc800078ec0ff */
[----:B------:R-:W-:-:S05]  /*288d0*/  F2FP.F16.E4M3.UNPACK_B R12, R12 ;  /* 0x0000000cff0c723e */ /* 0x000fca00020006ff */
[----:B------:R-:W-:-:S05]  /*288e0*/  HADD2.F32 R12, -RZ, R12.H0_H0 ;  /* 0x2000000cff0c7230 */ /* 0x000fca0000004100 */
[----:B------:R-:W-:Y:S01]  /*288f0*/  FMUL R13, R12, UR5 ;  /* 0x000000050c0d7c20 */ /* 0x000fe20008400000 */
[----:B-1----:R-:W-:-:S03]  /*28900*/  @!P2 IADD3 R12, P3, R21, R22, RZ ;  /* 0x00000016150ca210 */ /* 0x002fc60007f7e0ff */
[----:B---3--:R-:W-:Y:S02]  /*28910*/  FFMA R10, R207, UR4, R13 ;  /* 0x00000004cf0a7c23 */ /* 0x008fe4000800000d */
[----:B------:R-:W-:Y:S01]  /*28920*/  @!P2 IMAD.X R13, R14, 0x1, R23, P3 ;  /* 0x000000010e0da824 */ /* 0x000fe200018e0617 */
[----:B------:R-:W3:Y:S01]  /*28930*/  LDL.LU R207, [R1+0x4a8] ;  /* 0x0004a80001cf7983 */ /* 0x000ee20000300800 */
[----:B------:R-:W0:Y:S01]  /*28940*/  @!P1 LDC.64 R22, c[0x0][0x5c0] ;  /* 0x00017000ff169b82 */ /* 0x000e220000000a00 */
[----:B------:R-:W-:Y:S02]  /*28950*/  F2FP.SATFINITE.E4M3.F32.PACK_AB_MERGE_C R15, RZ, R10, RZ ;  /* 0x0000000aff0f723e */ /* 0x000fe400048070ff */
[----:B------:R-:W-:-:S03]  /*28960*/  PRMT R10, RZ, 0x7610, R10 ;  /* 0x00007610ff0a7816 */ /* 0x000fc6000000000a */
[----:B------:R2:W-:Y:S04]  /*28970*/  @!P2 STG.E.U8 desc[UR52][R12.64+0xa0], R15 ;  /* 0x0000a00f0c00a986 */ /* 0x0005e8000c101134 */
[----:B------:R-:W5:Y:S01]  /*28980*/  @!P1 LDG.E.U8 R10, desc[UR52][R18.64+0xa1] ;  /* 0x0000a134120a9981 */ /* 0x000f62000c1e1100 */
[----:B------:R-:W-:Y:S02]  /*28990*/  @!P1 IADD3 R21, P3, P4, R3, R24, R9 ;  /* 0x0000001803159210 */ /* 0x000fe40007c7e009 */
[----:B------:R-:W-:Y:S02]  /*289a0*/  ISETP.LT.OR P2, PT, R29, 0xa9, !P6 ;  /* 0x000000a91d00780c */ /* 0x000fe40007741670 */
[----:B------:R-:W-:Y:S02]  /*289b0*/  @!P1 IADD3.X R14, R4, R31, R8, P3, P4 ;  /* 0x0000001f040e9210 */ /* 0x000fe40001fe8408 */
[----:B-----5:R-:W-:-:S04]  /*289c0*/  LOP3.LUT R10, R10, 0xff, RZ, 0xc0, !PT ;  /* 0x000000ff0a0a7812 */ /* 0x020fc800078ec0ff */
[----:B------:R-:W-:-:S05]  /*289d0*/  F2FP.F16.E4M3.UNPACK_B R10, R10 ;  /* 0x0000000aff0a723e */ /* 0x000fca00020006ff */
[----:B------:R-:W-:-:S05]  /*289e0*/  HADD2.F32 R10, -RZ, R10.H0_H0 ;  /* 0x2000000aff0a7230 */ /* 0x000fca0000004100 */
[----:B------:R-:W-:Y:S01]  /*289f0*/  FMUL R11, R10, UR5 ;  /* 0x000000050a0b7c20 */ /* 0x000fe20008400000 */
[----:B0-----:R-:W-:Y:S02]  /*28a00*/  @!P1 IADD3 R10, P3, R21, R22, RZ ;  /* 0x00000016150a9210 */ /* 0x001fe40007f7e0ff */
[----:B------:R-:W0:Y:S01]  /*28a10*/  @!P2 LDC.64 R20, c[0x0][0x5c0] ;  /* 0x00017000ff14ab82 */ /* 0x000e220000000a00 */
[----:B--2---:R-:W-:Y:S02]  /*28a20*/  FFMA R12, R155, UR4, R11 ;  /* 0x000000049b0c7c23 */ /* 0x004fe4000800000b */
[----:B------:R-:W-:Y:S01]  /*28a30*/  @!P1 IMAD.X R11, R14, 0x1, R23, P3 ;  /* 0x000000010e0b9824 */ /* 0x000fe200018e0617 */
[----:B------:R-:W2:Y:S02]  /*28a40*/  LDL.LU R155, [R1+0x4ac] ;  /* 0x0004ac00019b7983 */ /* 0x000ea40000300800 */
[----:B------:R-:W-:Y:S02]  /*28a50*/  F2FP.SATFINITE.E4M3.F32.PACK_AB_MERGE_C R15, RZ, R12, RZ ;  /* 0x0000000cff0f723e */ /* 0x000fe400048070ff */
[----:B------:R-:W-:-:S03]  /*28a60*/  PRMT R12, RZ, 0x7610, R12 ;  /* 0x00007610ff0c7816 */ /* 0x000fc6000000000c */
[----:B------:R1:W-:Y:S04]  /*28a70*/  @!P1 STG.E.U8 desc[UR52][R10.64+0xa1], R15 ;  /* 0x0000a10f0a009986 */ /* 0x0003e8000c101134 */
[----:B------:R-:W5:Y:S01]  /*28a80*/  @!P2 LDG.E.U8 R12, desc[UR52][R16.64+0xa8] ;  /* 0x0000a834100ca981 */ /* 0x000f62000c1e1100 */
[----:B------:R-:W-:Y:S02]  /*28a90*/  ISETP.LT.OR P1, PT, R29, 0xaa, !P6 ;  /* 0x000000aa1d00780c */ /* 0x000fe40007721670 */
        /* <DEDUP_REMOVED lines=13> */
[----:B-1----:R-:W-:Y:S02]  /*28b70*/  PRMT R12, RZ, 0x7610, R12 ;  /* 0x00007610ff0c7816 */ /* 0x002fe4000000000c */
[----:B----4-:R-:W-:-:S04]  /*28b80*/  LOP3.LUT R10, R10, 0xff, RZ, 0xc0, !PT ;  /* 0x000000ff0a0a7812 */ /* 0x010fc800078ec0ff */
[----:B------:R-:W-:-:S05]  /*28b90*/  F2FP.F16.E4M3.UNPACK_B R10, R10 ;  /* 0x0000000aff0a723e */ /* 0x000fca00020006ff */
[----:B------:R-:W-:-:S05]  /*28ba0*/  HADD2.F32 R10, -RZ, R10.H0_H0 ;  /* 0x2000000aff0a7230 */ /* 0x000fca0000004100 */
[----:B------:R-:W-:Y:S01]  /*28bb0*/  FMUL R11, R10, UR5 ;  /* 0x000000050a0b7c20 */ /* 0x000fe20008400000 */
[----:B0-----:R-:W-:-:S03]  /*28bc0*/  @!P1 IADD3 R10, P3, P4, R24, R20, R9 ;  /* 0x00000014180a9210 */ /* 0x001fc60007c7e009 */
[----:B---3--:R-:W-:Y:S01]  /*28bd0*/  FFMA R14, R207, UR4, R11 ;  /* 0x00000004cf0e7c23 */ /* 0x008fe2000800000b */
[----:B------:R-:W-:Y:S02]  /*28be0*/  @!P1 IADD3.X R11, R31, R21, R8, P3, P4 ;  /* 0x000000151f0b9210 */ /* 0x000fe40001fe8408 */
[----:B------:R-:W0:Y:S02]  /*28bf0*/  @!P2 LDC.64 R20, c[0x0][0x5c0] ;  /* 0x00017000ff14ab82 */ /* 0x000e240000000a00 */
[----:B------:R-:W-:-:S05]  /*28c00*/  F2FP.SATFINITE.E4M3.F32.PACK_AB_MERGE_C R15, RZ, R14, RZ ;  /* 0x0000000eff0f723e */ /* 0x000fca00048070ff */
[----:B------:R1:W-:Y:S04]  /*28c10*/  @!P1 STG.E.U8 desc[UR52][R10.64+0xa9], R15 ;  /* 0x0000a90f0a009986 */ /* 0x0003e8000c101134 */
[----:B------:R-:W3:Y:S01]  /*28c20*/  @!P2 LDG.E.U8 R12, desc[UR52][R18.64+0xa8] ;  /* 0x0000a834120ca981 */ /* 0x000ee2000c1e1100 */
[----:B------:R-:W-:-:S04]  /*28c30*/  @!P2 IADD3 R17, P1, P3, R3, R24, R9 ;  /* 0x000000180311a210 */ /* 0x000fc80007b3e009 */
[----:B------:R-:W-:Y:S02]  /*28c40*/  @!P2 IADD3.X R16, R4, R31, R8, P1, P3 ;  /* 0x0000001f0410a210 */ /* 0x000fe40000fe6408 */
[----:B------:R-:W-:Y:S01]  /*28c50*/  ISETP.LT.OR P0, PT, R29, 0xaa, !P0 ;  /* 0x000000aa1d00780c */ /* 0x000fe20004701670 */
[----:B------:R-:W-:Y:S01]  /*28c60*/  BSSY B1, `(.L_x_33) ;  /* 0x000000d000017945 */ /* 0x000fe20003800000 */
[----:B-1----:R-:W-:Y:S02]  /*28c70*/  PRMT R10, RZ, 0x7610, R10 ;  /* 0x00007610ff0a7816 */ /* 0x002fe4000000000a */
[----:B---3--:R-:W-:-:S04]  /*28c80*/  LOP3.LUT R12, R12, 0xff, RZ, 0xc0, !PT ;  /* 0x000000ff0c0c7812 */ /* 0x008fc800078ec0ff */
[----:B------:R-:W-:-:S05]  /*28c90*/  F2FP.F16.E4M3.UNPACK_B R12, R12 ;  /* 0x0000000cff0c723e */ /* 0x000fca00020006ff */
[----:B------:R-:W-:-:S05]  /*28ca0*/  HADD2.F32 R12, -RZ, R12.H0_H0 ;  /* 0x2000000cff0c7230 */ /* 0x000fca0000004100 */
[----:B------:R-:W-:Y:S01]  /*28cb0*/  FMUL R13, R12, UR5 ;  /* 0x000000050c0d7c20 */ /* 0x000fe20008400000 */
[----:B0-----:R-:W-:-:S03]  /*28cc0*/  @!P2 IADD3 R12, P4, R17, R20, RZ ;  /* 0x00000014110ca210 */ /* 0x001fc60007f9e0ff */
[----:B--2---:R-:W-:Y:S02]  /*28cd0*/  FFMA R14, R155, UR4, R13 ;  /* 0x000000049b0e7c23 */ /* 0x004fe4000800000d */
[----:B------:R-:W-:-:S03]  /*28ce0*/  @!P2 IMAD.X R13, R16, 0x1, R21, P4 ;  /* 0x00000001100da824 */ /* 0x000fc600020e0615 */
[----:B------:R-:W-:-:S05]  /*28cf0*/  F2FP.SATFINITE.E4M3.F32.PACK_AB_MERGE_C R11, RZ, R14, RZ ;  /* 0x0000000eff0b723e */ /* 0x000fca00048070ff */
[----:B------:R0:W-:Y:S01]  /*28d00*/  @!P2 STG.E.U8 desc[UR52][R12.64+0xa8], R11 ;  /* 0x0000a80b0c00a986 */ /* 0x0001e2000c101134 */
[----:B------:R-:W-:Y:S05]  /*28d10*/  @P0 BRA `(.L_x_34) ;  /* 0x0000000000040947 */ /* 0x000fea0003800000 */
[----:B------:R1:W5:Y:S02]  /*28d20*/  LDG.E.U8 R10, desc[UR52][R18.64+0xa9] ;  /* 0x0000a934120a7981 */ /* 0x000364000c1e1100 */
.L_x_34:
[----:B------:R-:W-:Y:S05]  /*28d30*/  BSYNC B1 ;  /* 0x0000000000017941 */ /* 0x000fea0003800000 */
.L_x_33:
[----:B------:R-:W-:Y:S05]  /*28d40*/  @P0 BRA `(.L_x_35) ;  /* 0x000000b400740947 */ /* 0x000fea0003800000 */
[----:B0-----:R-:W2:Y:S01]  /*28d50*/  LDL.LU R12, [R1+0x4b0] ;  /* 0x0004b000010c7983 */ /* 0x001ea20000300800 */
[----:B-----5:R-:W-:Y:S01]  /*28d60*/  LOP3.LUT R10, R10, 0xff, RZ, 0xc0, !PT ;  /* 0x000000ff0a0a7812 */ /* 0x020fe200078ec0ff */
[----:B------:R-:W-:Y:S01]  /*28d70*/  ULDC.64 UR6, c[0x0][0x5c0] ;  /* 0x0001700000067ab9 */ /* 0x000fe20000000a00 */
[----:B------:R-:W-:Y:S02]  /*28d80*/  IADD3 R24, P0, P1, R3, R24, R9 ;  /* 0x0000001803187210 */ /* 0x000fe4000791e009 */
[----:B------:R-:W-:Y:S02]  /*28d90*/  F2FP.F16.E4M3.UNPACK_B R10, R10 ;  /* 0x0000000aff0a723e */ /* 0x000fe400020006ff */
[----:B------:R-:W-:-:S03]  /*28da0*/  IADD3.X R31, R4, R31, R8, P0, P1 ;  /* 0x0000001f041f7210 */ /* 0x000fc600007e2408 */
[----:B------:R-:W-:-:S05]  /*28db0*/  HADD2.F32 R10, -RZ, R10.H0_H0 ;  /* 0x2000000aff0a7230 */ /* 0x000fca0000004100 */
[----:B------:R-:W-:Y:S01]  /*28dc0*/  FMUL R11, R10, UR5 ;  /* 0x000000050a0b7c20 */ /* 0x000fe20008400000 */
[----:B------:R-:W-:-:S03]  /*28dd0*/  IADD3 R10, P0, R24, UR6, RZ ;  /* 0x00000006180a7c10 */ /* 0x000fc6000ff1e0ff */
[----:B--2---:R-:W-:Y:S01]  /*28de0*/  FFMA R12, R12, UR4, R11 ;  /* 0x000000040c0c7c23 */ /* 0x004fe2000800000b */
[----:B------:R-:W-:-:S04]  /*28df0*/  IADD3.X R11, R31, UR7, RZ, P0, !PT ;  /* 0x000000071f0b7c10 */ /* 0x000fc800087fe4ff */
[----:B------:R-:W-:-:S05]  /*28e00*/  F2FP.SATFINITE.E4M3.F32.PACK_AB_MERGE_C R13, RZ, R12, RZ ;  /* 0x0000000cff0d723e */ /* 0x000fca00048070ff */
[----:B------:R2:W-:Y:S01]  /*28e10*/  STG.E.U8 desc[UR52][R10.64+0xa9], R13 ;  /* 0x0000a90d0a007986 */ /* 0x0005e2000c101134 */
[----:B------:R-:W-:Y:S05]  /*28e20*/  BRA `(.L_x_35) ;  /* 0x000000b4003c7947 */ /* 0x000fea0003800000 */
.L_x_32:
[C---:B------:R-:W-:Y:S01]  /*28e30*/  ISETP.GE.AND P5, PT, R28.reuse, 0x1, PT ;  /* 0x000000011c00780c */ /* 0x040fe20003fa6270 */
[----:B------:R-:W2:Y:S03]  /*28e40*/  LDL.LU R30, [R1+0xe0] ;  /* 0x0000e000011e7983 */ /* 0x000ea60000300800 */
[----:B------:R-:W-:Y:S01]  /*28e50*/  ISETP.LT.OR P0, PT, R29, 0x1, !P5 ;  /* 0x000000011d00780c */ /* 0x000fe20006f01670 */
[----:B------:R-:W-:Y:S01]  /*28e60*/  FMUL R11, R11, UR4 ;  /* 0x000000040b0b7c20 */ /* 0x000fe20008400000 */
[----:B------:R-:W-:Y:S01]  /*28e70*/  ISETP.GE.AND P3, PT, R28, 0x9, PT ;  /* 0x000000091c00780c */ /* 0x000fe20003f66270 */
[----:B------:R-:W-:Y:S01]  /*28e80*/  FMUL R13, R13, UR4 ;  /* 0x000000040d0d7c20 */ /* 0x000fe20008400000 */
[----:B------:R-:W-:Y:S01]  /*28e90*/  FMUL R14, R14, UR4 ;  /* 0x000000040e0e7c20 */ /* 0x000fe20008400000 */
[----:B------:R-:W-:Y:S01]  /*28ea0*/  FMUL R16, R16, UR4 ;  /* 0x0000000410107c20 */ /* 0x000fe20008400000 */
[----:B------:R-:W-:Y:S01]  /*28eb0*/  FMUL R17, R17, UR4 ;  /* 0x0000000411117c20 */ /* 0x000fe20008400000 */
[----:B------:R-:W-:Y:S01]  /*28ec0*/  FMUL R18, R18, UR4 ;  /* 0x0000000412127c20 */ /* 0x000fe20008400000 */
[----:B0-----:R-:W-:-:S02]  /*28ed0*/  LOP3.LUT R10, R10, 0xfffffbff, RZ, 0xc0, !PT ;  /* 0xfffffbff0a0a7812 */ /* 0x001fc400078ec0ff */
[----:B------:R-:W-:Y:S01]  /*28ee0*/  LOP3.LUT R0, R0, 0xfffffffd, RZ, 0xc0, !PT ;  /* 0xfffffffd00007812 */ /* 0x000fe200078ec0ff */
[----:B------:R-:W-:Y:S01]  /*28ef0*/  FMUL R19, R19, UR4 ;  /* 0x0000000413137c20 */ /* 0x000fe20008400000 */
[----:B------:R-:W-:Y:S01]  /*28f00*/  FMUL R20, R20, UR4 ;  /* 0x0000000414147c20 */ /* 0x000fe20008400000 */
[----:B------:R-:W0:Y:S01]  /*28f10*/  @!P0 LDC.64 R26, c[0x0][0x5c0] ;  /* 0x00017000ff1a8b82 */ /* 0x000e220000000a00 */
[----:B------:R-:W-:Y:S01]  /*28f20*/  F2FP.SATFINITE.E4M3.F32.PACK_AB_MERGE_C R11, RZ, R11, RZ ;  /* 0x0000000bff0b723e */ /* 0x000fe200048070ff */
[----:B------:R-:W-:Y:S01]  /*28f30*/  FMUL R21, R21, UR4 ;  /* 0x0000000415157c20 */ /* 0x000fe20008400000 */
[----:B------:R-:W-:Y:S01]  /*28f40*/  FMUL R22, R22, UR4 ;  /* 0x0000000416167c20 */ /* 0x000fe20008400000 */
[----:B------:R-:W-:Y:S01]  /*28f50*/  FMUL R23, R23, UR4 ;  /* 0x0000000417177c20 */ /* 0x000fe20008400000 */
[----:B------:R-:W-:Y:S01]  /*28f60*/  FMUL R232, R232, UR4 ;  /* 0x00000004e8e87c20 */ /* 0x000fe20008400000 */
[----:B------:R-:W-:Y:S01]  /*28f70*/  FMUL R233, R233, UR4 ;  /* 0x00000004e9e97c20 */ /* 0x000fe20008400000 */
[----:B------:R-:W-:Y:S01]  /*28f80*/  FMUL R234, R234, UR4 ;  /* 0x00000004eaea7c20 */ /* 0x000fe20008400000 */
[----:B------:R-:W-:Y:S01]  /*28f90*/  FMUL R235, R235, UR4 ;  /* 0x00000004ebeb7c20 */ /* 0x000fe20008400000 */
[----:B------:R-:W3:Y:S01]  /*28fa0*/  LDL.LU R46, [R1+0xe4] ;  /* 0x0000e400012e7983 */ /* 0x000ee20000300800 */
[----:B0-----:R-:W-:Y:S01]  /*28fb0*/  @!P0 IADD3 R26, P1, R24, R26, RZ ;  /* 0x0000001a181a8210 */ /* 0x001fe20007f3e0ff */
[----:B------:R-:W-:Y:S01]  /*28fc0*/  FMUL R236, R236, UR4 ;  /* 0x00000004ecec7c20 */ /* 0x000fe20008400000 */
[----:B------:R-:W-:Y:S01]  /*28fd0*/  F2FP.SATFINITE.E4M3.F32.PACK_AB_MERGE_C R13, RZ, R13, RZ ;  /* 0x0000000dff0d723e */ /* 0x000fe200048070ff */
[----:B------:R-:W4:Y:S01]  /*28fe0*/  LDL.LU R47, [R1+0xe8] ;  /* 0x0000e800012f7983 */ /* 0x000f220000300800 */
[----:B------:R-:W-:Y:S01]  /*28ff0*/  F2FP.SATFINITE.E4M3.F32.PACK_AB_MERGE_C R14, RZ, R14, RZ ;  /* 0x0000000eff0e723e */ /* 0x000fe200048070ff */
[----:B------:R-:W-:Y:S01]  /*29000*/  @!P0 IMAD.X R27, R31, 0x1, R27, P1 ;  /* 0x000000011f1b8824 */ /* 0x000fe200008e061b */
[----:B------:R-:W-:Y:S01]  /*29010*/  F2FP.SATFINITE.E4M3.F32.PACK_AB_MERGE_C R16, RZ, R16, RZ ;  /* 0x00000010ff10723e */ /* 0x000fe200048070ff */
[----:B------:R-:W-:Y:S01]  /*29020*/  FMUL R237, R237, UR4 ;  /* 0x00000004eded7c20 */ /* 0x000fe20008400000 */
[----:B------:R-:W-:-:S02]  /*29030*/  F2FP.SATFINITE.E4M3.F32.PACK_AB_MERGE_C R17, RZ, R17, RZ ;  /* 0x00000011ff11723e */ /* 0x000fc400048070ff */
[----:B------:R0:W-:Y:S01]  /*29040*/  @!P0 STG.E.U8 desc[UR52][R26.64], R11 ;  /* 0x0000000b1a008986 */ /* 0x0001e2000c101134 */
[----:B------:R-:W-:Y:S02]  /*29050*/  ISETP.LT.OR P0, PT, R29, 0x2, !P5 ;  /* 0x000000021d00780c */ /* 0x000fe40006f01670 */
[----:B------:R-:W-:Y:S02]  /*29060*/  F2FP.SATFINITE.E4M3.F32.PACK_AB_MERGE_C R18, RZ, R18, RZ ;  /* 0x00000012ff12723e */ /* 0x000fe400048070ff */
[----:B------:R-:W-:Y:S02]  /*29070*/  @P3 LOP3.LUT R10, R10, 0x400, RZ, 0xfc, !PT ;  /* 0x000004000a0a3812 */ /* 0x000fe400078efcff */
[----:B------:R-:W-:Y:S02]  /*29080*/  F2FP.SATFINITE.E4M3.F32.PACK_AB_MERGE_C R19, RZ, R19, RZ ;  /* 0x00000013ff13723e */ /* 0x000fe400048070ff */
[----:B------:R-:W-:Y:S02]  /*29090*/  LOP3.LUT R10, R10, 0xfffff7ff, RZ, 0xc0, !PT ;  /* 0xfffff7ff0a0a7812 */ /* 0x000fe400078ec0ff */
[----:B------:R-:W-:Y:S01]  /*290a0*/  F2FP.SATFINITE.E4M3.F32.PACK_AB_MERGE_C R20, RZ, R20, RZ ;  /* 0x00000014ff14723e */ /* 0x000fe200048070ff */
[----:B0-----:R-:W-:Y:S01]  /*290b0*/  FMUL R11, R12, UR4 ;  /* 0x000000040c0b7c20 */ /* 0x001fe20008400000 */
[----:B------:R-:W-:Y:S01]  /*290c0*/  F2FP.SATFINITE.E4M3.F32.PACK_AB_MERGE_C R21, RZ, R21, RZ ;  /* 0x00000015ff15723e */ /* 0x000fe200048070ff */
[----:B------:R-:W0:Y:S01]  /*290d0*/  @!P0 LDC.64 R26, c[0x0][0x5c0] ;  /* 0x00017000ff1a8b82 */ /* 0x000e220000000a00 */
[----:B------:R-:W-:-:S02]  /*290e0*/  F2FP.SATFINITE.E4M3.F32.PACK_AB_MERGE_C R22, RZ, R22, RZ ;  /* 0x00000016ff16723e */ /* 0x000fc400048070ff */
[----:B------:R-:W-:Y:S02]  /*290f0*/  F2FP.SATFINITE.E4M3.F32.PACK_AB_MERGE_C R11, RZ, R11, RZ ;  /* 0x0000000bff0b723e */ /* 0x000fe400048070ff */
[----:B------:R-:W-:Y:S02]  /*29100*/  F2FP.SATFINITE.E4M3.F32.PACK_AB_MERGE_C R23, RZ, R23, RZ ;  /* 0x00000017ff17723e */ /* 0x000fe400048070ff */
[----:B------:R-:W-:Y:S02]  /*29110*/  F2FP.SATFINITE.E4M3.F32.PACK_AB_MERGE_C R232, RZ, R232, RZ ;  /* 0x000000e8ffe8723e */ /* 0x000fe400048070ff */
[----:B------:R-:W-:Y:S02]  /*29120*/  F2FP.SATFINITE.E4M3.F32.PACK_AB_MERGE_C R233, RZ, R233, RZ ;  /* 0x000000e9ffe9723e */ /* 0x000fe400048070ff */
[----:B------:R-:W-:Y:S02]  /*29130*/  F2FP.SATFINITE.E4M3.F32.PACK_AB_MERGE_C R234, RZ, R234, RZ ;  /* 0x000000eaffea723e */ /* 0x000fe400048070ff */
[----:B------:R-:W-:-:S02]  /*29140*/  F2FP.SATFINITE.E4M3.F32.PACK_AB_MERGE_C R235, RZ, R235, RZ ;  /* 0x000000ebffeb723e */ /* 0x000fc400048070ff */
[----:B------:R-:W-:Y:S02]  /*29150*/  F2FP.SATFINITE.E4M3.F32.PACK_AB_MERGE_C R236, RZ, R236, RZ ;  /* 0x000000ecffec723e */ /* 0x000fe400048070ff */
[----:B------:R-:W-:Y:S02]  /*29160*/  F2FP.SATFINITE.E4M3.F32.PACK_AB_MERGE_C R237, RZ, R237, RZ ;  /* 0x000000edffed723e */ /* 0x000fe400048070ff */
[----:B0-----:R-:W-:-:S05]  /*29170*/  @!P0 IADD3 R26, P1, R24, R26, RZ ;  /* 0x0000001a181a8210 */ /* 0x001fca0007f3e0ff */
[----:B------:R-:W-:-:S05]  /*29180*/  @!P0 IMAD.X R27, R31, 0x1, R27, P1 ;  /* 0x000000011f1b8824 */ /* 0x000fca00008e061b */
[----:B------:R0:W-:Y:S01]  /*29190*/  @!P0 STG.E.U8 desc[UR52][R26.64+0x1], R11 ;  /* 0x0000010b1a008986 */ /* 0x0001e2000c101134 */
[----:B------:R-:W-:Y:S01]  /*291a0*/  ISETP.LT.OR P0, PT, R29, 0x1, !P3 ;  /* 0x000000011d00780c */ /* 0x000fe20005f01670 */
[----:B0-----:R-:W-:-:S12]  /*291b0*/  FMUL R11, R15, UR4 ;  /* 0x000000040f0b7c20 */ /* 0x001fd80008400000 */
[----:B------:R-:W0:Y:S01]  /*291c0*/  @!P0 LDC.64 R26, c[0x0][0x5c0] ;  /* 0x00017000ff1a8b82 */ /* 0x000e220000000a00 */
[----:B------:R-:W-:Y:S02]  /*291d0*/  F2FP.SATFINITE.E4M3.F32.PACK_AB_MERGE_C R11, RZ, R11, RZ ;  /* 0x0000000bff0b723e */ /* 0x000fe400048070ff */
[----:B0-----:R-:W-:-:S04]  /*291e0*/  @!P0 IADD3 R26, P1, P2, R24, R26, R3 ;  /* 0x0000001a181a8210 */ /* 0x001fc80007a3e003 */
[----:B------:R-:W-:Y:S02]  /*291f0*/  @!P0 IADD3.X R27, R31, R27, R4, P1, P2 ;  /* 0x0000001b1f1b8210 */ /* 0x000fe40000fe4404 */
[----:B------:R-:W-:-:S03]  /*29200*/  ISETP.LT.OR P1, PT, R29, 0x2, !P3 ;  /* 0x000000021d00780c */ /* 0x000fc60005f21670 */
[----:B------:R0:W-:Y:S01]  /*29210*/  @!P0 STG.E.U8 desc[UR52][R26.64], R13 ;  /* 0x0000000d1a008986 */ /* 0x0001e2000c101134 */
[----:B------:R-:W-:-:S09]  /*29220*/  ISETP.LT.OR P0, PT, R29, 0x9, !P5 ;  /* 0x000000091d00780c */ /* 0x000fd20006f01670 */
[----:B0-----:R-:W0:Y:S02]  /*29230*/  @!P1 LDC.64 R26, c[0x0][0x5c0] ;  /* 0x00017000ff1a9b82 */ /* 0x001e240000000a00 */
[----:B0-----:R-:W-:-:S04]  /*29240*/  @!P1 IADD3 R26, P2, P4, R24, R26, R3 ;  /* 0x0000001a181a9210 */ /* 0x001fc80007c5e003 */
[----:B------:R-:W-:Y:S02]  /*29250*/  @!P1 IADD3.X R27, R31, R27, R4, P2, P4 ;  /* 0x0000001b1f1b9210 */ /* 0x000fe400017e8404 */
[C---:B------:R-:W-:Y:S02]  /*29260*/  ISETP.LT.OR P2, PT, R29.reuse, 0xa, !P5 ;  /* 0x0000000a1d00780c */ /* 0x040fe40006f41670 */
[----:B------:R-:W-:Y:S01]  /*29270*/  ISETP.LT.OR P4, PT, R29, 0x9, !P3 ;  /* 0x000000091d00780c */ /* 0x000fe20005f81670 */
[----:B------:R0:W-:Y:S02]  /*29280*/  @!P1 STG.E.U8 desc[UR52][R26.64+0x1], R14 ;  /* 0x0000010e1a009986 */ /* 0x0001e4000c101134 */
[----:B0-----:R-:W0:Y:S02]  /*29290*/  @!P0 LDC.64 R26, c[0x0][0x5c0] ;  /* 0x00017000ff1a8b82 */ /* 0x001e240000000a00 */
[----:B0-----:R-:W-:-:S05]  /*292a0*/  @!P0 IADD3 R14, P1, R24, R26, RZ ;  /* 0x0000001a180e8210 */ /* 0x001fca0007f3e0ff */
[----:B------:R-:W-:Y:S01]  /*292b0*/  @!P0 IMAD.X R15, R31, 0x1, R27, P1 ;  /* 0x000000011f0f8824 */ /* 0x000fe200008e061b */
[----:B------:R-:W-:Y:S02]  /*292c0*/  ISETP.LT.OR P1, PT, R29, 0xa, !P3 ;  /* 0x0000000a1d00780c */ /* 0x000fe40005f21670 */
[----:B------:R-:W0:Y:S01]  /*292d0*/  @!P4 LDC.64 R26, c[0x0][0x5c0] ;  /* 0x00017000ff1acb82 */ /* 0x000e220000000a00 */
[----:B------:R-:W-:Y:S01]  /*292e0*/  ISETP.GE.AND P3, PT, R28, 0x101, PT ;  /* 0x000001011c00780c */ /* 0x000fe20003f66270 */
[----:B------:R1:W-:Y:S06]  /*292f0*/  @!P0 STG.E.U8 desc[UR52][R14.64+0x8], R11 ;  /* 0x0000080b0e008986 */ /* 0x0003ec000c101134 */
[----:B-1----:R-:W1:Y:S02]  /*29300*/  @!P2 LDC.64 R14, c[0x0][0x5c0] ;  /* 0x00017000ff0eab82 */ /* 0x002e640000000a00 */
[----:B-1----:R-:W-:-:S05]  /*29310*/  @!P2 IADD3 R14, P0, R24, R14, RZ ;  /* 0x0000000e180ea210 */ /* 0x002fca0007f1e0ff */
[----:B------:R-:W-:-:S05]  /*29320*/  @!P2 IMAD.X R15, R31, 0x1, R15, P0 ;  /* 0x000000011f0fa824 */ /* 0x000fca00000e060f */
[----:B------:R1:W-:Y:S01]  /*29330*/  @!P2 STG.E.U8 desc[UR52][R14.64+0x9], R16 ;  /* 0x000009100e00a986 */ /* 0x0003e2000c101134 */
[----:B0-----:R-:W-:-:S04]  /*29340*/  @!P4 IADD3 R26, P0, P2, R24, R26, R3 ;  /* 0x0000001a181ac210 */ /* 0x001fc80007a1e003 */
[----:B------:R-:W-:-:S05]  /*29350*/  @!P4 IADD3.X R27, R31, R27, R4, P0, P2 ;  /* 0x0000001b1f1bc210 */ /* 0x000fca00007e4404 */
[----:B------:R0:W-:Y:S01]  /*29360*/  @!P4 STG.E.U8 desc[UR52][R26.64+0x8], R17 ;  /* 0x000008111a00c986 */ /* 0x0001e2000c101134 */
[----:B-1----:R-:W1:Y:S02]  /*29370*/  @!P1 LDC.64 R14, c[0x0][0x5c0] ;  /* 0x00017000ff0e9b82 */ /* 0x002e640000000a00 */
[----:B-1----:R-:W-:-:S04]  /*29380*/  @!P1 IADD3 R32, P0, P2, R24, R14, R3 ;  /* 0x0000000e18209210 */ /* 0x002fc80007a1e003 */
[----:B------:R-:W-:Y:S02]  /*29390*/  @!P1 IADD3.X R33, R31, R15, R4, P0, P2 ;  /* 0x0000000f1f219210 */ /* 0x000fe400007e4404 */
[----:B------:R-:W-:-:S03]  /*293a0*/  ISETP.GE.AND P0, PT, R28, 0x81, PT ;  /* 0x000000811c00780c */ /* 0x000fc60003f06270 */
[----:B------:R1:W-:Y:S01]  /*293b0*/  @!P1 STG.E.U8 desc[UR52][R32.64+0x9], R18 ;  /* 0x0000091220009986 */ /* 0x0003e2000c101134 */
[C---:B------:R-:W-:Y:S02]  /*293c0*/  ISETP.LT.OR P2, PT, R29.reuse, 0x1, !P0 ;  /* 0x000000011d00780c */ /* 0x040fe40004741670 */
[----:B------:R-:W-:-:S11]  /*293d0*/  ISETP.LT.OR P1, PT, R29, 0x9, !P0 ;  /* 0x000000091d00780c */ /* 0x000fd60004721670 */
[----:B------:R-:W0:Y:S02]  /*293e0*/  @!P2 LDC.64 R14, c[0x0][0x5c0] ;  /* 0x00017000ff0eab82 */ /* 0x000e240000000a00 */
[----:B------:R-:W-:-:S04]  /*293f0*/  @P1 LOP3.LUT R10, R10, 0x800, RZ, 0xfc, !PT ;  /* 0x000008000a0a1812 */ /* 0x000fc800078efcff */
[----:B------:R-:W-:-:S04]  /*29400*/  LOP3.LUT R10, R10, 0xfffffeff, RZ, 0xc0, !PT ;  /* 0xfffffeff0a0a7812 */ /* 0x000fc800078ec0ff */
[----:B------:R-:W-:-:S04]  /*29410*/  @P0 LOP3.LUT R10, R10, 0x100, RZ, 0xfc, !PT ;  /* 0x000001000a0a0812 */ /* 0x000fc800078efcff */
[----:B------:R-:W-:Y:S02]  /*29420*/  LOP3.LUT R10, R10, 0xffffefff, RZ, 0xc0, !PT ;  /* 0xffffefff0a0a7812 */ /* 0x000fe400078ec0ff */
[----:B0-----:R-:W-:-:S04]  /*29430*/  @!P2 IADD3 R26, P4, P5, R24, R14, R7 ;  /* 0x0000000e181aa210 */ /* 0x001fc80007d9e007 */
[----:B------:R-:W-:Y:S02]  /*29440*/  @!P2 IADD3.X R27, R31, R15, R6, P4, P5 ;  /* 0x0000000f1f1ba210 */ /* 0x000fe400027ea406 */
[----:B------:R-:W-:-:S03]  /*29450*/  ISETP.LT.OR P5, PT, R29, 0x2, !P0 ;  /* 0x000000021d00780c */ /* 0x000fc600047a1670 */
[----:B------:R0:W-:Y:S10]  /*29460*/  @!P2 STG.E.U8 desc[UR52][R26.64], R19 ;  /* 0x000000131a00a986 */ /* 0x0001f4000c101134 */
[----:B------:R-:W5:Y:S02]  /*29470*/  @!P5 LDC.64 R14, c[0x0][0x5c0] ;  /* 0x00017000ff0edb82 */ /* 0x000f640000000a00 */
[----:B-----5:R-:W-:-:S04]  /*29480*/  @!P5 IADD3 R16, P4, P6, R24, R14, R7 ;  /* 0x0000000e1810d210 */ /* 0x020fc80007e9e007 */
[----:B------:R-:W-:Y:S02]  /*29490*/  @!P5 IADD3.X R17, R31, R15, R6, P4, P6 ;  /* 0x0000000f1f11d210 */ /* 0x000fe400027ec406 */
[----:B------:R-:W1:Y:S03]  /*294a0*/  @!P1 LDC.64 R14, c[0x0][0x5c0] ;  /* 0x00017000ff0e9b82 */ /* 0x000e660000000a00 */
[----:B------:R5:W-:Y:S01]  /*294b0*/  @!P5 STG.E.U8 desc[UR52][R16.64+0x1], R20 ;  /* 0x000001141000d986 */ /* 0x000be2000c101134 */
[----:B-1----:R-:W-:-:S04]  /*294c0*/  @!P1 IADD3 R32, P4, P6, R24, R14, R7 ;  /* 0x0000000e18209210 */ /* 0x002fc80007e9e007 */
[----:B------:R-:W-:Y:S02]  /*294d0*/  @!P1 IADD3.X R33, R31, R15, R6, P4, P6 ;  /* 0x0000000f1f219210 */ /* 0x000fe400027ec406 */
[----:B------:R-:W-:-:S13]  /*294e0*/  ISETP.LT.OR P1, PT, R29, 0xa, !P0 ;  /* 0x0000000a1d00780c */ /* 0x000fda0004721670 */
[----:B------:R-:W-:-:S04]  /*294f0*/  @P1 LOP3.LUT R0, R0, 0x2, RZ, 0xfc, !PT ;  /* 0x0000000200001812 */ /* 0x000fc800078efcff */
[C---:B------:R-:W-:Y:S02]  /*29500*/  LOP3.LUT P0, RZ, R0.reuse, 0x2, RZ, 0xc0, !PT ;  /* 0x0000000200ff7812 */ /* 0x040fe4000780c0ff */
[----:B------:R-:W-:-:S11]  /*29510*/  LOP3.LUT R0, R0, 0xfffffff7, RZ, 0xc0, !PT ;  /* 0xfffffff700007812 */ /* 0x000fd600078ec0ff */
[----:B------:R-:W1:Y:S01]  /*29520*/  @!P0 LDC.64 R14, c[0x0][0x5c0] ;  /* 0x00017000ff0e8b82 */ /* 0x000e620000000a00 */
[----:B------:R-:W-:Y:S02]  /*29530*/  @P0 LOP3.LUT R10, R10, 0x1000, RZ, 0xfc, !PT ;  /* 0x000010000a0a0812 */ /* 0x000fe400078efcff */
[----:B-1----:R-:W-:-:S04]  /*29540*/  @!P0 IADD3 R18, P2, P4, R24, R14, R7 ;  /* 0x0000000e18128210 */ /* 0x002fc80007c5e007 */
[----:B0-----:R-:W-:Y:S02]  /*29550*/  @!P0 IADD3.X R19, R31, R15, R6, P2, P4 ;  /* 0x0000000f1f138210 */ /* 0x001fe400017e8406 */
[----:B------:R-:W-:Y:S02]  /*29560*/  ISETP.LT.OR P0, PT, R29, 0x1, !P3 ;  /* 0x000000011d00780c */ /* 0x000fe40005f01670 */
[----:B------:R-:W-:-:S04]  /*29570*/  ISETP.GE.AND P2, PT, R28, 0x89, PT ;  /* 0x000000891c00780c */ /* 0x000fc80003f46270 */
[----:B------:R-:W-:-:S07]  /*29580*/  ISETP.LT.OR P4, PT, R29, 0x1, !P2 ;  /* 0x000000011d00780c */ /* 0x000fce0005781670 */
[----:B------:R-:W0:Y:S01]  /*29590*/  @!P0 LDC.64 R14, c[0x0][0x5c0] ;  /* 0x00017000ff0e8b82 */ /* 0x000e220000000a00 */
[----:B------:R-:W-:-:S04]  /*295a0*/  @P0 LOP3.LUT R0, R0, 0x8, RZ, 0xfc, !PT ;  /* 0x0000000800000812 */ /* 0x000fc800078efcff */
[----:B------:R-:W-:Y:S02]  /*295b0*/  LOP3.LUT R0, R0, 0xffffffef, RZ, 0xc0, !PT ;  /* 0xffffffef00007812 */ /* 0x000fe400078ec0ff */
[----:B------:R-:W-:Y:S01]  /*295c0*/  @!P4 IADD3 R11, P1, P6, R3, R24, R7 ;  /* 0x00000018030bc210 */ /* 0x000fe20007e3e007 */
[----:B-----5:R-:W1:Y:S03]  /*295d0*/  @!P4 LDC.64 R16, c[0x0][0x5c0] ;  /* 0x00017000ff10cb82 */ /* 0x020e660000000a00 */
[----:B------:R-:W-:Y:S02]  /*295e0*/  @!P4 IADD3.X R13, R4, R31, R6, P1, P6 ;  /* 0x0000001f040dc210 */ /* 0x000fe40000fec406 */
[----:B0-----:R-:W-:-:S04]  /*295f0*/  @!P0 IADD3 R26, P5, P6, R24, R14, R9 ;  /* 0x0000000e181a8210 */ /* 0x001fc80007ebe009 */
[----:B------:R-:W-:Y:S02]  /*29600*/  @!P0 IADD3.X R27, R31, R15, R8, P5, P6 ;  /* 0x0000000f1f1b8210 */ /* 0x000fe40002fec408 */
[----:B------:R-:W-:Y:S02]  /*29610*/  ISETP.LT.OR P5, PT, R29, 0x2, !P2 ;  /* 0x000000021d00780c */ /* 0x000fe400057a1670 */
[----:B-1----:R-:W-:Y:S02]  /*29620*/  @!P4 IADD3 R16, P1, R11, R16, RZ ;  /* 0x000000100b10c210 */ /* 0x002fe40007f3e0ff */
[----:B------:R-:W-:-:S03]  /*29630*/  LOP3.LUT P0, RZ, R10, 0x1000, RZ, 0xc0, !PT ;  /* 0x000010000aff7812 */ /* 0x000fc6000780c0ff */
[----:B------:R-:W-:Y:S01]  /*29640*/  @!P4 IMAD.X R17, R13, 0x1, R17, P1 ;  /* 0x000000010d11c824 */ /* 0x000fe200008e0611 */
[C---:B------:R-:W-:Y:S02]  /*29650*/  LOP3.LUT P1, RZ, R10.reuse, 0x800, RZ, 0xc0, !PT ;  /* 0x000008000aff7812 */ /* 0x040fe4000782c0ff */
[----:B------:R-:W-:Y:S02]  /*29660*/  LOP3.LUT R10, R10, 0xfffffdff, RZ, 0xc0, !PT ;  /* 0xfffffdff0a0a7812 */ /* 0x000fe400078ec0ff */
[----:B------:R0:W-:Y:S01]  /*29670*/  @!P4 STG.E.U8 desc[UR52][R16.64], R21 ;  /* 0x000000151000c986 */ /* 0x0001e2000c101134 */
[----:B------:R-:W1:Y:S01]  /*29680*/  @!P5 LDC.64 R14, c[0x0][0x5c0] ;  /* 0x00017000ff0edb82 */ /* 0x000e620000000a00 */
[----:B0-----:R-:W-:-:S04]  /*29690*/  @!P5 IADD3 R16, P4, P6, R3, R24, R7 ;  /* 0x000000180310d210 */ /* 0x001fc80007e9e007 */
[----:B------:R-:W-:Y:S02]  /*296a0*/  @!P5 IADD3.X R11, R4, R31, R6, P4, P6 ;  /* 0x0000001f040bd210 */ /* 0x000fe400027ec406 */
[----:B-1----:R-:W-:-:S05]  /*296b0*/  @!P5 IADD3 R16, P4, R16, R14, RZ ;  /* 0x0000000e1010d210 */ /* 0x002fca0007f9e0ff */
[----:B------:R-:W-:Y:S01]  /*296c0*/  @!P5 IMAD.X R17, R11, 0x1, R15, P4 ;  /* 0x000000010b11d824 */ /* 0x000fe200020e060f */
[----:B------:R-:W-:-:S04]  /*296d0*/  ISETP.LT.OR P4, PT, R29, 0x2, !P3 ;  /* 0x000000021d00780c */ /* 0x000fc80005f81670 */
[----:B------:R0:W-:Y:S04]  /*296e0*/  @!P5 STG.E.U8 desc[UR52][R16.64+0x1], R22 ;  /* 0x000001161000d986 */ /* 0x0001e8000c101134 */
[----:B------:R1:W-:Y:S04]  /*296f0*/  @!P1 STG.E.U8 desc[UR52][R32.64+0x8], R23 ;  /* 0x0000081720009986 */ /* 0x0003e8000c101134 */
[----:B------:R-:W-:Y:S01]  /*29700*/  @!P0 STG.E.U8 desc[UR52][R18.64+0x9], R232 ;  /* 0x000009e812008986 */ /* 0x000fe2000c101134 */
[----:B------:R-:W5:Y:S01]  /*29710*/  @!P4 LDC.64 R14, c[0x0][0x5c0] ;  /* 0x00017000ff0ecb82 */ /* 0x000f620000000a00 */
[----:B------:R-:W-:-:S02]  /*29720*/  @P4 LOP3.LUT R10, R10, 0x200, RZ, 0xfc, !PT ;  /* 0x000002000a0a4812 */ /* 0x000fc400078efcff */
[----:B-----5:R-:W-:-:S04]  /*29730*/  @!P4 IADD3 R20, P3, P6, R24, R14, R9 ;  /* 0x0000000e1814c210 */ /* 0x020fc80007e7e009 */
[----:B------:R-:W-:Y:S02]  /*29740*/  @!P4 IADD3.X R21, R31, R15, R8, P3, P6 ;  /* 0x0000000f1f15c210 */ /* 0x000fe40001fec408 */
[----:B------:R-:W-:-:S04]  /*29750*/  ISETP.GE.AND P4, PT, R28, 0x101, PT ;  /* 0x000001011c00780c */ /* 0x000fc80003f86270 */
[C---:B------:R-:W-:Y:S02]  /*29760*/  ISETP.LT.OR P3, PT, R29.reuse, 0x9, !P4 ;  /* 0x000000091d00780c */ /* 0x040fe40006761670 */
[----:B------:R-:W-:-:S11]  /*29770*/  ISETP.LT.OR P4, PT, R29, 0xa, !P4 ;  /* 0x0000000a1d00780c */ /* 0x000fd60006781670 */
[----:B------:R-:W5:Y:S01]  /*29780*/  @!P3 LDC.64 R14, c[0x0][0x5c0] ;  /* 0x00017000ff0ebb82 */ /* 0x000f620000000a00 */
[----:B------:R-:W-:-:S04]  /*29790*/  @P3 LOP3.LUT R0, R0, 0x10, RZ, 0xfc, !PT ;  /* 0x0000001000003812 */ /* 0x000fc800078efcff */
[----:B------:R-:W-:-:S04]  /*297a0*/  LOP3.LUT R0, R0, 0xfffffffb, RZ, 0xc0, !PT ;  /* 0xfffffffb00007812 */ /* 0x000fc800078ec0ff */
[----:B------:R-:W-:Y:S02]  /*297b0*/  @P4 LOP3.LUT R0, R0, 0x4, RZ, 0xfc, !PT ;  /* 0x0000000400004812 */ /* 0x000fe400078efcff */
[----:B-----5:R-:W-:-:S04]  /*297c0*/  @!P3 IADD3 R34, P5, P6, R24, R14, R9 ;  /* 0x0000000e1822b210 */ /* 0x020fc80007ebe009 */
[----:B------:R-:W-:Y:S02]  /*297d0*/  @!P3 IADD3.X R35, R31, R15, R8, P5, P6 ;  /* 0x0000000f1f23b210 */ /* 0x000fe40002fec408 */
[----:B------:R-:W0:Y:S01]  /*297e0*/  @!P4 LDC.64 R14, c[0x0][0x5c0] ;  /* 0x00017000ff0ecb82 */ /* 0x000e220000000a00 */
[----:B------:R-:W-:Y:S02]  /*297f0*/  LOP3.LUT P3, RZ, R10, 0x400, RZ, 0xc0, !PT ;  /* 0x000004000aff7812 */ /* 0x000fe4000786c0ff */
[----:B0-----:R-:W-:-:S04]  /*29800*/  @!P4 IADD3 R22, P1, P5, R24, R14, R9 ;  /* 0x0000000e1816c210 */ /* 0x001fc80007d3e009 */
[----:B-1----:R-:W-:Y:S02]  /*29810*/  @!P4 IADD3.X R23, R31, R15, R8, P1, P5 ;  /* 0x0000000f1f17c210 */ /* 0x002fe40000fea408 */
[C---:B------:R-:W-:Y:S02]  /*29820*/  ISETP.LT.OR P1, PT, R29.reuse, 0x9, !P2 ;  /* 0x000000091d00780c */ /* 0x040fe40005721670 */
[----:B------:R-:W-:-:S11]  /*29830*/  ISETP.LT.OR P4, PT, R29, 0x11, !P3 ;  /* 0x000000111d00780c */ /* 0x000fd60005f81670 */
[----:B------:R-:W0:Y:S01]  /*29840*/  @!P1 LDC.64 R16, c[0x0][0x5c0] ;  /* 0x00017000ff109b82 */ /* 0x000e220000000a00 */
[----:B------:R-:W-:-:S04]  /*29850*/  @!P1 IADD3 R11, P5, P6, R3, R24, R7 ;  /* 0x00000018030b9210 */ /* 0x000fc80007ebe007 */
[----:B------:R-:W-:-:S03]  /*29860*/  @!P1 IADD3.X R13, R4, R31, R6, P5, P6 ;  /* 0x0000001f040d9210 */ /* 0x000fc60002fec406 */
[----:B------:R-:W1:Y:S01]  /*29870*/  @!P4 LDC.64 R14, c[0x0][0x5c0] ;  /* 0x00017000ff0ecb82 */ /* 0x000e620000000a00 */
[----:B0-----:R-:W-:-:S05]  /*29880*/  @!P1 IADD3 R16, P0, R11, R16, RZ ;  /* 0x000000100b109210 */ /* 0x001fca0007f1e0ff */
[----:B------:R-:W-:Y:S01]  /*29890*/  @!P1 IMAD.X R17, R13, 0x1, R17, P0 ;  /* 0x000000010d119824 */ /* 0x000fe200000e0611 */
[C---:B------:R-:W-:Y:S02]  /*298a0*/  ISETP.LT.OR P0, PT, R29.reuse, 0x12, !P3 ;  /* 0x000000121d00780c */ /* 0x040fe40005f01670 */
[----:B-1----:R-:W-:Y:S02]  /*298b0*/  @!P4 IADD3 R44, P5, P6, R24, R14, R3 ;  /* 0x0000000e182cc210 */ /* 0x002fe40007ebe003 */
[----:B------:R0:W-:Y:S01]  /*298c0*/  @!P1 STG.E.U8 desc[UR52][R16.64+0x8], R233 ;  /* 0x000008e910009986 */ /* 0x0001e2000c101134 */
[----:B------:R-:W-:Y:S02]  /*298d0*/  ISETP.LT.OR P1, PT, R29, 0xa, !P2 ;  /* 0x0000000a1d00780c */ /* 0x000fe40005721670 */
[----:B------:R-:W-:Y:S02]  /*298e0*/  @!P4 IADD3.X R45, R31, R15, R4, P5, P6 ;  /* 0x0000000f1f2dc210 */ /* 0x000fe40002fec404 */
[----:B------:R-:W-:-:S02]  /*298f0*/  LOP3.LUT P4, RZ, R10, 0x200, RZ, 0xc0, !PT ;  /* 0x000002000aff7812 */ /* 0x000fc4000788c0ff */
[----:B------:R-:W-:-:S04]  /*29900*/  LOP3.LUT R10, R10, 0xffffffef, RZ, 0xc0, !PT ;  /* 0xffffffef0a0a7812 */ /* 0x000fc800078ec0ff */
[----:B------:R-:W-:Y:S02]  /*29910*/  @P2 LOP3.LUT R10, R10, 0x10, RZ, 0xfc, !PT ;  /* 0x000000100a0a2812 */ /* 0x000fe400078efcff */
[C---:B------:R-:W-:Y:S01]  /*29920*/  LOP3.LUT P2, RZ, R0.reuse, 0x8, RZ, 0xc0, !PT ;  /* 0x0000000800ff7812 */ /* 0x040fe2000784c0ff */
[----:B------:R-:W1:Y:S01]  /*29930*/  @!P1 LDC.64 R14, c[0x0][0x5c0] ;  /* 0x00017000ff0e9b82 */ /* 0x000e620000000a00 */
[----:B0-----:R-:W-:Y:S02]  /*29940*/  @!P1 IADD3 R16, P5, P6, R3, R24, R7 ;  /* 0x0000001803109210 */ /* 0x001fe40007ebe007 */
[----:B------:R-:W-:Y:S02]  /*29950*/  LOP3.LUT R0, R0, 0xfffffeff, RZ, 0xc0, !PT ;  /* 0xfffffeff00007812 */ /* 0x000fe400078ec0ff */
[----:B------:R-:W-:Y:S02]  /*29960*/  @!P1 IADD3.X R11, R4, R31, R6, P5, P6 ;  /* 0x0000001f040b9210 */ /* 0x000fe40002fec406 */
[----:B-1----:R-:W-:-:S05]  /*29970*/  @!P1 IADD3 R16, P5, R16, R14, RZ ;  /* 0x0000000e10109210 */ /* 0x002fca0007fbe0ff */
[----:B------:R-:W-:Y:S02]  /*29980*/  @!P1 IMAD.X R17, R11, 0x1, R15, P5 ;  /* 0x000000010b119824 */ /* 0x000fe400028e060f */
[----:B------:R-:W0:Y:S03]  /*29990*/  @!P0 LDC.64 R14, c[0x0][0x5c0] ;  /* 0x00017000ff0e8b82 */ /* 0x000e260000000a00 */
[----:B------:R1:W-:Y:S04]  /*299a0*/  @!P1 STG.E.U8 desc[UR52][R16.64+0x9], R234 ;  /* 0x000009ea10009986 */ /* 0x0003e8000c101134 */
[----:B------:R-:W-:Y:S01]  /*299b0*/  @!P2 STG.E.U8 desc[UR52][R26.64], R235 ;  /* 0x000000eb1a00a986 */ /* 0x000fe2000c101134 */
[----:B------:R-:W-:-:S03]  /*299c0*/  ISETP.LT.OR P2, PT, R29, 0x1a, !P3 ;  /* 0x0000001a1d00780c */ /* 0x000fc60005f41670 */
[----:B------:R-:W-:Y:S01]  /*299d0*/  @!P4 STG.E.U8 desc[UR52][R20.64+0x1], R236 ;  /* 0x000001ec1400c986 */ /* 0x000fe2000c101134 */
[----:B0-----:R-:W-:-:S04]  /*299e0*/  @!P0 IADD3 R32, P5, P6, R24, R14, R3 ;  /* 0x0000000e18208210 */ /* 0x001fc80007ebe003 */
[----:B------:R-:W-:Y:S02]  /*299f0*/  @!P0 IADD3.X R33, R31, R15, R4, P5, P6 ;  /* 0x0000000f1f218210 */ /* 0x000fe40002fec404 */
[----:B------:R-:W-:Y:S02]  /*29a00*/  ISETP.LT.OR P6, PT, R29, 0x19, !P3 ;  /* 0x000000191d00780c */ /* 0x000fe40005fc1670 */
[C---:B------:R-:W-:Y:S02]  /*29a10*/  LOP3.LUT P0, RZ, R10.reuse, 0x100, RZ, 0xc0, !PT ;  /* 0x000001000aff7812 */ /* 0x040fe4000780c0ff */
[----:B------:R-:W-:-:S04]  /*29a20*/  LOP3.LUT R10, R10, 0xffffff7f, RZ, 0xc0, !PT ;  /* 0xffffff7f0a0a7812 */ /* 0x000fc800078ec0ff */
[----:B------:R-:W-:Y:S02]  /*29a30*/  @P3 LOP3.LUT R10, R10, 0x80, RZ, 0xfc, !PT ;  /* 0x000000800a0a3812 */ /* 0x000fe400078efcff */
[----:B------:R-:W-:Y:S02]  /*29a40*/  ISETP.GE.AND P3, PT, R28, 0x109, PT ;  /* 0x000001091c00780c */ /* 0x000fe40003f66270 */
[----:B------:R-:W-:Y:S01]  /*29a50*/  LOP3.LUT R10, R10, 0xffffffdf, RZ, 0xc0, !PT ;  /* 0xffffffdf0a0a7812 */ /* 0x000fe200078ec0ff */
[----:B------:R-:W0:Y:S01]  /*29a60*/  @!P6 LDC.64 R14, c[0x0][0x5c0] ;  /* 0x00017000ff0eeb82 */ /* 0x000e220000000a00 */
[----:B------:R-:W-:-:S04]  /*29a70*/  @P6 LOP3.LUT R0, R0, 0x100, RZ, 0xfc, !PT ;  /* 0x0000010000006812 */ /* 0x000fc800078efcff */
[----:B------:R-:W-:-:S04]  /*29a80*/  LOP3.LUT R0, R0, 0xffffff7f, RZ, 0xc0, !PT ;  /* 0xffffff7f00007812 */ /* 0x000fc800078ec0ff */
[----:B------:R-:W-:Y:S02]  /*29a90*/  @P2 LOP3.LUT R0, R0, 0x80, RZ, 0xfc, !PT ;  /* 0x0000008000002812 */ /* 0x000fe400078efcff */
[----:B0-----:R-:W-:-:S04]  /*29aa0*/  @!P6 IADD3 R42, P1, P5, R24, R14, R3 ;  /* 0x0000000e182ae210 */ /* 0x001fc80007d3e003 */
[----:B------:R-:W-:Y:S02]  /*29ab0*/  @!P6 IADD3.X R43, R31, R15, R4, P1, P5 ;  /* 0x0000000f1f2be210 */ /* 0x000fe40000fea404 */
[----:B------:R-:W0:Y:S02]  /*29ac0*/  @!P2 LDC.64 R14, c[0x0][0x5c0] ;  /* 0x00017000ff0eab82 */ /* 0x000e240000000a00 */
[----:B0-----:R-:W-:-:S04]  /*29ad0*/  @!P2 IADD3 R38, P1, P5, R24, R14, R3 ;  /* 0x0000000e1826a210 */ /* 0x001fc80007d3e003 */
[----:B------:R-:W-:Y:S02]  /*29ae0*/  @!P2 IADD3.X R39, R31, R15, R4, P1, P5 ;  /* 0x0000000f1f27a210 */ /* 0x000fe40000fea404 */
[----:B------:R-:W-:-:S13]  /*29af0*/  ISETP.LT.OR P2, PT, R29, 0x11, !P0 ;  /* 0x000000111d00780c */ /* 0x000fda0004741670 */
[----:B------:R-:W0:Y:S01]  /*29b00*/  @!P2 LDC.64 R14, c[0x0][0x5c0] ;  /* 0x00017000ff0eab82 */ /* 0x000e220000000a00 */
[----:B------:R-:W-:-:S04]  /*29b10*/  @P2 LOP3.LUT R10, R10, 0x20, RZ, 0xfc, !PT ;  /* 0x000000200a0a2812 */ /* 0x000fc800078efcff */
[----:B------:R-:W-:Y:S02]  /*29b20*/  LOP3.LUT R10, R10, 0xffffffbf, RZ, 0xc0, !PT ;  /* 0xffffffbf0a0a7812 */ /* 0x000fe400078ec0ff */
[----:B0-----:R-:W-:-:S04]  /*29b30*/  @!P2 IADD3 R40, P1, P5, R24, R14, R7 ;  /* 0x0000000e1828a210 */ /* 0x001fc80007d3e007 */
[----:B------:R-:W-:Y:S02]  /*29b40*/  @!P2 IADD3.X R41, R31, R15, R6, P1, P5 ;  /* 0x0000000f1f29a210 */ /* 0x000fe40000fea406 */
[----:B------:R-:W-:Y:S02]  /*29b50*/  ISETP.LT.OR P1, PT, R29, 0x1, !P3 ;  /* 0x000000011d00780c */ /* 0x000fe40005f21670 */
[C---:B------:R-:W-:Y:S02]  /*29b60*/  LOP3.LUT P2, RZ, R0.reuse, 0x4, RZ, 0xc0, !PT ;  /* 0x0000000400ff7812 */ /* 0x040fe4000784c0ff */
[----:B------:R-:W-:-:S09]  /*29b70*/  LOP3.LUT R0, R0, 0xfffffffe, RZ, 0xc0, !PT ;  /* 0xfffffffe00007812 */ /* 0x000fd200078ec0ff */
[----:B------:R-:W0:Y:S01]  /*29b80*/  @!P1 LDC.64 R14, c[0x0][0x5c0] ;  /* 0x00017000ff0e9b82 */ /* 0x000e220000000a00 */
[----:B------:R-:W-:-:S04]  /*29b90*/  @!P1 IADD3 R11, P4, P5, R3, R24, R9 ;  /* 0x00000018030b9210 */ /* 0x000fc80007d9e009 */
[----:B------:R-:W-:Y:S02]  /*29ba0*/  @!P1 IADD3.X R13, R4, R31, R8, P4, P5 ;  /* 0x0000001f040d9210 */ /* 0x000fe400027ea408 */
[----:B0-----:R-:W-:-:S05]  /*29bb0*/  @!P1 IADD3 R14, P4, R11, R14, RZ ;  /* 0x0000000e0b0e9210 */ /* 0x001fca0007f9e0ff */
[----:B------:R-:W-:Y:S01]  /*29bc0*/  @!P1 IMAD.X R15, R13, 0x1, R15, P4 ;  /* 0x000000010d0f9824 */ /* 0x000fe200020e060f */
[----:B------:R-:W-:-:S04]  /*29bd0*/  ISETP.LT.OR P4, PT, R29, 0x2, !P3 ;  /* 0x000000021d00780c */ /* 0x000fc80005f81670 */
[----:B------:R0:W-:Y:S01]  /*29be0*/  @!P1 STG.E.U8 desc[UR52][R14.64], R237 ;  /* 0x000000ed0e009986 */ /* 0x0001e2000c101134 */
[----:B------:R-:W-:-:S08]  /*29bf0*/  ISETP.LT.OR P1, PT, R29, 0x12, !P0 ;  /* 0x000000121d00780c */ /* 0x000fd00004721670 */
[----:B-1----:R-:W1:Y:S01]  /*29c00*/  @!P4 LDC.64 R16, c[0x0][0x5c0] ;  /* 0x00017000ff10cb82 */ /* 0x002e620000000a00 */
[----:B------:R-:W-:-:S04]  /*29c10*/  @!P4 IADD3 R11, P5, P6, R3, R24, R9 ;  /* 0x00000018030bc210 */ /* 0x000fc80007ebe009 */
[----:B------:R-:W-:Y:S02]  /*29c20*/  @!P4 IADD3.X R13, R4, R31, R8, P5, P6 ;  /* 0x0000001f040dc210 */ /* 0x000fe40002fec408 */
[----:B------:R-:W-:Y:S01]  /*29c30*/  @P1 LOP3.LUT R10, R10, 0x40, RZ, 0xfc, !PT ;  /* 0x000000400a0a1812 */ /* 0x000fe200078efcff */
[----:B0-----:R-:W0:Y:S01]  /*29c40*/  @!P1 LDC.64 R14, c[0x0][0x5c0] ;  /* 0x00017000ff0e9b82 */ /* 0x001e220000000a00 */
[----:B-1----:R-:W-:Y:S01]  /*29c50*/  @!P4 IADD3 R16, P6, R11, R16, RZ ;  /* 0x000000100b10c210 */ /* 0x002fe20007fde0ff */
[----:B--2---:R-:W-:Y:S02]  /*29c60*/  FMUL R11, R30, UR4 ;  /* 0x000000041e0b7c20 */ /* 0x004fe40008400000 */
[----:B------:R-:W2:Y:S10]  /*29c70*/  LDL.LU R30, [R1+0xec] ;  /* 0x0000ec00011e7983 */ /* 0x000eb40000300800 */
[----:B------:R-:W-:-:S02]  /*29c80*/  @P6 LOP3.LUT R0, R0, 0x1, RZ, 0xfc, !PT ;  /* 0x0000000100006812 */ /* 0x000fc400078efcff */
[----:B0-----:R-:W-:-:S04]  /*29c90*/  @!P1 IADD3 R20, P5, P6, R24, R14, R7 ;  /* 0x0000000e18149210 */ /* 0x001fc80007ebe007 */
[----:B------:R-:W-:Y:S02]  /*29ca0*/  @!P1 IADD3.X R21, R31, R15, R6, P5, P6 ;  /* 0x0000000f1f159210 */ /* 0x000fe40002fec406 */
[----:B------:R-:W-:Y:S02]  /*29cb0*/  ISETP.LT.OR P1, PT, R29, 0x19, !P0 ;  /* 0x000000191d00780c */ /* 0x000fe40004721670 */
[C---:B------:R-:W-:Y:S02]  /*29cc0*/  LOP3.LUT P5, RZ, R0.reuse, 0x1, RZ, 0xc0, !PT ;  /* 0x0000000100ff7812 */ /* 0x040fe400078ac0ff */
[----:B------:R-:W-:Y:S02]  /*29cd0*/  F2FP.SATFINITE.E4M3.F32.PACK_AB_MERGE_C R11, RZ, R11, RZ ;  /* 0x0000000bff0b723e */ /* 0x000fe400048070ff */
[----:B------:R-:W-:Y:S01]  /*29ce0*/  LOP3.LUT P6, RZ, R0, 0x10, RZ, 0xc0, !PT ;  /* 0x0000001000ff7812 */ /* 0x000fe200078cc0ff */
[----:B------:R-:W-:-:S06]  /*29cf0*/  @!P4 IMAD.X R17, R13, 0x1, R17, P5 ;  /* 0x000000010d11c824 */ /* 0x000fcc00028e0611 */
[----:B------:R-:W0:Y:S01]  /*29d00*/  @!P1 LDC.64 R14, c[0x0][0x5c0] ;  /* 0x00017000ff0e9b82 */ /* 0x000e220000000a00 */
[----:B------:R3:W-:Y:S01]  /*29d10*/  @!P4 STG.E.U8 desc[UR52][R16.64+0x1], R11 ;  /* 0x0000010b1000c986 */ /* 0x0007e2000c101134 */
[----:B------:R-:W-:-:S04]  /*29d20*/  LOP3.LUT R0, R0, 0xfffffbff, RZ, 0xc0, !PT ;  /* 0xfffffbff00007812 */ /* 0x000fc800078ec0ff */
[----:B------:R-:W-:Y:S02]  /*29d30*/  @P1 LOP3.LUT R0, R0, 0x400, RZ, 0xfc, !PT ;  /* 0x0000040000001812 */ /* 0x000fe400078efcff */
[----:B0-----:R-:W-:-:S04]  /*29d40*/  @!P1 IADD3 R36, P4, P5, R24, R14, R7 ;  /* 0x0000000e18249210 */ /* 0x001fc80007d9e007 */
[----:B------:R-:W-:Y:S02]  /*29d50*/  @!P1 IADD3.X R37, R31, R15, R6, P4, P5 ;  /* 0x0000000f1f259210 */ /* 0x000fe400027ea406 */
[----:B------:R-:W-:-:S13]  /*29d60*/  ISETP.LT.OR P1, PT, R29, 0x1a, !P0 ;  /* 0x0000001a1d00780c */ /* 0x000fda0004721670 */
[----:B------:R-:W0:Y:S01]  /*29d70*/  @!P1 LDC.64 R14, c[0x0][0x5c0] ;  /* 0x00017000ff0e9b82 */ /* 0x000e220000000a00 */
[----:B---3--:R-:W-:Y:S01]  /*29d80*/  FMUL R11, R46, UR4 ;  /* 0x000000042e0b7c20 */ /* 0x008fe20008400000 */
[----:B------:R-:W-:Y:S01]  /*29d90*/  LOP3.LUT R0, R0, 0xffffffdf, RZ, 0xc0, !PT ;  /* 0xffffffdf00007812 */ /* 0x000fe200078ec0ff */
[----:B------:R-:W3:Y:S03]  /*29da0*/  LDL.LU R46, [R1+0xf0] ;  /* 0x0000f000012e7983 */ /* 0x000ee60000300800 */
[----:B------:R-:W-:Y:S02]  /*29db0*/  F2FP.SATFINITE.E4M3.F32.PACK_AB_MERGE_C R11, RZ, R11, RZ ;  /* 0x0000000bff0b723e */ /* 0x000fe400048070ff */
[----:B------:R-:W-:-:S03]  /*29dc0*/  @P1 LOP3.LUT R0, R0, 0x20, RZ, 0xfc, !PT ;  /* 0x0000002000001812 */ /* 0x000fc600078efcff */
[----:B------:R4:W-:Y:S01]  /*29dd0*/  @!P6 STG.E.U8 desc[UR52][R34.64+0x8], R11 ;  /* 0x0000080b2200e986 */ /* 0x0009e2000c101134 */
[----:B0-----:R-:W-:-:S04]  /*29de0*/  @!P1 IADD3 R26, P4, P5, R24, R14, R7 ;  /* 0x0000000e181a9210 */ /* 0x001fc80007d9e007 */
[----:B------:R-:W-:Y:S02]  /*29df0*/  @!P1 IADD3.X R27, R31, R15, R6, P4, P5 ;  /* 0x0000000f1f1b9210 */ /* 0x000fe400027ea406 */
[----:B------:R-:W-:-:S04]  /*29e00*/  ISETP.GE.AND P1, PT, R28, 0x101, PT ;  /* 0x000001011c00780c */ /* 0x000fc80003f26270 */
[----:B------:R-:W-:-:S13]  /*29e10*/  ISETP.LT.OR P6, PT, R29, 0x11, !P1 ;  /* 0x000000111d00780c */ /* 0x000fda0004fc1670 */
[----:B------:R-:W0:Y:S02]  /*29e20*/  @!P6 LDC.64 R14, c[0x0][0x5c0] ;  /* 0x00017000ff0eeb82 */ /* 0x000e240000000a00 */
[----:B0-----:R-:W-:-:S04]  /*29e30*/  @!P6 IADD3 R48, P4, P5, R24, R14, R9 ;  /* 0x0000000e1830e210 */ /* 0x001fc80007d9e009 */
[----:B------:R-:W-:Y:S02]  /*29e40*/  @!P6 IADD3.X R49, R31, R15, R8, P4, P5 ;  /* 0x0000000f1f31e210 */ /* 0x000fe400027ea408 */
[----:B------:R-:W-:Y:S01]  /*29e50*/  ISETP.LT.OR P5, PT, R29, 0x9, !P3 ;  /* 0x000000091d00780c */ /* 0x000fe20005fa1670 */
[----:B----4-:R-:W-:Y:S01]  /*29e60*/  FMUL R11, R47, UR4 ;  /* 0x000000042f0b7c20 */ /* 0x010fe20008400000 */
[----:B------:R-:W-:Y:S01]  /*29e70*/  LOP3.LUT R0, R0, 0xffffffef, RZ, 0xc0, !PT ;  /* 0xffffffef00007812 */ /* 0x000fe200078ec0ff */
[----:B------:R-:W4:Y:S10]  /*29e80*/  LDL.LU R47, [R1+0xf4] ;  /* 0x0000f400012f7983 */ /* 0x000f340000300800 */
[----:B------:R-:W0:Y:S01]  /*29e90*/  @!P5 LDC.64 R14, c[0x0][0x5c0] ;  /* 0x00017000ff0edb82 */ /* 0x000e220000000a00 */
[----:B------:R-:W-:-:S02]  /*29ea0*/  F2FP.SATFINITE.E4M3.F32.PACK_AB_MERGE_C R11, RZ, R11, RZ ;  /* 0x0000000bff0b723e */ /* 0x000fc400048070ff */
[----:B------:R-:W-:-:S03]  /*29eb0*/  @P6 LOP3.LUT R0, R0, 0x10, RZ, 0xfc, !PT ;  /* 0x0000001000006812 */ /* 0x000fc600078efcff */
[----:B------:R1:W-:Y:S02]  /*29ec0*/  @!P2 STG.E.U8 desc[UR52][R22.64+0x9], R11 ;  /* 0x0000090b1600a986 */ /* 0x0003e4000c101134 */
[----:B-1----:R-:W-:-:S04]  /*29ed0*/  @!P5 IADD3 R11, P4, P6, R3, R24, R9 ;  /* 0x00000018030bd210 */ /* 0x002fc80007e9e009 */
[----:B------:R-:W-:Y:S02]  /*29ee0*/  @!P5 IADD3.X R13, R4, R31, R8, P4, P6 ;  /* 0x0000001f040dd210 */ /* 0x000fe400027ec408 */
[----:B0-----:R-:W-:Y:S01]  /*29ef0*/  @!P5 IADD3 R14, P4, R11, R14, RZ ;  /* 0x0000000e0b0ed210 */ /* 0x001fe20007f9e0ff */
[----:B--2---:R-:W-:Y:S02]  /*29f00*/  FMUL R11, R30, UR4 ;  /* 0x000000041e0b7c20 */ /* 0x004fe40008400000 */
[----:B------:R-:W2:Y:S02]  /*29f10*/  LDL.LU R30, [R1+0xf8] ;  /* 0x0000f800011e7983 */ /* 0x000ea40000300800 */
[----:B------:R-:W-:Y:S01]  /*29f20*/  @!P5 IMAD.X R15, R13, 0x1, R15, P4 ;  /* 0x000000010d0fd824 */ /* 0x000fe200020e060f */
[C---:B------:R-:W-:Y:S02]  /*29f30*/  ISETP.LT.OR P4, PT, R29.reuse, 0xa, !P3 ;  /* 0x0000000a1d00780c */ /* 0x040fe40005f81670 */
[----:B------:R-:W-:-:S02]  /*29f40*/  ISETP.LT.OR P3, PT, R29, 0x12, !P1 ;  /* 0x000000121d00780c */ /* 0x000fc40004f61670 */
[----:B------:R-:W-:-:S05]  /*29f50*/  F2FP.SATFINITE.E4M3.F32.PACK_AB_MERGE_C R11, RZ, R11, RZ ;  /* 0x0000000bff0b723e */ /* 0x000fca00048070ff */
[----:B------:R0:W-:Y:S04]  /*29f60*/  @!P5 STG.E.U8 desc[UR52][R14.64+0x8], R11 ;  /* 0x0000080b0e00d986 */ /* 0x0001e8000c101134 */
[----:B------:R-:W1:Y:S08]  /*29f70*/  @!P4 LDC.64 R16, c[0x0][0x5c0] ;  /* 0x00017000ff10cb82 */ /* 0x000e700000000a00 */
[----:B0-----:R-:W0:Y:S01]  /*29f80*/  @!P3 LDC.64 R14, c[0x0][0x5c0] ;  /* 0x00017000ff0ebb82 */ /* 0x001e220000000a00 */
[----:B------:R-:W-:-:S04]  /*29f90*/  @!P4 IADD3 R13, P2, P6, R3, R24, R9 ;  /* 0x00000018030dc210 */ /* 0x000fc80007e5e009 */
[----:B------:R-:W-:Y:S02]  /*29fa0*/  @!P4 IADD3.X R18, R4, R31, R8, P2, P6 ;  /* 0x0000001f0412c210 */ /* 0x000fe400017ec408 */
[----:B0-----:R-:W-:-:S04]  /*29fb0*/  @!P3 IADD3 R22, P5, P6, R24, R14, R9 ;  /* 0x0000000e1816b210 */ /* 0x001fc80007ebe009 */
[----:B------:R-:W-:Y:S02]  /*29fc0*/  @!P3 IADD3.X R23, R31, R15, R8, P5, P6 ;  /* 0x0000000f1f17b210 */ /* 0x000fe40002fec408 */
[----:B------:R-:W-:-:S13]  /*29fd0*/  ISETP.LT.OR P6, PT, R29, 0x19, !P1 ;  /* 0x000000191d00780c */ /* 0x000fda0004fc1670 */
[----:B------:R-:W0:Y:S01]  /*29fe0*/  @!P6 LDC.64 R14, c[0x0][0x5c0] ;  /* 0x00017000ff0eeb82 */ /* 0x000e220000000a00 */
[----:B-1----:R-:W-:Y:S01]  /*29ff0*/  @!P4 IADD3 R16, P2, R13, R16, RZ ;  /* 0x000000100d10c210 */ /* 0x002fe20007f5e0ff */
[----:B---3--:R-:W-:-:S04]  /*2a000*/  FMUL R11, R46, UR4 ;  /* 0x000000042e0b7c20 */ /* 0x008fc80008400000 */
[----:B------:R-:W-:Y:S01]  /*2a010*/  @!P4 IMAD.X R17, R18, 0x1, R17, P2 ;  /* 0x000000011211c824 */ /* 0x000fe200010e0611 */
[----:B------:R-:W3:Y:S01]  /*2a020*/  LDL.LU R46, [R1+0xfc] ;  /* 0x0000fc00012e7983 */ /* 0x000ee20000300800 */
[----:B------:R-:W-:Y:S02]  /*2a030*/  F2FP.SATFINITE.E4M3.F32.PACK_AB_MERGE_C R11, RZ, R11, RZ ;  /* 0x0000000bff0b723e */ /* 0x000fe400048070ff */
[----:B------:R-:W-:-:S03]  /*2a040*/  ISETP.GE.AND P2, PT, R28, 0x1, PT ;  /* 0x000000011c00780c */ /* 0x000fc60003f46270 */
[----:B------:R4:W-:Y:S01]  /*2a050*/  @!P4 STG.E.U8 desc[UR52][R16.64+0x9], R11 ;  /* 0x0000090b1000c986 */ /* 0x0009e2000c101134 */
[----:B0-----:R-:W-:-:S04]  /*2a060*/  @!P6 IADD3 R34, P4, P5, R24, R14, R9 ;  /* 0x0000000e1822e210 */ /* 0x001fc80007d9e009 */
[----:B------:R-:W-:Y:S02]  /*2a070*/  @!P6 IADD3.X R35, R31, R15, R8, P4, P5 ;  /* 0x0000000f1f23e210 */ /* 0x000fe400027ea408 */
[----:B------:R-:W-:-:S13]  /*2a080*/  ISETP.LT.OR P4, PT, R29, 0x11, !P2 ;  /* 0x000000111d00780c */ /* 0x000fda0005781670 */
[----:B------:R-:W0:Y:S02]  /*2a090*/  @!P4 LDC.64 R14, c[0x0][0x5c0] ;  /* 0x00017000ff0ecb82 */ /* 0x000e240000000a00 */
[----:B0-----:R-:W-:-:S05]  /*2a0a0*/  @!P4 IADD3 R14, P5, R24, R14, RZ ;  /* 0x0000000e180ec210 */ /* 0x001fca0007fbe0ff */
[----:B------:R-:W-:Y:S02]  /*2a0b0*/  @!P4 IMAD.X R15, R31, 0x1, R15, P5 ;  /* 0x000000011f0fc824 */ /* 0x000fe400028e060f */
[----:B----4-:R-:W-:Y:S02]  /*2a0c0*/  FMUL R11, R47, UR4 ;  /* 0x000000042f0b7c20 */ /* 0x010fe40008400000 */
[----:B------:R-:W4:Y:S03]  /*2a0d0*/  LDL.LU R47, [R1+0x100] ;  /* 0x00010000012f7983 */ /* 0x000f260000300800 */
[----:B------:R-:W-:-:S05]  /*2a0e0*/  F2FP.SATFINITE.E4M3.F32.PACK_AB_MERGE_C R11, RZ, R11, RZ ;  /* 0x0000000bff0b723e */ /* 0x000fca00048070ff */
[----:B------:R2:W-:Y:S02]  /*2a0f0*/  @!P4 STG.E.U8 desc[UR52][R14.64+0x10], R11 ;  /* 0x0000100b0e00c986 */ /* 0x0005e4000c101134 */
[----:B--2---:R-:W-:Y:S02]  /*2a100*/  FMUL R11, R30, UR4 ;  /* 0x000000041e0b7c20 */ /* 0x004fe40008400000 */
[----:B------:R-:W2:Y:S01]  /*2a110*/  LDL.LU R30, [R1+0x104] ;  /* 0x00010400011e7983 */ /* 0x000ea20000300800 */
[----:B------:R-:W-:-:S13]  /*2a120*/  ISETP.LT.OR P4, PT, R29, 0x12, !P2 ;  /* 0x000000121d00780c */ /* 0x000fda0005781670 */
[----:B------:R-:W0:Y:S01]  /*2a130*/  @!P4 LDC.64 R14, c[0x0][0x5c0] ;  /* 0x00017000ff0ecb82 */ /* 0x000e220000000a00 */
[----:B------:R-:W-:Y:S02]  /*2a140*/  ISETP.LT.OR P1, PT, R29, 0x1a, !P1 ;  /* 0x0000001a1d00780c */ /* 0x000fe40004f21670 */
[----:B------:R-:W-:Y:S02]  /*2a150*/  F2FP.SATFINITE.E4M3.F32.PACK_AB_MERGE_C R11, RZ, R11, RZ ;  /* 0x0000000bff0b723e */ /* 0x000fe400048070ff */
[----:B------:R-:W-:Y:S02]  /*2a160*/  LOP3.LUT R0, R0, 0xfffffffb, RZ, 0xc0, !PT ;  /* 0xfffffffb00007812 */ /* 0x000fe400078ec0ff */
[----:B0-----:R-:W-:-:S05]  /*2a170*/  @!P4 IADD3 R14, P5, R24, R14, RZ ;  /* 0x0000000e180ec210 */ /* 0x001fca0007fbe0ff */
[----:B------:R-:W-:-:S05]  /*2a180*/  @!P4 IMAD.X R15, R31, 0x1, R15, P5 ;  /* 0x000000011f0fc824 */ /* 0x000fca00028e060f */
[----:B------:R0:W-:Y:S01]  /*2a190*/  @!P4 STG.E.U8 desc[UR52][R14.64+0x11], R11 ;  /* 0x0000110b0e00c986 */ /* 0x0001e2000c101134 */
[----:B------:R-:W-:Y:S01]  /*2a1a0*/  @P3 LOP3.LUT R0, R0, 0x4, RZ, 0xfc, !PT ;  /* 0x0000000400003812 */ /* 0x000fe200078efcff */
[----:B0-----:R-:W0:Y:S03]  /*2a1b0*/  @!P1 LDC.64 R14, c[0x0][0x5c0] ;  /* 0x00017000ff0e9b82 */ /* 0x001e260000000a00 */
[----:B------:R-:W-:Y:S02]  /*2a1c0*/  LOP3.LUT R0, R0, 0xfffff7ff, RZ, 0xc0, !PT ;  /* 0xfffff7ff00007812 */ /* 0x000fe400078ec0ff */
[----:B------:R-:W-:Y:S02]  /*2a1d0*/  LOP3.LUT P3, RZ, R10, 0x80, RZ, 0xc0, !PT ;  /* 0x000000800aff7812 */ /* 0x000fe4000786c0ff */
[----:B------:R-:W-:Y:S02]  /*2a1e0*/  @P6 LOP3.LUT R0, R0, 0x800, RZ, 0xfc, !PT ;  /* 0x0000080000006812 */ /* 0x000fe400078efcff */
[----:B------:R-:W-:-:S02]  /*2a1f0*/  ISETP.LT.OR P6, PT, R29, 0x21, !P3 ;  /* 0x000000211d00780c */ /* 0x000fc40005fc1670 */
[----:B0-----:R-:W-:-:S04]  /*2a200*/  @!P1 IADD3 R18, P4, P5, R24, R14, R9 ;  /* 0x0000000e18129210 */ /* 0x001fc80007d9e009 */
[----:B------:R-:W-:-:S07]  /*2a210*/  @!P1 IADD3.X R19, R31, R15, R8, P4, P5 ;  /* 0x0000000f1f139210 */ /* 0x000fce00027ea408 */
[----:B------:R-:W0:Y:S01]  /*2a220*/  @!P6 LDC.64 R14, c[0x0][0x5c0] ;  /* 0x00017000ff0eeb82 */ /* 0x000e220000000a00 */
[----:B------:R-:W-:Y:S01]  /*2a230*/  LOP3.LUT R0, R0, 0xfffffffe, RZ, 0xc0, !PT ;  /* 0xfffffffe00007812 */ /* 0x000fe200078ec0ff */
[----:B---3--:R-:W-:Y:S02]  /*2a240*/  FMUL R11, R46, UR4 ;  /* 0x000000042e0b7c20 */ /* 0x008fe40008400000 */
[----:B------:R-:W3:Y:S01]  /*2a250*/  LDL.LU R46, [R1+0x108] ;  /* 0x00010800012e7983 */ /* 0x000ee20000300800 */
[----:B------:R-:W-:Y:S02]  /*2a260*/  @P1 LOP3.LUT R0, R0, 0x1, RZ, 0xfc, !PT ;  /* 0x0000000100001812 */ /* 0x000fe400078efcff */
[----:B------:R-:W-:Y:S01]  /*2a270*/  ISETP.LT.OR P1, PT, R29, 0x11, !P3 ;  /* 0x000000111d00780c */ /* 0x000fe20005f21670 */
[----:B------:R-:W5:Y:S01]  /*2a280*/  LDL.LU R55, [R1+0x10c] ;  /* 0x00010c0001377983 */ /* 0x000f620000300800 */
[----:B------:R-:W-:Y:S02]  /*2a290*/  F2FP.SATFINITE.E4M3.F32.PACK_AB_MERGE_C R11, RZ, R11, RZ ;  /* 0x0000000bff0b723e */ /* 0x000fe400048070ff */
[----:B0-----:R-:W-:-:S09]  /*2a2a0*/  @!P6 IADD3 R52, P4, P5, R24, R14, R3 ;  /* 0x0000000e1834e210 */ /* 0x001fd20007d9e003 */
[----:B------:R4:W-:Y:S01]  /*2a2b0*/  @!P1 STG.E.U8 desc[UR52][R44.64+0x10], R11 ;  /* 0x0000100b2c009986 */ /* 0x0009e2000c101134 */
[----:B------:R-:W-:Y:S02]  /*2a2c0*/  @!P6 IADD3.X R53, R31, R15, R4, P4, P5 ;  /* 0x0000000f1f35e210 */ /* 0x000fe400027ea404 */
[----:B------:R-:W-:Y:S01]  /*2a2d0*/  ISETP.LT.OR P6, PT, R29, 0x12, !P3 ;  /* 0x000000121d00780c */ /* 0x000fe20005fc1670 */
[----:B----4-:R-:W-:-:S05]  /*2a2e0*/  FMUL R11, R47, UR4 ;  /* 0x000000042f0b7c20 */ /* 0x010fca0008400000 */
[----:B------:R-:W-:-:S07]  /*2a2f0*/  F2FP.SATFINITE.E4M3.F32.PACK_AB_MERGE_C R11, RZ, R11, RZ ;  /* 0x0000000bff0b723e */ /* 0x000fce00048070ff */
[----:B------:R2:W-:Y:S01]  /*2a300*/  @!P6 STG.E.U8 desc[UR52][R32.64+0x11], R11 ;  /* 0x0000110b2000e986 */ /* 0x0005e2000c101134 */
[----:B------:R-:W-:-:S13]  /*2a310*/  ISETP.LT.OR P1, PT, R29, 0x22, !P3 ;  /* 0x000000221d00780c */ /* 0x000fda0005f21670 */
[----:B------:R-:W0:Y:S01]  /*2a320*/  @!P1 LDC.64 R14, c[0x0][0x5c0] ;  /* 0x00017000ff0e9b82 */ /* 0x000e220000000a00 */
[----:B--2---:R-:W-:Y:S02]  /*2a330*/  FMUL R11, R30, UR4 ;  /* 0x000000041e0b7c20 */ /* 0x004fe40008400000 */
[----:B------:R-:W2:Y:S01]  /*2a340*/  LDL.LU R30, [R1+0x110] ;  /* 0x00011000011e7983 */ /* 0x000ea20000300800 */
[----:B------:R-:W-:Y:S02]  /*2a350*/  ISETP.LT.OR P6, PT, R29, 0x29, !P3 ;  /* 0x000000291d00780c */ /* 0x000fe40005fc1670 */
[----:B0-----:R-:W-:Y:S01]  /*2a360*/  @!P1 IADD3 R50, P4, P5, R24, R14, R3 ;  /* 0x0000000e18329210 */ /* 0x001fe20007d9e003 */
[----:B------:R-:W4:Y:S03]  /*2a370*/  LDL.LU R54, [R1+0x114] ;  /* 0x0001140001367983 */ /* 0x000f260000300800 */
[----:B------:R-:W-:-:S07]  /*2a380*/  @!P1 IADD3.X R51, R31, R15, R4, P4, P5 ;  /* 0x0000000f1f339210 */ /* 0x000fce00027ea404 */
[----:B------:R-:W0:Y:S02]  /*2a390*/  @!P6 LDC.64 R14, c[0x0][0x5c0] ;  /* 0x00017000ff0eeb82 */ /* 0x000e240000000a00 */
[----:B0-----:R-:W-:-:S04]  /*2a3a0*/  @!P6 IADD3 R56, P4, P5, R24, R14, R3 ;  /* 0x0000000e1838e210 */ /* 0x001fc80007d9e003 */
[----:B------:R-:W-:Y:S02]  /*2a3b0*/  @!P6 IADD3.X R57, R31, R15, R4, P4, P5 ;  /* 0x0000000f1f39e210 */ /* 0x000fe400027ea404 */
[----:B------:R-:W-:-:S13]  /*2a3c0*/  ISETP.LT.OR P4, PT, R29, 0x19, !P2 ;  /* 0x000000191d00780c */ /* 0x000fda0005781670 */
[----:B------:R-:W0:Y:S01]  /*2a3d0*/  @!P4 LDC.64 R14, c[0x0][0x5c0] ;  /* 0x00017000ff0ecb82 */ /* 0x000e220000000a00 */
[----:B------:R-:W-:Y:S02]  /*2a3e0*/  F2FP.SATFINITE.E4M3.F32.PACK_AB_MERGE_C R11, RZ, R11, RZ ;  /* 0x0000000bff0b723e */ /* 0x000fe400048070ff */
[----:B0-----:R-:W-:-:S05]  /*2a3f0*/  @!P4 IADD3 R14, P5, R24, R14, RZ ;  /* 0x0000000e180ec210 */ /* 0x001fca0007fbe0ff */
[----:B------:R-:W-:-:S05]  /*2a400*/  @!P4 IMAD.X R15, R31, 0x1, R15, P5 ;  /* 0x000000011f0fc824 */ /* 0x000fca00028e060f */
[----:B------:R0:W-:Y:S01]  /*2a410*/  @!P4 STG.E.U8 desc[UR52][R14.64+0x18], R11 ;  /* 0x0000180b0e00c986 */ /* 0x0001e2000c101134 */
[----:B------:R-:W-:-:S13]  /*2a420*/  ISETP.LT.OR P4, PT, R29, 0x1a, !P2 ;  /* 0x0000001a1d00780c */ /* 0x000fda0005781670 */
[----:B0-----:R-:W0:Y:S01]  /*2a430*/  @!P4 LDC.64 R14, c[0x0][0x5c0] ;  /* 0x00017000ff0ecb82 */ /* 0x001e220000000a00 */
[----:B---3--:R-:W-:Y:S01]  /*2a440*/  FMUL R11, R46, UR4 ;  /* 0x000000042e0b7c20 */ /* 0x008fe20008400000 */
[----:B------:R-:W-:-:S04]  /*2a450*/  LOP3.LUT R0, R0, 0xffffbfff, RZ, 0xc0, !PT ;  /* 0xffffbfff00007812 */ /* 0x000fc800078ec0ff */
[----:B------:R-:W-:Y:S02]  /*2a460*/  F2FP.SATFINITE.E4M3.F32.PACK_AB_MERGE_C R11, RZ, R11, RZ ;  /* 0x0000000bff0b723e */ /* 0x000fe400048070ff */
[C---:B------:R-:W-:Y:S02]  /*2a470*/  LOP3.LUT P1, RZ, R10.reuse, 0x40, RZ, 0xc0, !PT ;  /* 0x000000400aff7812 */ /* 0x040fe4000782c0ff */
[----:B------:R-:W-:Y:S02]  /*2a480*/  LOP3.LUT R10, R10, 0xfffffff7, RZ, 0xc0, !PT ;  /* 0xfffffff70a0a7812 */ /* 0x000fe400078ec0ff */
[----:B------:R-:W-:Y:S02]  /*2a490*/  @P6 LOP3.LUT R0, R0, 0x4000, RZ, 0xfc, !PT ;  /* 0x0000400000006812 */ /* 0x000fe400078efcff */
[----:B0-----:R-:W-:-:S05]  /*2a4a0*/  @!P4 IADD3 R14, P5, R24, R14, RZ ;  /* 0x0000000e180ec210 */ /* 0x001fca0007fbe0ff */
[----:B------:R-:W-:Y:S01]  /*2a4b0*/  @!P4 IMAD.X R15, R31, 0x1, R15, P5 ;  /* 0x000000011f0fc824 */ /* 0x000fe200028e060f */
[----:B------:R-:W-:-:S04]  /*2a4c0*/  ISETP.LT.OR P2, PT, R29, 0x2a, !P3 ;  /* 0x0000002a1d00780c */ /* 0x000fc80005f41670 */
[----:B------:R5:W-:Y:S01]  /*2a4d0*/  @!P4 STG.E.U8 desc[UR52][R14.64+0x19], R11 ;  /* 0x0000190b0e00c986 */ /* 0x000be2000c101134 */
[----:B------:R-:W-:Y:S02]  /*2a4e0*/  @P3 LOP3.LUT R10, R10, 0x8, RZ, 0xfc, !PT ;  /* 0x000000080a0a3812 */ /* 0x000fe400078efcff */
[----:B------:R-:W-:Y:S01]  /*2a4f0*/  LOP3.LUT P3, RZ, R0, 0x100, RZ, 0xc0, !PT ;  /* 0x0000010000ff7812 */ /* 0x000fe2000786c0ff */
[----:B-----5:R-:W-:-:S05]  /*2a500*/  FMUL R11, R55, UR4 ;  /* 0x00000004370b7c20 */ /* 0x020fca0008400000 */
[----:B------:R-:W0:Y:S01]  /*2a510*/  @!P2 LDC.64 R14, c[0x0][0x5c0] ;  /* 0x00017000ff0eab82 */ /* 0x000e220000000a00 */
[----:B------:R-:W3:Y:S01]  /*2a520*/  LDL.LU R55, [R1+0x118] ;  /* 0x0001180001377983 */ /* 0x000ee20000300800 */
[----:B------:R-:W-:-:S05]  /*2a530*/  F2FP.SATFINITE.E4M3.F32.PACK_AB_MERGE_C R11, RZ, R11, RZ ;  /* 0x0000000bff0b723e */ /* 0x000fca00048070ff */
[----:B------:R2:W-:Y:S01]  /*2a540*/  @!P3 STG.E.U8 desc[UR52][R42.64+0x18], R11 ;  /* 0x0000180b2a00b986 */ /* 0x0005e2000c101134 */
[C---:B------:R-:W-:Y:S02]  /*2a550*/  LOP3.LUT P6, RZ, R0.reuse, 0x80, RZ, 0xc0, !PT ;  /* 0x0000008000ff7812 */ /* 0x040fe400078cc0ff */
[----:B------:R-:W-:-:S04]  /*2a560*/  LOP3.LUT R0, R0, 0xfffffffd, RZ, 0xc0, !PT ;  /* 0xfffffffd00007812 */ /* 0x000fc800078ec0ff */
[----:B------:R-:W-:Y:S02]  /*2a570*/  @P2 LOP3.LUT R0, R0, 0x2, RZ, 0xfc, !PT ;  /* 0x0000000200002812 */ /* 0x000fe400078efcff */
[----:B0-----:R-:W-:-:S04]  /*2a580*/  @!P2 IADD3 R44, P4, P5, R24, R14, R3 ;  /* 0x0000000e182ca210 */ /* 0x001fc80007d9e003 */
[----:B------:R-:W-:Y:S02]  /*2a590*/  @!P2 IADD3.X R45, R31, R15, R4, P4, P5 ;  /* 0x0000000f1f2da210 */ /* 0x000fe400027ea404 */
[----:B------:R-:W-:-:S13]  /*2a5a0*/  ISETP.LT.OR P2, PT, R29, 0x21, !P0 ;  /* 0x000000211d00780c */ /* 0x000fda0004741670 */
[----:B------:R-:W0:Y:S01]  /*2a5b0*/  @!P2 LDC.64 R14, c[0x0][0x5c0] ;  /* 0x00017000ff0eab82 */ /* 0x000e220000000a00 */
[----:B------:R-:W-:Y:S01]  /*2a5c0*/  ISETP.LT.OR P3, PT, R29, 0x22, !P0 ;  /* 0x000000221d00780c */ /* 0x000fe20004761670 */
[----:B--2---:R-:W-:Y:S02]  /*2a5d0*/  FMUL R11, R30, UR4 ;  /* 0x000000041e0b7c20 */ /* 0x004fe40008400000 */
[----:B------:R-:W2:Y:S01]  /*2a5e0*/  LDL.LU R30, [R1+0x11c] ;  /* 0x00011c00011e7983 */ /* 0x000ea20000300800 */
[----:B0-----:R-:W-:-:S04]  /*2a5f0*/  @!P2 IADD3 R46, P4, P5, R24, R14, R7 ;  /* 0x0000000e182ea210 */ /* 0x001fc80007d9e007 */
[----:B------:R-:W-:-:S05]  /*2a600*/  @!P2 IADD3.X R47, R31, R15, R6, P4, P5 ;  /* 0x0000000f1f2fa210 */ /* 0x000fca00027ea406 */
        /* <DEDUP_REMOVED lines=15> */
[----:B------:R-:W-:Y:S02]  /*2a700*/  F2FP.SATFINITE.E4M3.F32.PACK_AB_MERGE_C R11, RZ, R11, RZ ;  /* 0x0000000bff0b723e */ /* 0x000fe400048070ff */
[----:B------:R-:W-:-:S03]  /*2a710*/  LOP3.LUT R0, R0, 0xffffff7f, RZ, 0xc0, !PT ;  /* 0xffffff7f00007812 */ /* 0x000fc600078ec0ff */
[----:B------:R0:W-:Y:S01]  /*2a720*/  @!P6 STG.E.U8 desc[UR52][R38.64+0x19], R11 ;  /* 0x0000190b2600e986 */ /* 0x0001e2000c101134 */
[C---:B------:R-:W-:Y:S02]  /*2a730*/  LOP3.LUT P2, RZ, R10.reuse, 0x20, RZ, 0xc0, !PT ;  /* 0x000000200aff7812 */ /* 0x040fe4000784c0ff */
[----:B------:R-:W-:Y:S02]  /*2a740*/  LOP3.LUT R10, R10, 0xfffffffb, RZ, 0xc0, !PT ;  /* 0xfffffffb0a0a7812 */ /* 0x000fe400078ec0ff */
[----:B------:R-:W-:Y:S02]  /*2a750*/  @P3 LOP3.LUT R0, R0, 0x80, RZ, 0xfc, !PT ;  /* 0x0000008000003812 */ /* 0x000fe400078efcff */
[----:B------:R-:W-:Y:S02]  /*2a760*/  @P0 LOP3.LUT R10, R10, 0x4, RZ, 0xfc, !PT ;  /* 0x000000040a0a0812 */ /* 0x000fe400078efcff */
[----:B0-----:R-:W-:-:S04]  /*2a770*/  @!P3 IADD3 R38, P4, P5, R24, R14, R7 ;  /* 0x0000000e1826b210 */ /* 0x001fc80007d9e007 */
[----:B------:R-:W-:Y:S02]  /*2a780*/  @!P3 IADD3.X R39, R31, R15, R6, P4, P5 ;  /* 0x0000000f1f27b210 */ /* 0x000fe400027ea406 */
[----:B------:R-:W-:-:S04]  /*2a790*/  ISETP.GE.AND P3, PT, R28, 0x101, PT ;  /* 0x000001011c00780c */ /* 0x000fc80003f66270 */
[----:B------:R-:W-:-:S13]  /*2a7a0*/  ISETP.LT.OR P0, PT, R29, 0x21, !P3 ;  /* 0x000000211d00780c */ /* 0x000fda0005f01670 */
[----:B------:R-:W0:Y:S01]  /*2a7b0*/  @!P0 LDC.64 R14, c[0x0][0x5c0] ;  /* 0x00017000ff0e8b82 */ /* 0x000e220000000a00 */
[----:B----4-:R-:W-:Y:S02]  /*2a7c0*/  FMUL R11, R54, UR4 ;  /* 0x00000004360b7c20 */ /* 0x010fe40008400000 */
[----:B------:R-:W4:Y:S03]  /*2a7d0*/  LDL.LU R54, [R1+0x120] ;  /* 0x0001200001367983 */ /* 0x000f260000300800 */
[----:B------:R-:W-:-:S05]  /*2a7e0*/  F2FP.SATFINITE.E4M3.F32.PACK_AB_MERGE_C R11, RZ, R11, RZ ;  /* 0x0000000bff0b723e */ /* 0x000fca00048070ff */
[----:B------:R3:W-:Y:S01]  /*2a7f0*/  @!P2 STG.E.U8 desc[UR52][R40.64+0x10], R11 ;  /* 0x0000100b2800a986 */ /* 0x0007e2000c101134 */
[----:B------:R-:W-:Y:S02]  /*2a800*/  LOP3.LUT P2, RZ, R10, 0x10, RZ, 0xc0, !PT ;  /* 0x000000100aff7812 */ /* 0x000fe4000784c0ff */
[----:B0-----:R-:W-:-:S04]  /*2a810*/  @!P0 IADD3 R58, P4, P5, R24, R14, R9 ;  /* 0x0000000e183a8210 */ /* 0x001fc80007d9e009 */
[----:B------:R-:W-:Y:S02]  /*2a820*/  @!P0 IADD3.X R59, R31, R15, R8, P4, P5 ;  /* 0x0000000f1f3b8210 */ /* 0x000fe400027ea408 */
[----:B------:R-:W-:Y:S01]  /*2a830*/  ISETP.LT.OR P4, PT, R29, 0x11, !P2 ;  /* 0x000000111d00780c */ /* 0x000fe20005781670 */
[----:B---3--:R-:W-:-:S12]  /*2a840*/  FMUL R11, R55, UR4 ;  /* 0x00000004370b7c20 */ /* 0x008fd80008400000 */
[----:B------:R-:W0:Y:S01]  /*2a850*/  @!P4 LDC.64 R14, c[0x0][0x5c0] ;  /* 0x00017000ff0ecb82 */ /* 0x000e220000000a00 */
[----:B------:R-:W-:-:S05]  /*2a860*/  F2FP.SATFINITE.E4M3.F32.PACK_AB_MERGE_C R11, RZ, R11, RZ ;  /* 0x0000000bff0b723e */ /* 0x000fca00048070ff */
[----:B------:R1:W-:Y:S02]  /*2a870*/  @!P1 STG.E.U8 desc[UR52][R20.64+0x11], R11 ;  /* 0x0000110b14009986 */ /* 0x0003e4000c101134 */
[----:B-1----:R-:W-:-:S04]  /*2a880*/  @!P4 IADD3 R11, P1, P5, R3, R24, R7 ;  /* 0x00000018030bc210 */ /* 0x002fc80007d3e007 */
[----:B------:R-:W-:Y:S02]  /*2a890*/  @!P4 IADD3.X R13, R4, R31, R6, P1, P5 ;  /* 0x0000001f040dc210 */ /* 0x000fe40000fea406 */
[----:B0-----:R-:W-:Y:S01]  /*2a8a0*/  @!P4 IADD3 R14, P1, R11, R14, RZ ;  /* 0x0000000e0b0ec210 */ /* 0x001fe20007f3e0ff */
[----:B--2---:R-:W-:Y:S02]  /*2a8b0*/  FMUL R11, R30, UR4 ;  /* 0x000000041e0b7c20 */ /* 0x004fe40008400000 */
[----:B------:R-:W2:Y:S02]  /*2a8c0*/  LDL.LU R30, [R1+0x124] ;  /* 0x00012400011e7983 */ /* 0x000ea40000300800 */
[----:B------:R-:W-:Y:S01]  /*2a8d0*/  @!P4 IMAD.X R15, R13, 0x1, R15, P1 ;  /* 0x000000010d0fc824 */ /* 0x000fe200008e060f */
[----:B------:R-:W-:Y:S01]  /*2a8e0*/  ISETP.LT.OR P1, PT, R29, 0x12, !P2 ;  /* 0x000000121d00780c */ /* 0x000fe20005721670 */
[----:B------:R-:W3:Y:S01]  /*2a8f0*/  LDL.LU R61, [R1+0x128] ;  /* 0x00012800013d7983 */ /* 0x000ee20000300800 */
[----:B------:R-:W-:-:S03]  /*2a900*/  F2FP.SATFINITE.E4M3.F32.PACK_AB_MERGE_C R11, RZ, R11, RZ ;  /* 0x0000000bff0b723e */ /* 0x000fc600048070ff */
[----:B------:R-:W5:Y:S08]  /*2a910*/  LDL.LU R60, [R1+0x12c] ;  /* 0x00012c00013c7983 */ /* 0x000f700000300800 */
[----:B------:R-:W0:Y:S01]  /*2a920*/  @!P1 LDC.64 R16, c[0x0][0x5c0] ;  /* 0x00017000ff109b82 */ /* 0x000e220000000a00 */
[----:B------:R-:W-:Y:S01]  /*2a930*/  @!P1 IADD3 R13, P5, P6, R3, R24, R7 ;  /* 0x00000018030d9210 */ /* 0x000fe20007ebe007 */
[----:B------:R4:W-:Y:S03]  /*2a940*/  @!P4 STG.E.U8 desc[UR52][R14.64+0x10], R11 ;  /* 0x0000100b0e00c986 */ /* 0x0009e6000c101134 */
[----:B------:R-:W-:-:S02]  /*2a950*/  @!P1 IADD3.X R25, R4, R31, R6, P5, P6 ;  /* 0x0000001f04199210 */ /* 0x000fc40002fec406 */
[----:B0-----:R-:W-:-:S05]  /*2a960*/  @!P1 IADD3 R16, P4, R13, R16, RZ ;  /* 0x000000100d109210 */ /* 0x001fca0007f9e0ff */
[----:B------:R-:W-:Y:S02]  /*2a970*/  @!P1 IMAD.X R17, R25, 0x1, R17, P4 ;  /* 0x0000000119119824 */ /* 0x000fe400020e0611 */
[----:B----4-:R-:W-:-:S05]  /*2a980*/  FMUL R11, R54, UR4 ;  /* 0x00000004360b7c20 */ /* 0x010fca0008400000 */
[----:B------:R-:W-:-:S05]  /*2a990*/  F2FP.SATFINITE.E4M3.F32.PACK_AB_MERGE_C R11, RZ, R11, RZ ;  /* 0x0000000bff0b723e */ /* 0x000fca00048070ff */
[----:B------:R2:W-:Y:S01]  /*2a9a0*/  @!P1 STG.E.U8 desc[UR52][R16.64+0x11], R11 ;  /* 0x0000110b10009986 */ /* 0x0005e2000c101134 */
[----:B------:R-:W-:-:S13]  /*2a9b0*/  ISETP.LT.OR P3, PT, R29, 0x22, !P3 ;  /* 0x000000221d00780c */ /* 0x000fda0005f61670 */
[----:B------:R-:W0:Y:S01]  /*2a9c0*/  @!P3 LDC.64 R14, c[0x0][0x5c0] ;  /* 0x00017000ff0ebb82 */ /* 0x000e220000000a00 */
[----:B------:R-:W-:-:S04]  /*2a9d0*/  LOP3.LUT R0, R0, 0xfffeffff, RZ, 0xc0, !PT ;  /* 0xfffeffff00007812 */ /* 0x000fc800078ec0ff */
[----:B------:R-:W-:Y:S01]  /*2a9e0*/  @P0 LOP3.LUT R0, R0, 0x10000, RZ, 0xfc, !PT ;  /* 0x0001000000000812 */ /* 0x000fe200078efcff */
[----:B--2---:R-:W-:Y:S02]  /*2a9f0*/  FMUL R11, R30, UR4 ;  /* 0x000000041e0b7c20 */ /* 0x004fe40008400000 */
[----:B------:R-:W2:Y:S01]  /*2aa00*/  LDL.LU R30, [R1+0x130] ;  /* 0x00013000011e7983 */ /* 0x000ea20000300800 */
[----:B0-----:R-:W-:Y:S02]  /*2aa10*/  @!P3 IADD3 R20, P5, P6, R24, R14, R9 ;  /* 0x0000000e1814b210 */ /* 0x001fe40007ebe009 */
[C---:B------:R-:W-:Y:S01]  /*2aa20*/  LOP3.LUT P0, RZ, R0.reuse, 0x20, RZ, 0xc0, !PT ;  /* 0x0000002000ff7812 */ /* 0x040fe2000780c0ff */
[----:B------:R-:W4:Y:S01]  /*2aa30*/  LDL.LU R67, [R1+0x134] ;  /* 0x0001340001437983 */ /* 0x000f220000300800 */
[----:B------:R-:W-:Y:S02]  /*2aa40*/  LOP3.LUT R0, R0, 0xfffffdff, RZ, 0xc0, !PT ;  /* 0xfffffdff00007812 */ /* 0x000fe400078ec0ff */
[----:B------:R-:W-:Y:S01]  /*2aa50*/  @!P3 IADD3.X R21, R31, R15, R8, P5, P6 ;  /* 0x0000000f1f15b210 */ /* 0x000fe20002fec408 */
[----:B------:R-:W4:Y:S01]  /*2aa60*/  LDL.LU R66, [R1+0x138] ;  /* 0x0001380001427983 */ /* 0x000f220000300800 */
[----:B------:R-:W-:-:S02]  /*2aa70*/  ISETP.GE.AND P5, PT, R28, 0x101, PT ;  /* 0x000001011c00780c */ /* 0x000fc40003fa6270 */
[----:B------:R-:W-:Y:S02]  /*2aa80*/  @P3 LOP3.LUT R0, R0, 0x200, RZ, 0xfc, !PT ;  /* 0x0000020000003812 */ /* 0x000fe400078efcff */
[----:B------:R-:W-:-:S13]  /*2aa90*/  ISETP.LT.OR P3, PT, R29, 0x29, !P5 ;  /* 0x000000291d00780c */ /* 0x000fda0006f61670 */
[----:B------:R-:W0:Y:S01]  /*2aaa0*/  @!P3 LDC.64 R14, c[0x0][0x5c0] ;  /* 0x00017000ff0ebb82 */ /* 0x000e220000000a00 */
[----:B------:R-:W-:Y:S02]  /*2aab0*/  ISETP.LT.OR P5, PT, R29, 0x2a, !P5 ;  /* 0x0000002a1d00780c */ /* 0x000fe40006fa1670 */
[----:B------:R-:W-:Y:S02]  /*2aac0*/  LOP3.LUT P6, RZ, R0, 0x400, RZ, 0xc0, !PT ;  /* 0x0000040000ff7812 */ /* 0x000fe400078cc0ff */
[----:B0-----:R-:W-:-:S04]  /*2aad0*/  @!P3 IADD3 R54, P1, P4, R24, R14, R9 ;  /* 0x0000000e1836b210 */ /* 0x001fc80007c3e009 */
[----:B------:R-:W-:-:S05]  /*2aae0*/  @!P3 IADD3.X R55, R31, R15, R8, P1, P4 ;  /* 0x0000000f1f37b210 */ /* 0x000fca0000fe8408 */
[----:B------:R-:W0:Y:S01]  /*2aaf0*/  @!P5 LDC.64 R14, c[0x0][0x5c0] ;  /* 0x00017000ff0edb82 */ /* 0x000e220000000a00 */
[----:B------:R-:W-:-:S04]  /*2ab00*/  LOP3.LUT R0, R0, 0xfffbffff, RZ, 0xc0, !PT ;  /* 0xfffbffff00007812 */ /* 0x000fc800078ec0ff */
[----:B------:R-:W-:Y:S02]  /*2ab10*/  @P3 LOP3.LUT R0, R0, 0x40000, RZ, 0xfc, !PT ;  /* 0x0004000000003812 */ /* 0x000fe400078efcff */
[----:B------:R-:W-:Y:S02]  /*2ab20*/  LOP3.LUT P3, RZ, R10, 0x8, RZ, 0xc0, !PT ;  /* 0x000000080aff7812 */ /* 0x000fe4000786c0ff */
[----:B------:R-:W-:-:S04]  /*2ab30*/  LOP3.LUT R0, R0, 0xfffdffff, RZ, 0xc0, !PT ;  /* 0xfffdffff00007812 */ /* 0x000fc800078ec0ff */
[----:B------:R-:W-:Y:S02]  /*2ab40*/  @P5 LOP3.LUT R0, R0, 0x20000, RZ, 0xfc, !PT ;  /* 0x0002000000005812 */ /* 0x000fe400078efcff */
[----:B0-----:R-:W-:-:S04]  /*2ab50*/  @!P5 IADD3 R40, P1, P4, R24, R14, R9 ;  /* 0x0000000e1828d210 */ /* 0x001fc80007c3e009 */
[----:B------:R-:W-:Y:S02]  /*2ab60*/  @!P5 IADD3.X R41, R31, R15, R8, P1, P4 ;  /* 0x0000000f1f29d210 */ /* 0x000fe40000fe8408 */
[----:B------:R-:W-:-:S13]  /*2ab70*/  ISETP.LT.OR P5, PT, R29, 0x31, !P3 ;  /* 0x000000311d00780c */ /* 0x000fda0005fa1670 */
[----:B------:R-:W0:Y:S01]  /*2ab80*/  @!P5 LDC.64 R14, c[0x0][0x5c0] ;  /* 0x00017000ff0edb82 */ /* 0x000e220000000a00 */
[----:B------:R-:W-:Y:S02]  /*2ab90*/  F2FP.SATFINITE.E4M3.F32.PACK_AB_MERGE_C R11, RZ, R11, RZ ;  /* 0x0000000bff0b723e */ /* 0x000fe400048070ff */
[----:B0-----:R-:W-:-:S04]  /*2aba0*/  @!P5 IADD3 R68, P1, P4, R24, R14, R3 ;  /* 0x0000000e1844d210 */ /* 0x001fc80007c3e003 */
[----:B------:R-:W-:Y:S02]  /*2abb0*/  @!P5 IADD3.X R69, R31, R15, R4, P1, P4 ;  /* 0x0000000f1f45d210 */ /* 0x000fe40000fe8404 */
[----:B------:R-:W-:Y:S01]  /*2abc0*/  ISETP.LT.OR P4, PT, R29, 0x19, !P2 ;  /* 0x000000191d00780c */ /* 0x000fe20005781670 */
[----:B------:R3:W-:-:S12]  /*2abd0*/  @!P6 STG.E.U8 desc[UR52][R36.64+0x18], R11 ;  /* 0x0000180b2400e986 */ /* 0x0007d8000c101134 */
[----:B------:R-:W0:Y:S01]  /*2abe0*/  @!P4 LDC.64 R14, c[0x0][0x5c0] ;  /* 0x00017000ff0ecb82 */ /* 0x000e220000000a00 */
[----:B---3--:R-:W-:-:S05]  /*2abf0*/  FMUL R11, R61, UR4 ;  /* 0x000000043d0b7c20 */ /* 0x008fca0008400000 */
[----:B------:R-:W-:-:S05]  /*2ac00*/  F2FP.SATFINITE.E4M3.F32.PACK_AB_MERGE_C R11, RZ, R11, RZ ;  /* 0x0000000bff0b723e */ /* 0x000fca00048070ff */
[----:B------:R1:W-:Y:S02]  /*2ac10*/  @!P0 STG.E.U8 desc[UR52][R26.64+0x19], R11 ;  /* 0x0000190b1a008986 */ /* 0x0003e4000c101134 */
[----:B-1----:R-:W-:-:S04]  /*2ac20*/  @!P4 IADD3 R11, P1, P5, R3, R24, R7 ;  /* 0x00000018030bc210 */ /* 0x002fc80007d3e007 */
[----:B------:R-:W-:Y:S02]  /*2ac30*/  @!P4 IADD3.X R13, R4, R31, R6, P1, P5 ;  /* 0x0000001f040dc210 */ /* 0x000fe40000fea406 */
[----:B0-----:R-:W-:Y:S01]  /*2ac40*/  @!P4 IADD3 R14, P1, R11, R14, RZ ;  /* 0x0000000e0b0ec210 */ /* 0x001fe20007f3e0ff */
[----:B-----5:R-:W-:-:S04]  /*2ac50*/  FMUL R11, R60, UR4 ;  /* 0x000000043c0b7c20 */ /* 0x020fc80008400000 */
[----:B------:R-:W-:Y:S01]  /*2ac60*/  @!P4 IMAD.X R15, R13, 0x1, R15, P1 ;  /* 0x000000010d0fc824 */ /* 0x000fe200008e060f */
[----:B------:R-:W-:-:S05]  /*2ac70*/  F2FP.SATFINITE.E4M3.F32.PACK_AB_MERGE_C R11, RZ, R11, RZ ;  /* 0x0000000bff0b723e */ /* 0x000fca00048070ff */
[----:B------:R0:W-:Y:S01]  /*2ac80*/  @!P4 STG.E.U8 desc[UR52][R14.64+0x18], R11 ;  /* 0x0000180b0e00c986 */ /* 0x0001e2000c101134 */
[C---:B------:R-:W-:Y:S02]  /*2ac90*/  ISETP.LT.OR P0, PT, R29.reuse, 0x32, !P3 ;  /* 0x000000321d00780c */ /* 0x040fe40005f01670 */
[----:B------:R-:W-:-:S11]  /*2aca0*/  ISETP.LT.OR P1, PT, R29, 0x1a, !P2 ;  /* 0x0000001a1d00780c */ /* 0x000fd60005721670 */
[----:B0-----:R-:W0:Y:S01]  /*2acb0*/  @!P0 LDC.64 R14, c[0x0][0x5c0] ;  /* 0x00017000ff0e8b82 */ /* 0x001e220000000a00 */
[----:B--2---:R-:W-:-:S07]  /*2acc0*/  FMUL R11, R30, UR4 ;  /* 0x000000041e0b7c20 */ /* 0x004fce0008400000 */
[----:B------:R-:W1:Y:S01]  /*2acd0*/  @!P1 LDC.64 R16, c[0x0][0x5c0] ;  /* 0x00017000ff109b82 */ /* 0x000e620000000a00 */
[----:B------:R-:W2:Y:S01]  /*2ace0*/  LDL.LU R30, [R1+0x13c] ;  /* 0x00013c00011e7983 */ /* 0x000ea20000300800 */
[----:B------:R-:W-:-:S04]  /*2acf0*/  @!P1 IADD3 R13, P5, P6, R3, R24, R7 ;  /* 0x00000018030d9210 */ /* 0x000fc80007ebe007 */
[----:B------:R-:W-:Y:S02]  /*2ad00*/  @!P1 IADD3.X R25, R4, R31, R6, P5, P6 ;  /* 0x0000001f04199210 */ /* 0x000fe40002fec406 */
[----:B0-----:R-:W-:-:S04]  /*2ad10*/  @!P0 IADD3 R60, P5, P6, R24, R14, R3 ;  /* 0x0000000e183c8210 */ /* 0x001fc80007ebe003 */
[----:B------:R-:W-:Y:S02]  /*2ad20*/  @!P0 IADD3.X R61, R31, R15, R4, P5, P6 ;  /* 0x0000000f1f3d8210 */ /* 0x000fe40002fec404 */
[----:B------:R-:W-:-:S13]  /*2ad30*/  ISETP.LT.OR P5, PT, R29, 0x39, !P3 ;  /* 0x000000391d00780c */ /* 0x000fda0005fa1670 */
[----:B------:R-:W0:Y:S01]  /*2ad40*/  @!P5 LDC.64 R14, c[0x0][0x5c0] ;  /* 0x00017000ff0edb82 */ /* 0x000e220000000a00 */
[----:B-1----:R-:W-:Y:S02]  /*2ad50*/  @!P1 IADD3 R16, P4, R13, R16, RZ ;  /* 0x000000100d109210 */ /* 0x002fe40007f9e0ff */
[----:B------:R-:W-:Y:S02]  /*2ad60*/  LOP3.LUT R10, R10, 0xfffffffe, RZ, 0xc0, !PT ;  /* 0xfffffffe0a0a7812 */ /* 0x000fe400078ec0ff */
[----:B------:R-:W-:Y:S01]  /*2ad70*/  F2FP.SATFINITE.E4M3.F32.PACK_AB_MERGE_C R11, RZ, R11, RZ ;  /* 0x0000000bff0b723e */ /* 0x000fe200048070ff */
[----:B------:R-:W-:Y:S01]  /*2ad80*/  @!P1 IMAD.X R17, R25, 0x1, R17, P4 ;  /* 0x0000000119119824 */ /* 0x000fe200020e0611 */
[----:B------:R-:W-:Y:S02]  /*2ad90*/  @P2 LOP3.LUT R10, R10, 0x1, RZ, 0xfc, !PT ;  /* 0x000000010a0a2812 */ /* 0x000fe400078efcff */
[C---:B------:R-:W-:Y:S02]  /*2ada0*/  LOP3.LUT P2, RZ, R0.reuse, 0x4, RZ, 0xc0, !PT ;  /* 0x0000000400ff7812 */ /* 0x040fe4000784c0ff */
[C---:B------:R-:W-:Y:S01]  /*2adb0*/  LOP3.LUT P6, RZ, R0.reuse, 0x10, RZ, 0xc0, !PT ;  /* 0x0000001000ff7812 */ /* 0x040fe200078cc0ff */
[----:B------:R4:W-:Y:S01]  /*2adc0*/  @!P1 STG.E.U8 desc[UR52][R16.64+0x19], R11 ;  /* 0x0000190b10009986 */ /* 0x0009e2000c101134 */
[----:B------:R-:W-:-:S04]  /*2add0*/  LOP3.LUT R0, R0, 0xfff7ffff, RZ, 0xc0, !PT ;  /* 0xfff7ffff00007812 */ /* 0x000fc800078ec0ff */
[----:B------:R-:W-:Y:S02]  /*2ade0*/  @P5 LOP3.LUT R0, R0, 0x80000, RZ, 0xfc, !PT ;  /* 0x0008000000005812 */ /* 0x000fe400078efcff */
[----:B0-----:R-:W-:-:S04]  /*2adf0*/  @!P5 IADD3 R64, P1, P4, R24, R14, R3 ;  /* 0x0000000e1840d210 */ /* 0x001fc80007c3e003 */
[----:B------:R-:W-:Y:S02]  /*2ae00*/  @!P5 IADD3.X R65, R31, R15, R4, P1, P4 ;  /* 0x0000000f1f41d210 */ /* 0x000fe40000fe8404 */
[----:B------:R-:W-:Y:S02]  /*2ae10*/  ISETP.LT.OR P5, PT, R29, 0x3a, !P3 ;  /* 0x0000003a1d00780c */ /* 0x000fe40005fa1670 */
[----:B------:R-:W-:-:S11]  /*2ae20*/  LOP3.LUT P0, RZ, R10, 0x4, RZ, 0xc0, !PT ;  /* 0x000000040aff7812 */ /* 0x000fd6000780c0ff */
[----:B------:R-:W0:Y:S01]  /*2ae30*/  @!P5 LDC.64 R14, c[0x0][0x5c0] ;  /* 0x00017000ff0edb82 */ /* 0x000e220000000a00 */
[----:B------:R-:W-:-:S04]  /*2ae40*/  LOP3.LUT R10, R10, 0xfffffffd, RZ, 0xc0, !PT ;  /* 0xfffffffd0a0a7812 */ /* 0x000fc800078ec0ff */
[----:B------:R-:W-:Y:S02]  /*2ae50*/  @P3 LOP3.LUT R10, R10, 0x2, RZ, 0xfc, !PT ;  /* 0x000000020a0a3812 */ /* 0x000fe400078efcff */
[----:B------:R-:W-:Y:S02]  /*2ae60*/  ISETP.LT.OR P3, PT, R29, 0x31, !P0 ;  /* 0x000000311d00780c */ /* 0x000fe40004761670 */
[----:B0-----:R-:W-:-:S04]  /*2ae70*/  @!P5 IADD3 R62, P1, P4, R24, R14, R3 ;  /* 0x0000000e183ed210 */ /* 0x001fc80007c3e003 */
[----:B------:R-:W-:-:S07]  /*2ae80*/  @!P5 IADD3.X R63, R31, R15, R4, P1, P4 ;  /* 0x0000000f1f3fd210 */ /* 0x000fce0000fe8404 */
[----:B------:R-:W0:Y:S01]  /*2ae90*/  @!P3 LDC.64 R14, c[0x0][0x5c0] ;  /* 0x00017000ff0ebb82 */ /* 0x000e220000000a00 */
[----:B----4-:R-:W-:Y:S01]  /*2aea0*/  FMUL R11, R67, UR4 ;  /* 0x00000004430b7c20 */ /* 0x010fe20008400000 */
[----:B------:R-:W-:Y:S01]  /*2aeb0*/  LOP3.LUT R0, R0, 0xfffffbff, RZ, 0xc0, !PT ;  /* 0xfffffbff00007812 */ /* 0x000fe200078ec0ff */
[----:B------:R-:W3:Y:S03]  /*2aec0*/  LDL.LU R67, [R1+0x140] ;  /* 0x0001400001437983 */ /* 0x000ee60000300800 */
[----:B------:R-:W-:Y:S02]  /*2aed0*/  F2FP.SATFINITE.E4M3.F32.PACK_AB_MERGE_C R11, RZ, R11, RZ ;  /* 0x0000000bff0b723e */ /* 0x000fe400048070ff */
[----:B------:R-:W-:-:S03]  /*2aee0*/  @P5 LOP3.LUT R0, R0, 0x400, RZ, 0xfc, !PT ;  /* 0x0000040000005812 */ /* 0x000fc600078efcff */
[----:B------:R0:W-:Y:S01]  /*2aef0*/  @!P6 STG.E.U8 desc[UR52][R48.64+0x10], R11 ;  /* 0x0000100b3000e986 */ /* 0x0001e2000c101134 */
[----:B------:R-:W-:-:S04]  /*2af00*/  LOP3.LUT R0, R0, 0xffffffef, RZ, 0xc0, !PT ;  /* 0xffffffef00007812 */ /* 0x000fc800078ec0ff */
[----:B------:R-:W-:Y:S02]  /*2af10*/  @P3 LOP3.LUT R0, R0, 0x10, RZ, 0xfc, !PT ;  /* 0x0000001000003812 */ /* 0x000fe400078efcff */
[----:B0-----:R-:W-:-:S04]  /*2af20*/  @!P3 IADD3 R48, P1, P4, R24, R14, R7 ;  /* 0x0000000e1830b210 */ /* 0x001fc80007c3e007 */
[----:B------:R-:W-:Y:S02]  /*2af30*/  @!P3 IADD3.X R49, R31, R15, R6, P1, P4 ;  /* 0x0000000f1f31b210 */ /* 0x000fe40000fe8406 */
[----:B------:R-:W-:-:S04]  /*2af40*/  ISETP.GE.AND P3, PT, R28, 0x109, PT ;  /* 0x000001091c00780c */ /* 0x000fc80003f66270 */
[----:B------:R-:W-:Y:S01]  /*2af50*/  ISETP.LT.OR P4, PT, R29, 0x11, !P3 ;  /* 0x000000111d00780c */ /* 0x000fe20005f81670 */
[----:B------:R-:W-:Y:S02]  /*2af60*/  FMUL R11, R66, UR4 ;  /* 0x00000004420b7c20 */ /* 0x000fe40008400000 */
[----:B------:R-:W4:Y:S10]  /*2af70*/  LDL.LU R66, [R1+0x144] ;  /* 0x0001440001427983 */ /* 0x000f340000300800 */
[----:B------:R-:W0:Y:S01]  /*2af80*/  @!P4 LDC.64 R14, c[0x0][0x5c0] ;  /* 0x00017000ff0ecb82 */ /* 0x000e220000000a00 */
[----:B------:R-:W-:-:S05]  /*2af90*/  F2FP.SATFINITE.E4M3.F32.PACK_AB_MERGE_C R11, RZ, R11, RZ ;  /* 0x0000000bff0b723e */ /* 0x000fca00048070ff */
[----:B------:R1:W-:Y:S02]  /*2afa0*/  @!P2 STG.E.U8 desc[UR52][R22.64+0x11], R11 ;  /* 0x0000110b1600a986 */ /* 0x0003e4000c101134 */
[----:B-1----:R-:W-:-:S04]  /*2afb0*/  @!P4 IADD3 R11, P1, P5, R3, R24, R9 ;  /* 0x00000018030bc210 */ /* 0x002fc80007d3e009 */
[----:B------:R-:W-:Y:S02]  /*2afc0*/  @!P4 IADD3.X R13, R4, R31, R8, P1, P5 ;  /* 0x0000001f040dc210 */ /* 0x000fe40000fea408 */
[----:B0-----:R-:W-:Y:S01]  /*2afd0*/  @!P4 IADD3 R14, P1, R11, R14, RZ ;  /* 0x0000000e0b0ec210 */ /* 0x001fe20007f3e0ff */
[----:B--2---:R-:W-:Y:S02]  /*2afe0*/  FMUL R11, R30, UR4 ;  /* 0x000000041e0b7c20 */ /* 0x004fe40008400000 */
[----:B------:R-:W2:Y:S04]  /*2aff0*/  LDL.LU R30, [R1+0x148] ;  /* 0x00014800011e7983 */ /* 0x000ea80000300800 */
[----:B------:R-:W5:Y:S01]  /*2b000*/  LDL.LU R70, [R1+0x14c] ;  /* 0x00014c0001467983 */ /* 0x000f620000300800 */
[----:B------:R-:W-:Y:S01]  /*2b010*/  @!P4 IMAD.X R15, R13, 0x1, R15, P1 ;  /* 0x000000010d0fc824 */ /* 0x000fe200008e060f */
[----:B------:R-:W-:-:S02]  /*2b020*/  ISETP.LT.OR P1, PT, R29, 0x12, !P3 ;  /* 0x000000121d00780c */ /* 0x000fc40005f21670 */
[----:B------:R-:W-:Y:S01]  /*2b030*/  ISETP.LT.OR P2, PT, R29, 0x32, !P0 ;  /* 0x000000321d00780c */ /* 0x000fe20004741670 */
[----:B------:R-:W5:Y:S01]  /*2b040*/  LDL.LU R71, [R1+0x150] ;  /* 0x0001500001477983 */ /* 0x000f620000300800 */
[----:B------:R-:W-:-:S05]  /*2b050*/  F2FP.SATFINITE.E4M3.F32.PACK_AB_MERGE_C R11, RZ, R11, RZ ;  /* 0x0000000bff0b723e */ /* 0x000fca00048070ff */
[----:B------:R0:W-:Y:S04]  /*2b060*/  @!P4 STG.E.U8 desc[UR52][R14.64+0x10], R11 ;  /* 0x0000100b0e00c986 */ /* 0x0001e8000c101134 */
[----:B------:R-:W1:Y:S08]  /*2b070*/  @!P1 LDC.64 R16, c[0x0][0x5c0] ;  /* 0x00017000ff109b82 */ /* 0x000e700000000a00 */
[----:B0-----:R-:W0:Y:S01]  /*2b080*/  @!P2 LDC.64 R14, c[0x0][0x5c0] ;  /* 0x00017000ff0eab82 */ /* 0x001e220000000a00 */
[----:B------:R-:W-:-:S02]  /*2b090*/  @!P1 IADD3 R13, P5, P6, R3, R24, R9 ;  /* 0x00000018030d9210 */ /* 0x000fc40007ebe009 */
[----:B------:R-:W-:Y:S02]  /*2b0a0*/  LOP3.LUT R0, R0, 0xfffffffb, RZ, 0xc0, !PT ;  /* 0xfffffffb00007812 */ /* 0x000fe400078ec0ff */
[----:B------:R-:W-:Y:S02]  /*2b0b0*/  @!P1 IADD3.X R25, R4, R31, R8, P5, P6 ;  /* 0x0000001f04199210 */ /* 0x000fe40002fec408 */
[----:B------:R-:W-:Y:S02]  /*2b0c0*/  @P2 LOP3.LUT R0, R0, 0x4, RZ, 0xfc, !PT ;  /* 0x0000000400002812 */ /* 0x000fe400078efcff */
[----:B-1----:R-:W-:-:S05]  /*2b0d0*/  @!P1 IADD3 R16, P4, R13, R16, RZ ;  /* 0x000000100d109210 */ /* 0x002fca0007f9e0ff */
[----:B------:R-:W-:Y:S01]  /*2b0e0*/  @!P1 IMAD.X R17, R25, 0x1, R17, P4 ;  /* 0x0000000119119824 */ /* 0x000fe200020e0611 */
[----:B0-----:R-:W-:-:S04]  /*2b0f0*/  @!P2 IADD3 R22, P5, P6, R24, R14, R7 ;  /* 0x0000000e1816a210 */ /* 0x001fc80007ebe007 */
[----:B------:R-:W-:Y:S02]  /*2b100*/  @!P2 IADD3.X R23, R31, R15, R6, P5, P6 ;  /* 0x0000000f1f17a210 */ /* 0x000fe40002fec406 */
[----:B------:R-:W-:Y:S01]  /*2b110*/  LOP3.LUT P5, RZ, R0, 0x800, RZ, 0xc0, !PT ;  /* 0x0000080000ff7812 */ /* 0x000fe200078ac0ff */
[----:B---3--:R-:W-:-:S05]  /*2b120*/  FMUL R11, R67, UR4 ;  /* 0x00000004430b7c20 */ /* 0x008fca0008400000 */
[----:B------:R-:W-:-:S05]  /*2b130*/  F2FP.SATFINITE.E4M3.F32.PACK_AB_MERGE_C R11, RZ, R11, RZ ;  /* 0x0000000bff0b723e */ /* 0x000fca00048070ff */
[----:B------:R4:W-:Y:S02]  /*2b140*/  @!P1 STG.E.U8 desc[UR52][R16.64+0x11], R11 ;  /* 0x0000110b10009986 */ /* 0x0009e4000c101134 */
[----:B----4-:R-:W-:-:S05]  /*2b150*/  FMUL R11, R66, UR4 ;  /* 0x00000004420b7c20 */ /* 0x010fca0008400000 */
[----:B------:R-:W-:-:S05]  /*2b160*/  F2FP.SATFINITE.E4M3.F32.PACK_AB_MERGE_C R11, RZ, R11, RZ ;  /* 0x0000000bff0b723e */ /* 0x000fca00048070ff */
[----:B------:R2:W-:Y:S01]  /*2b170*/  @!P5 STG.E.U8 desc[UR52][R34.64+0x18], R11 ;  /* 0x0000180b2200d986 */ /* 0x0005e2000c101134 */
[----:B------:R-:W-:-:S13]  /*2b180*/  ISETP.LT.OR P2, PT, R29, 0x39, !P0 ;  /* 0x000000391d00780c */ /* 0x000fda0004741670 */
[----:B------:R-:W0:Y:S01]  /*2b190*/  @!P2 LDC.64 R14, c[0x0][0x5c0] ;  /* 0x00017000ff0eab82 */ /* 0x000e220000000a00 */
[C---:B------:R-:W-:Y:S02]  /*2b1a0*/  LOP3.LUT P6, RZ, R0.reuse, 0x1, RZ, 0xc0, !PT ;  /* 0x0000000100ff7812 */ /* 0x040fe400078cc0ff */
[----:B------:R-:W-:-:S04]  /*2b1b0*/  LOP3.LUT R0, R0, 0xff7fffff, RZ, 0xc0, !PT ;  /* 0xff7fffff00007812 */ /* 0x000fc800078ec0ff */
[----:B------:R-:W-:Y:S02]  /*2b1c0*/  @P2 LOP3.LUT R0, R0, 0x800000, RZ, 0xfc, !PT ;  /* 0x0080000000002812 */ /* 0x000fe400078efcff */
[----:B0-----:R-:W-:-:S04]  /*2b1d0*/  @!P2 IADD3 R36, P1, P4, R24, R14, R7 ;  /* 0x0000000e1824a210 */ /* 0x001fc80007c3e007 */
[----:B------:R-:W-:Y:S02]  /*2b1e0*/  @!P2 IADD3.X R37, R31, R15, R6, P1, P4 ;  /* 0x0000000f1f25a210 */ /* 0x000fe40000fe8406 */
[----:B------:R-:W-:-:S13]  /*2b1f0*/  ISETP.LT.OR P2, PT, R29, 0x3a, !P0 ;  /* 0x0000003a1d00780c */ /* 0x000fda0004741670 */
[----:B------:R-:W0:Y:S01]  /*2b200*/  @!P2 LDC.64 R14, c[0x0][0x5c0] ;  /* 0x00017000ff0eab82 */ /* 0x000e220000000a00 */
[----:B--2---:R-:W-:Y:S02]  /*2b210*/  FMUL R11, R30, UR4 ;  /* 0x000000041e0b7c20 */ /* 0x004fe40008400000 */
[----:B------:R-:W2:Y:S01]  /*2b220*/  LDL.LU R30, [R1+0x154] ;  /* 0x00015400011e7983 */ /* 0x000ea20000300800 */
[----:B------:R-:W-:Y:S02]  /*2b230*/  LOP3.LUT R0, R0, 0xffbfffff, RZ, 0xc0, !PT ;  /* 0xffbfffff00007812 */ /* 0x000fe400078ec0ff */
[----:B0-----:R-:W-:Y:S02]  /*2b240*/  @!P2 IADD3 R26, P1, P4, R24, R14, R7 ;  /* 0x0000000e181aa210 */ /* 0x001fe40007c3e007 */
[----:B------:R-:W-:Y:S02]  /*2b250*/  @P2 LOP3.LUT R0, R0, 0x400000, RZ, 0xfc, !PT ;  /* 0x0040000000002812 */ /* 0x000fe400078efcff */
[----:B------:R-:W-:-:S02]  /*2b260*/  @!P2 IADD3.X R27, R31, R15, R6, P1, P4 ;  /* 0x0000000f1f1ba210 */ /* 0x000fc40000fe8406 */
[----:B------:R-:W-:-:S04]  /*2b270*/  ISETP.GE.AND P2, PT, R28, 0x101, PT ;  /* 0x000001011c00780c */ /* 0x000fc80003f46270 */
[----:B------:R-:W-:-:S13]  /*2b280*/  ISETP.LT.OR P5, PT, R29, 0x31, !P2 ;  /* 0x000000311d00780c */ /* 0x000fda00057a1670 */
[----:B------:R-:W0:Y:S02]  /*2b290*/  @!P5 LDC.64 R14, c[0x0][0x5c0] ;  /* 0x00017000ff0edb82 */ /* 0x000e240000000a00 */
[----:B0-----:R-:W-:-:S04]  /*2b2a0*/  @!P5 IADD3 R66, P1, P4, R24, R14, R9 ;  /* 0x0000000e1842d210 */ /* 0x001fc80007c3e009 */
[----:B------:R-:W-:Y:S02]  /*2b2b0*/  @!P5 IADD3.X R67, R31, R15, R8, P1, P4 ;  /* 0x0000000f1f43d210 */ /* 0x000fe40000fe8408 */
[----:B------:R-:W-:-:S13]  /*2b2c0*/  ISETP.LT.OR P4, PT, R29, 0x19, !P3 ;  /* 0x000000191d00780c */ /* 0x000fda0005f81670 */
[----:B------:R-:W0:Y:S01]  /*2b2d0*/  @!P4 LDC.64 R14, c[0x0][0x5c0] ;  /* 0x00017000ff0ecb82 */ /* 0x000e220000000a00 */
[----:B------:R-:W-:Y:S02]  /*2b2e0*/  F2FP.SATFINITE.E4M3.F32.PACK_AB_MERGE_C R11, RZ, R11, RZ ;  /* 0x0000000bff0b723e */ /* 0x000fe400048070ff */
[----:B------:R-:W-:-:S03]  /*2b2f0*/  LOP3.LUT R0, R0, 0xfeffffff, RZ, 0xc0, !PT ;  /* 0xfeffffff00007812 */ /* 0x000fc600078ec0ff */
[----:B------:R1:W-:Y:S01]  /*2b300*/  @!P6 STG.E.U8 desc[UR52][R18.64+0x19], R11 ;  /* 0x0000190b1200e986 */ /* 0x0003e2000c101134 */
[----:B------:R-:W-:Y:S02]  /*2b310*/  @P5 LOP3.LUT R0, R0, 0x1000000, RZ, 0xfc, !PT ;  /* 0x0100000000005812 */ /* 0x000fe400078efcff */
[----:B-1----:R-:W-:-:S04]  /*2b320*/  @!P4 IADD3 R11, P1, P5, R3, R24, R9 ;  /* 0x00000018030bc210 */ /* 0x002fc80007d3e009 */
[----:B------:R-:W-:Y:S02]  /*2b330*/  @!P4 IADD3.X R13, R4, R31, R8, P1, P5 ;  /* 0x0000001f040dc210 */ /* 0x000fe40000fea408 */
[----:B0-----:R-:W-:Y:S01]  /*2b340*/  @!P4 IADD3 R14, P1, R11, R14, RZ ;  /* 0x0000000e0b0ec210 */ /* 0x001fe20007f3e0ff */
[----:B-----5:R-:W-:Y:S02]  /*2b350*/  FMUL R11, R70, UR4 ;  /* 0x00000004460b7c20 */ /* 0x020fe40008400000 */
[----:B------:R-:W3:Y:S04]  /*2b360*/  LDL.LU R70, [R1+0x158] ;  /* 0x0001580001467983 */ /* 0x000ee80000300800 */
[----:B------:R-:W4:Y:S01]  /*2b370*/  LDL.LU R72, [R1+0x15c] ;  /* 0x00015c0001487983 */ /* 0x000f220000300800 */
[----:B------:R-:W-:Y:S01]  /*2b380*/  @!P4 IMAD.X R15, R13, 0x1, R15, P1 ;  /* 0x000000010d0fc824 */ /* 0x000fe200008e060f */
[----:B------:R-:W-:-:S13]  /*2b390*/  ISETP.LT.OR P1, PT, R29, 0x1a, !P3 ;  /* 0x0000001a1d00780c */ /* 0x000fda0005f21670 */
[----:B------:R-:W0:Y:S01]  /*2b3a0*/  @!P1 LDC.64 R16, c[0x0][0x5c0] ;  /* 0x00017000ff109b82 */ /* 0x000e220000000a00 */
[----:B------:R-:W-:Y:S02]  /*2b3b0*/  F2FP.SATFINITE.E4M3.F32.PACK_AB_MERGE_C R11, RZ, R11, RZ ;  /* 0x0000000bff0b723e */ /* 0x000fe400048070ff */
[----:B------:R-:W-:-:S03]  /*2b3c0*/  @!P1 IADD3 R13, P5, P6, R3, R24, R9 ;  /* 0x00000018030d9210 */ /* 0x000fc60007ebe009 */
[----:B------:R1:W-:Y:S01]  /*2b3d0*/  @!P4 STG.E.U8 desc[UR52][R14.64+0x18], R11 ;  /* 0x0000180b0e00c986 */ /* 0x0003e2000c101134 */
[----:B------:R-:W-:Y:S01]  /*2b3e0*/  @!P1 IADD3.X R25, R4, R31, R8, P5, P6 ;  /* 0x0000001f04199210 */ /* 0x000fe20002fec408 */
[----:B-1----:R-:W-:Y:S01]  /*2b3f0*/  FMUL R11, R71, UR4 ;  /* 0x00000004470b7c20 */ /* 0x002fe20008400000 */
[----:B0-----:R-:W-:-:S04]  /*2b400*/  @!P1 IADD3 R16, P4, R13, R16, RZ ;  /* 0x000000100d109210 */ /* 0x001fc80007f9e0ff */
[----:B------:R-:W-:Y:S01]  /*2b410*/  F2FP.SATFINITE.E4M3.F32.PACK_AB_MERGE_C R11, RZ, R11, RZ ;  /* 0x0000000bff0b723e */ /* 0x000fe200048070ff */
[----:B------:R-:W-:-:S05]  /*2b420*/  @!P1 IMAD.X R17, R25, 0x1, R17, P4 ;  /* 0x0000000119119824 */ /* 0x000fca00020e0611 */
[----:B------:R2:W-:Y:S01]  /*2b430*/  @!P1 STG.E.U8 desc[UR52][R16.64+0x19], R11 ;  /* 0x0000190b10009986 */ /* 0x0005e2000c101134 */
[----:B------:R-:W-:-:S13]  /*2b440*/  ISETP.LT.OR P3, PT, R29, 0x32, !P2 ;  /* 0x000000321d00780c */ /* 0x000fda0005761670 */
[----:B------:R-:W0:Y:S02]  /*2b450*/  @!P3 LDC.64 R14, c[0x0][0x5c0] ;  /* 0x00017000ff0ebb82 */ /* 0x000e240000000a00 */
[----:B0-----:R-:W-:-:S04]  /*2b460*/  @!P3 IADD3 R18, P5, P6, R24, R14, R9 ;  /* 0x0000000e1812b210 */ /* 0x001fc80007ebe009 */
[----:B------:R-:W-:Y:S02]  /*2b470*/  @!P3 IADD3.X R19, R31, R15, R8, P5, P6 ;  /* 0x0000000f1f13b210 */ /* 0x000fe40002fec408 */
[----:B------:R-:W-:-:S13]  /*2b480*/  ISETP.LT.OR P5, PT, R29, 0x39, !P2 ;  /* 0x000000391d00780c */ /* 0x000fda00057a1670 */
[----:B------:R-:W0:Y:S01]  /*2b490*/  @!P5 LDC.64 R14, c[0x0][0x5c0] ;  /* 0x00017000ff0edb82 */ /* 0x000e220000000a00 */
[----:B--2---:R-:W-:Y:S02]  /*2b4a0*/  FMUL R11, R30, UR4 ;  /* 0x000000041e0b7c20 */ /* 0x004fe40008400000 */
[----:B------:R-:W2:Y:S01]  /*2b4b0*/  LDL.LU R30, [R1+0x160] ;  /* 0x00016000011e7983 */ /* 0x000ea20000300800 */
[----:B0-----:R-:W-:Y:S02]  /*2b4c0*/  @!P5 IADD3 R34, P1, P4, R24, R14, R9 ;  /* 0x0000000e1822d210 */ /* 0x001fe40007c3e009 */
[----:B------:R-:W-:Y:S01]  /*2b4d0*/  ISETP.GE.AND P6, PT, R28, 0x1, PT ;  /* 0x000000011c00780c */ /* 0x000fe20003fc6270 */
[----:B------:R-:W5:Y:S01]  /*2b4e0*/  LDL.LU R73, [R1+0x164] ;  /* 0x0001640001497983 */ /* 0x000f620000300800 */
        /* <DEDUP_REMOVED lines=9> */
[----:B------:R-:W-:Y:S02]  /*2b580*/  ISETP.LT.OR P2, PT, R29, 0x3a, !P2 ;  /* 0x0000003a1d00780c */ /* 0x000fe40005741670 */
[----:B0-----:R-:W-:Y:S01]  /*2b590*/  @!P1 IADD3 R14, P4, R24, R14, RZ ;  /* 0x0000000e180e9210 */ /* 0x001fe20007f9e0ff */
[----:B---3--:R-:W-:-:S04]  /*2b5a0*/  FMUL R11, R70, UR4 ;  /* 0x00000004460b7c20 */ /* 0x008fc80008400000 */
[----:B------:R-:W-:Y:S01]  /*2b5b0*/  @!P1 IMAD.X R15, R31, 0x1, R15, P4 ;  /* 0x000000011f0f9824 */ /* 0x000fe200020e060f */
[----:B------:R-:W-:-:S05]  /*2b5c0*/  F2FP.SATFINITE.E4M3.F32.PACK_AB_MERGE_C R11, RZ, R11, RZ ;  /* 0x0000000bff0b723e */ /* 0x000fca00048070ff */
[----:B------:R4:W-:Y:S02]  /*2b5d0*/  @!P1 STG.E.U8 desc[UR52][R14.64+0x21], R11 ;  /* 0x0000210b0e009986 */ /* 0x0009e4000c101134 */
[----:B----4-:R-:W-:Y:S01]  /*2b5e0*/  FMUL R11, R72, UR4 ;  /* 0x00000004480b7c20 */ /* 0x010fe20008400000 */
[----:B------:R-:W0:Y:S01]  /*2b5f0*/  @!P2 LDC.64 R14, c[0x0][0x5c0] ;  /* 0x00017000ff0eab82 */ /* 0x000e220000000a00 */
[----:B------:R-:W3:Y:S01]  /*2b600*/  LDL.LU R72, [R1+0x168] ;  /* 0x0001680001487983 */ /* 0x000ee20000300800 */
[----:B------:R-:W-:-:S04]  /*2b610*/  LOP3.LUT R0, R0, 0xfffffffe, RZ, 0xc0, !PT ;  /* 0xfffffffe00007812 */ /* 0x000fc800078ec0ff */
[----:B------:R-:W-:-:S04]  /*2b620*/  @P3 LOP3.LUT R0, R0, 0x1, RZ, 0xfc, !PT ;  /* 0x0000000100003812 */ /* 0x000fc800078efcff */
[----:B------:R-:W-:-:S04]  /*2b630*/  LOP3.LUT R0, R0, 0xfdffffff, RZ, 0xc0, !PT ;  /* 0xfdffffff00007812 */ /* 0x000fc800078ec0ff */
[----:B------:R-:W-:Y:S02]  /*2b640*/  @P5 LOP3.LUT R0, R0, 0x2000000, RZ, 0xfc, !PT ;  /* 0x0200000000005812 */ /* 0x000fe400078efcff */
[----:B------:R-:W-:Y:S02]  /*2b650*/  LOP3.LUT P3, RZ, R10, 0x2, RZ, 0xc0, !PT ;  /* 0x000000020aff7812 */ /* 0x000fe4000786c0ff */
[----:B------:R-:W-:Y:S02]  /*2b660*/  LOP3.LUT R0, R0, 0xfffff7ff, RZ, 0xc0, !PT ;  /* 0xfffff7ff00007812 */ /* 0x000fe400078ec0ff */
[----:B0-----:R-:W-:Y:S02]  /*2b670*/  @!P2 IADD3 R16, P1, P4, R24, R14, R9 ;  /* 0x0000000e1810a210 */ /* 0x001fe40007c3e009 */
[----:B------:R-:W-:Y:S02]  /*2b680*/  @P2 LOP3.LUT R0, R0, 0x800, RZ, 0xfc, !PT ;  /* 0x0000080000002812 */ /* 0x000fe400078efcff */
[----:B------:R-:W-:-:S02]  /*2b690*/  @!P2 IADD3.X R17, R31, R15, R8, P1, P4 ;  /* 0x0000000f1f11a210 */ /* 0x000fc40000fe8408 */
[----:B------:R-:W-:Y:S02]  /*2b6a0*/  ISETP.LT.OR P2, PT, R29, 0x21, !P3 ;  /* 0x000000211d00780c */ /* 0x000fe40005f41670 */
[----:B------:R-:W-:-:S11]  /*2b6b0*/  F2FP.SATFINITE.E4M3.F32.PACK_AB_MERGE_C R11, RZ, R11, RZ ;  /* 0x0000000bff0b723e */ /* 0x000fd600048070ff */
        /* <DEDUP_REMOVED lines=8> */
[----:B------:R-:W2:Y:S04]  /*2b740*/  LDL.LU R30, [R1+0x16c] ;  /* 0x00016c00011e7983 */ /* 0x000ea80000300800 */
[----:B------:R-:W4:Y:S01]  /*2b750*/  LDL.LU R76, [R1+0x170] ;  /* 0x00017000014c7983 */ /* 0x000f220000300800 */
[----:B0-----:R-:W-:Y:S02]  /*2b760*/  @!P5 IADD3 R52, P1, P4, R24, R14, R3 ;  /* 0x0000000e1834d210 */ /* 0x001fe40007c3e003 */
[----:B------:R-:W-:Y:S01]  /*2b770*/  ISETP.LT.OR P2, PT, R29, 0x22, !P3 ;  /* 0x000000221d00780c */ /* 0x000fe20005f41670 */
[----:B------:R-:W4:Y:S01]  /*2b780*/  LDL.LU R77, [R1+0x174] ;  /* 0x00017400014d7983 */ /* 0x000f220000300800 */
[----:B------:R-:W-:-:S02]  /*2b790*/  @!P5 IADD3.X R53, R31, R15, R4, P1, P4 ;  /* 0x0000000f1f35d210 */ /* 0x000fc40000fe8404 */
[----:B------:R-:W-:-:S13]  /*2b7a0*/  ISETP.LT.OR P5, PT, R29, 0x49, !P3 ;  /* 0x000000491d00780c */ /* 0x000fda0005fa1670 */
[----:B------:R-:W0:Y:S02]  /*2b7b0*/  @!P5 LDC.64 R14, c[0x0][0x5c0] ;  /* 0x00017000ff0edb82 */ /* 0x000e240000000a00 */
[----:B0-----:R-:W-:-:S04]  /*2b7c0*/  @!P5 IADD3 R74, P1, P4, R24, R14, R3 ;  /* 0x0000000e184ad210 */ /* 0x001fc80007c3e003 */
[----:B------:R-:W-:Y:S02]  /*2b7d0*/  @!P5 IADD3.X R75, R31, R15, R4, P1, P4 ;  /* 0x0000000f1f4bd210 */ /* 0x000fe40000fe8404 */
[----:B------:R-:W-:-:S13]  /*2b7e0*/  ISETP.LT.OR P1, PT, R29, 0x29, !P6 ;  /* 0x000000291d00780c */ /* 0x000fda0007721670 */
[----:B------:R-:W0:Y:S01]  /*2b7f0*/  @!P1 LDC.64 R14, c[0x0][0x5c0] ;  /* 0x00017000ff0e9b82 */ /* 0x000e220000000a00 */
[----:B------:R-:W-:-:S05]  /*2b800*/  F2FP.SATFINITE.E4M3.F32.PACK_AB_MERGE_C R11, RZ, R11, RZ ;  /* 0x0000000bff0b723e */ /* 0x000fca00048070ff */
[----:B------:R5:W-:Y:S02]  /*2b810*/  @!P2 STG.E.U8 desc[UR52][R50.64+0x21], R11 ;  /* 0x0000210b3200a986 */ /* 0x000be4000c101134 */
[----:B-----5:R-:W-:Y:S01]  /*2b820*/  FMUL R11, R73, UR4 ;  /* 0x00000004490b7c20 */ /* 0x020fe20008400000 */
[----:B0-----:R-:W-:-:S04]  /*2b830*/  @!P1 IADD3 R14, P4, R24, R14, RZ ;  /* 0x0000000e180e9210 */ /* 0x001fc80007f9e0ff */
[----:B------:R-:W-:Y:S01]  /*2b840*/  F2FP.SATFINITE.E4M3.F32.PACK_AB_MERGE_C R11, RZ, R11, RZ ;  /* 0x0000000bff0b723e */ /* 0x000fe200048070ff */
[----:B------:R-:W-:-:S05]  /*2b850*/  @!P1 IMAD.X R15, R31, 0x1, R15, P4 ;  /* 0x000000011f0f9824 */ /* 0x000fca00020e060f */
[----:B------:R0:W-:Y:S01]  /*2b860*/  @!P1 STG.E.U8 desc[UR52][R14.64+0x28], R11 ;  /* 0x0000280b0e009986 */ /* 0x0001e2000c101134 */
[----:B------:R-:W-:-:S13]  /*2b870*/  ISETP.LT.OR P1, PT, R29, 0x2a, !P6 ;  /* 0x0000002a1d00780c */ /* 0x000fda0007721670 */
[----:B0-----:R-:W0:Y:S01]  /*2b880*/  @!P1 LDC.64 R14, c[0x0][0x5c0] ;  /* 0x00017000ff0e9b82 */ /* 0x001e220000000a00 */
[----:B------:R-:W-:Y:S01]  /*2b890*/  ISETP.LT.OR P6, PT, R29, 0x4a, !P3 ;  /* 0x0000004a1d00780c */ /* 0x000fe20005fc1670 */
[----:B---3--:R-:W-:-:S05]  /*2b8a0*/  FMUL R11, R72, UR4 ;  /* 0x00000004480b7c20 */ /* 0x008fca0008400000 */
[----:B------:R-:W-:Y:S02]  /*2b8b0*/  F2FP.SATFINITE.E4M3.F32.PACK_AB_MERGE_C R11, RZ, R11, RZ ;  /* 0x0000000bff0b723e */ /* 0x000fe400048070ff */
[----:B0-----:R-:W-:-:S05]  /*2b8c0*/  @!P1 IADD3 R14, P4, R24, R14, RZ ;  /* 0x0000000e180e9210 */ /* 0x001fca0007f9e0ff */
[----:B------:R-:W-:-:S05]  /*2b8d0*/  @!P1 IMAD.X R15, R31, 0x1, R15, P4 ;  /* 0x000000011f0f9824 */ /* 0x000fca00020e060f */
[----:B------:R0:W-:Y:S02]  /*2b8e0*/  @!P1 STG.E.U8 desc[UR52][R14.64+0x29], R11 ;  /* 0x0000290b0e009986 */ /* 0x0001e4000c101134 */
[----:B0-----:R-:W0:Y:S01]  /*2b8f0*/  @!P6 LDC.64 R14, c[0x0][0x5c0] ;  /* 0x00017000ff0eeb82 */ /* 0x001e220000000a00 */
[C---:B------:R-:W-:Y:S02]  /*2b900*/  LOP3.LUT P2, RZ, R0.reuse, 0x4000, RZ, 0xc0, !PT ;  /* 0x0000400000ff7812 */ /* 0x040fe4000784c0ff */
[----:B------:R-:W-:Y:S02]  /*2b910*/  LOP3.LUT R0, R0, 0xefffffff, RZ, 0xc0, !PT ;  /* 0xefffffff00007812 */ /* 0x000fe400078ec0ff */
[----:B------:R-:W-:Y:S02]  /*2b920*/  LOP3.LUT R12, R12, 0x7fffffff, RZ, 0xc0, !PT ;  /* 0x7fffffff0c0c7812 */ /* 0x000fe400078ec0ff */
[----:B------:R-:W-:Y:S02]  /*2b930*/  @P5 LOP3.LUT R0, R0, 0x10000000, RZ, 0xfc, !PT ;  /* 0x1000000000005812 */ /* 0x000fe400078efcff */
[----:B------:R-:W-:-:S02]  /*2b940*/  @P3 LOP3.LUT R12, R12, 0x80000000, RZ, 0xfc, !PT ;  /* 0x800000000c0c3812 */ /* 0x000fc400078efcff */
[C---:B------:R-:W-:Y:S02]  /*2b950*/  LOP3.LUT P5, RZ, R0.reuse, 0x2000, RZ, 0xc0, !PT ;  /* 0x0000200000ff7812 */ /* 0x040fe400078ac0ff */
[C---:B------:R-:W-:Y:S02]  /*2b960*/  LOP3.LUT P3, RZ, R0.reuse, 0x2, RZ, 0xc0, !PT ;  /* 0x0000000200ff7812 */ /* 0x040fe4000786c0ff */
[----:B------:R-:W-:-:S04]  /*2b970*/  LOP3.LUT R0, R0, 0xffffffbf, RZ, 0xc0, !PT ;  /* 0xffffffbf00007812 */ /* 0x000fc800078ec0ff */
[----:B------:R-:W-:Y:S02]  /*2b980*/  @P6 LOP3.LUT R0, R0, 0x40, RZ, 0xfc, !PT ;  /* 0x0000004000006812 */ /* 0x000fe400078efcff */
[----:B0-----:R-:W-:-:S04]  /*2b990*/  @!P6 IADD3 R50, P1, P4, R24, R14, R3 ;  /* 0x0000000e1832e210 */ /* 0x001fc80007c3e003 */
[----:B------:R-:W-:Y:S02]  /*2b9a0*/  @!P6 IADD3.X R51, R31, R15, R4, P1, P4 ;  /* 0x0000000f1f33e210 */ /* 0x000fe40000fe8404 */
[----:B------:R-:W-:-:S13]  /*2b9b0*/  ISETP.LT.OR P6, PT, R29, 0x41, !P0 ;  /* 0x000000411d00780c */ /* 0x000fda00047c1670 */
[----:B------:R-:W0:Y:S01]  /*2b9c0*/  @!P6 LDC.64 R14, c[0x0][0x5c0] ;  /* 0x00017000ff0eeb82 */ /* 0x000e220000000a00 */
[----:B------:R-:W-:Y:S02]  /*2b9d0*/  LOP3.LUT R0, R0, 0xf7ffffff, RZ, 0xc0, !PT ;  /* 0xf7ffffff00007812 */ /* 0x000fe400078ec0ff */
[----:B0-----:R-:W-:-:S04]  /*2b9e0*/  @!P6 IADD3 R72, P1, P4, R24, R14, R7 ;  /* 0x0000000e1848e210 */ /* 0x001fc80007c3e007 */
[----:B------:R-:W-:Y:S02]  /*2b9f0*/  @!P6 IADD3.X R73, R31, R15, R6, P1, P4 ;  /* 0x0000000f1f49e210 */ /* 0x000fe40000fe8406 */
[----:B------:R-:W-:-:S04]  /*2ba00*/  @P6 LOP3.LUT R0, R0, 0x8000000, RZ, 0xfc, !PT ;  /* 0x0800000000006812 */ /* 0x000fc800078efcff */
[C---:B------:R-:W-:Y:S02]  /*2ba10*/  LOP3.LUT P6, RZ, R0.reuse, 0x100, RZ, 0xc0, !PT ;  /* 0x0000010000ff7812 */ /* 0x040fe400078cc0ff */
[----:B------:R-:W-:Y:S01]  /*2ba20*/  LOP3.LUT R0, R0, 0xffffbfff, RZ, 0xc0, !PT ;  /* 0xffffbfff00007812 */ /* 0x000fe200078ec0ff */
[----:B--2---:R-:W-:Y:S02]  /*2ba30*/  FMUL R11, R30, UR4 ;  /* 0x000000041e0b7c20 */ /* 0x004fe40008400000 */
[----:B------:R-:W2:Y:S03]  /*2ba40*/  LDL.LU R30, [R1+0x178] ;  /* 0x00017800011e7983 */ /* 0x000ea60000300800 */
[----:B------:R-:W-:-:S05]  /*2ba50*/  F2FP.SATFINITE.E4M3.F32.PACK_AB_MERGE_C R11, RZ, R11, RZ ;  /* 0x0000000bff0b723e */ /* 0x000fca00048070ff */
[----:B------:R0:W-:Y:S01]  /*2ba60*/  @!P2 STG.E.U8 desc[UR52][R56.64+0x28], R11 ;  /* 0x0000280b3800a986 */ /* 0x0001e2000c101134 */
[----:B------:R-:W-:-:S13]  /*2ba70*/  ISETP.LT.OR P2, PT, R29, 0x42, !P0 ;  /* 0x000000421d00780c */ /* 0x000fda0004741670 */
[----:B------:R-:W0:Y:S01]  /*2ba80*/  @!P2 LDC.64 R14, c[0x0][0x5c0] ;  /* 0x00017000ff0eab82 */ /* 0x000e220000000a00 */
[----:B------:R-:W-:Y:S02]  /*2ba90*/  @P2 LOP3.LUT R0, R0, 0x4000, RZ, 0xfc, !PT ;  /* 0x0000400000002812 */ /* 0x000fe400078efcff */
[----:B0-----:R-:W-:-:S04]  /*2baa0*/  @!P2 IADD3 R56, P1, P4, R24, R14, R7 ;  /* 0x0000000e1838a210 */ /* 0x001fc80007c3e007 */
[----:B------:R-:W-:Y:S02]  /*2bab0*/  @!P2 IADD3.X R57, R31, R15, R6, P1, P4 ;  /* 0x0000000f1f39a210 */ /* 0x000fe40000fe8406 */
[----:B------:R-:W-:Y:S01]  /*2bac0*/  LOP3.LUT P2, RZ, R10, 0x1, RZ, 0xc0, !PT ;  /* 0x000000010aff7812 */ /* 0x000fe2000784c0ff */
[----:B----4-:R-:W-:Y:S02]  /*2bad0*/  FMUL R10, R76, UR4 ;  /* 0x000000044c0a7c20 */ /* 0x010fe40008400000 */
[----:B------:R-:W3:Y:S03]  /*2bae0*/  LDL.LU R76, [R1+0x17c] ;  /* 0x00017c00014c7983 */ /* 0x000ee60000300800 */
[----:B------:R-:W-:-:S05]  /*2baf0*/  F2FP.SATFINITE.E4M3.F32.PACK_AB_MERGE_C R10, RZ, R10, RZ ;  /* 0x0000000aff0a723e */ /* 0x000fca00048070ff */
[----:B------:R0:W-:Y:S01]  /*2bb00*/  @!P3 STG.E.U8 desc[UR52][R44.64+0x29], R10 ;  /* 0x0000290a2c00b986 */ /* 0x0001e2000c101134 */
[----:B------:R-:W-:-:S13]  /*2bb10*/  ISETP.LT.OR P3, PT, R29, 0x49, !P0 ;  /* 0x000000491d00780c */ /* 0x000fda0004761670 */
[----:B0-----:R-:W0:Y:S01]  /*2bb20*/  @!P3 LDC.64 R10, c[0x0][0x5c0] ;  /* 0x00017000ff0abb82 */ /* 0x001e220000000a00 */
[----:B------:R-:W-:-:S04]  /*2bb30*/  LOP3.LUT R0, R0, 0xdfffffff, RZ, 0xc0, !PT ;  /* 0xdfffffff00007812 */ /* 0x000fc800078ec0ff */
[----:B------:R-:W-:Y:S02]  /*2bb40*/  @P3 LOP3.LUT R0, R0, 0x20000000, RZ, 0xfc, !PT ;  /* 0x2000000000003812 */ /* 0x000fe400078efcff */
[----:B0-----:R-:W-:-:S04]  /*2bb50*/  @!P3 IADD3 R44, P1, P4, R24, R10, R7 ;  /* 0x0000000a182cb210 */ /* 0x001fc80007c3e007 */
[----:B------:R-:W-:Y:S02]  /*2bb60*/  @!P3 IADD3.X R45, R31, R11, R6, P1, P4 ;  /* 0x0000000b1f2db210 */ /* 0x000fe40000fe8406 */
[----:B------:R-:W-:-:S13]  /*2bb70*/  ISETP.LT.OR P3, PT, R29, 0x4a, !P0 ;  /* 0x0000004a1d00780c */ /* 0x000fda0004761670 */
[----:B------:R-:W0:Y:S01]  /*2bb80*/  @!P3 LDC.64 R10, c[0x0][0x5c0] ;  /* 0x00017000ff0abb82 */ /* 0x000e220000000a00 */
[----:B------:R-:W-:Y:S02]  /*2bb90*/  LOP3.LUT R0, R0, 0xfffffffd, RZ, 0xc0, !PT ;  /* 0xfffffffd00007812 */ /* 0x000fe400078ec0ff */
[----:B------:R-:W-:Y:S02]  /*2bba0*/  LOP3.LUT R12, R12, 0xbfffffff, RZ, 0xc0, !PT ;  /* 0xbfffffff0c0c7812 */ /* 0x000fe400078ec0ff */
[----:B------:R-:W-:Y:S02]  /*2bbb0*/  @P3 LOP3.LUT R0, R0, 0x2, RZ, 0xfc, !PT ;  /* 0x0000000200003812 */ /* 0x000fe400078efcff */
[----:B------:R-:W-:Y:S02]  /*2bbc0*/  @P0 LOP3.LUT R12, R12, 0x40000000, RZ, 0xfc, !PT ;  /* 0x400000000c0c0812 */ /* 0x000fe400078efcff */
[----:B0-----:R-:W-:Y:S01]  /*2bbd0*/  @!P3 IADD3 R104, P1, P4, R24, R10, R7 ;  /* 0x0000000a1868b210 */ /* 0x001fe20007c3e007 */
[----:B------:R-:W-:-:S02]  /*2bbe0*/  FMUL R10, R77, UR4 ;  /* 0x000000044d0a7c20 */ /* 0x000fc40008400000 */
[----:B------:R-:W4:Y:S01]  /*2bbf0*/  LDL.LU R77, [R1+0x180] ;  /* 0x00018000014d7983 */ /* 0x000f220000300800 */
[----:B------:R-:W-:Y:S02]  /*2bc00*/  @!P3 IADD3.X R105, R31, R11, R6, P1, P4 ;  /* 0x0000000b1f69b210 */ /* 0x000fe40000fe8406 */
[----:B------:R-:W-:-:S04]  /*2bc10*/  ISETP.GE.AND P3, PT, R28, 0x101, PT ;  /* 0x000001011c00780c */ /* 0x000fc80003f66270 */
[----:B------:R-:W-:Y:S02]  /*2bc20*/  ISETP.LT.OR P0, PT, R29, 0x41, !P3 ;  /* 0x000000411d00780c */ /* 0x000fe40005f01670 */
[----:B------:R-:W-:-:S05]  /*2bc30*/  F2FP.SATFINITE.E4M3.F32.PACK_AB_MERGE_C R10, RZ, R10, RZ ;  /* 0x0000000aff0a723e */ /* 0x000fca00048070ff */
[----:B------:R0:W-:Y:S06]  /*2bc40*/  @!P5 STG.E.U8 desc[UR52][R46.64+0x20], R10 ;  /* 0x0000200a2e00d986 */ /* 0x0001ec000c101134 */
[----:B0-----:R-:W0:Y:S02]  /*2bc50*/  @!P0 LDC.64 R10, c[0x0][0x5c0] ;  /* 0x00017000ff0a8b82 */ /* 0x001e240000000a00 */
[----:B0-----:R-:W-:-:S04]  /*2bc60*/  @!P0 IADD3 R114, P1, P4, R24, R10, R9 ;  /* 0x0000000a18728210 */ /* 0x001fc80007c3e009 */
[----:B------:R-:W-:Y:S02]  /*2bc70*/  @!P0 IADD3.X R115, R31, R11, R8, P1, P4 ;  /* 0x0000000b1f738210 */ /* 0x000fe40000fe8408 */
[----:B------:R-:W-:-:S13]  /*2bc80*/  ISETP.LT.OR P4, PT, R29, 0x21, !P2 ;  /* 0x000000211d00780c */ /* 0x000fda0005781670 */
[----:B------:R-:W-:-:S04]  /*2bc90*/  @!P4 IADD3 R13, P1, P5, R3, R24, R7 ;  /* 0x00000018030dc210 */ /* 0x000fc80007d3e007 */
[----:B------:R-:W-:Y:S01]  /*2bca0*/  @!P4 IADD3.X R14, R4, R31, R6, P1, P5 ;  /* 0x0000001f040ec210 */ /* 0x000fe20000fea406 */
[----:B--2---:R-:W-:-:S05]  /*2bcb0*/  FMUL R10, R30, UR4 ;  /* 0x000000041e0a7c20 */ /* 0x004fca0008400000 */
[----:B------:R-:W-:-:S05]  /*2bcc0*/  F2FP.SATFINITE.E4M3.F32.PACK_AB_MERGE_C R10, RZ, R10, RZ ;  /* 0x0000000aff0a723e */ /* 0x000fca00048070ff */
[----:B------:R0:W-:Y:S02]  /*2bcd0*/  @!P6 STG.E.U8 desc[UR52][R32.64+0x21], R10 ;  /* 0x0000210a2000e986 */ /* 0x0001e4000c101134 */
[----:B0-----:R-:W0:Y:S02]  /*2bce0*/  @!P4 LDC.64 R10, c[0x0][0x5c0] ;  /* 0x00017000ff0acb82 */ /* 0x001e240000000a00 */
[----:B0-----:R-:W-:Y:S01]  /*2bcf0*/  @!P4 IADD3 R10, P1, R13, R10, RZ ;  /* 0x0000000a0d0ac210 */ /* 0x001fe20007f3e0ff */
[----:B---3--:R-:W-:Y:S02]  /*2bd00*/  FMUL R13, R76, UR4 ;  /* 0x000000044c0d7c20 */ /* 0x008fe40008400000 */
[----:B------:R-:W2:Y:S01]  /*2bd10*/  LDL.LU R76, [R1+0x184] ;  /* 0x00018400014c7983 */ /* 0x000ea20000300800 */
[----:B------:R-:W-:-:S03]  /*2bd20*/  ISETP.LT.OR P3, PT, R29, 0x42, !P3 ;  /* 0x000000421d00780c */ /* 0x000fc60005f61670 */
[----:B------:R-:W3:Y:S01]  /*2bd30*/  LDL.LU R78, [R1+0x188] ;  /* 0x00018800014e7983 */ /* 0x000ee20000300800 */
[----:B------:R-:W-:Y:S01]  /*2bd40*/  @!P4 IMAD.X R11, R14, 0x1, R11, P1 ;  /* 0x000000010e0bc824 */ /* 0x000fe200008e060b */
[----:B------:R-:W-:-:S05]  /*2bd50*/  F2FP.SATFINITE.E4M3.F32.PACK_AB_MERGE_C R13, RZ, R13, RZ ;  /* 0x0000000dff0d723e */ /* 0x000fca00048070ff */
[----:B------:R0:W-:Y:S01]  /*2bd60*/  @!P4 STG.E.U8 desc[UR52][R10.64+0x20], R13 ;  /* 0x0000200d0a00c986 */ /* 0x0001e2000c101134 */
[----:B------:R-:W-:Y:S02]  /*2bd70*/  ISETP.LT.OR P1, PT, R29, 0x22, !P2 ;  /* 0x000000221d00780c */ /* 0x000fe40005721670 */
[----:B0-----:R-:W0:Y:S11]  /*2bd80*/  @!P3 LDC.64 R10, c[0x0][0x5c0] ;  /* 0x00017000ff0abb82 */ /* 0x001e360000000a00 */
[----:B------:R-:W-:Y:S01]  /*2bd90*/  @!P1 IADD3 R25, P5, P6, R3, R24, R7 ;  /* 0x0000001803199210 */ /* 0x000fe20007ebe007 */
[----:B------:R-:W1:Y:S03]  /*2bda0*/  @!P1 LDC.64 R14, c[0x0][0x5c0] ;  /* 0x00017000ff0e9b82 */ /* 0x000e660000000a00 */
[----:B------:R-:W-:-:S02]  /*2bdb0*/  @!P1 IADD3.X R30, R4, R31, R6, P5, P6 ;  /* 0x0000001f041e9210 */ /* 0x000fc40002fec406 */
[----:B------:R-:W-:-:S04]  /*2bdc0*/  LOP3.LUT R0, R0, 0xffffdfff, RZ, 0xc0, !PT ;  /* 0xffffdfff00007812 */ /* 0x000fc800078ec0ff */
[----:B------:R-:W-:Y:S02]  /*2bdd0*/  @P0 LOP3.LUT R0, R0, 0x2000, RZ, 0xfc, !PT ;  /* 0x0000200000000812 */ /* 0x000fe400078efcff */
[----:B0-----:R-:W-:Y:S02]  /*2bde0*/  @!P3 IADD3 R32, P5, P6, R24, R10, R9 ;  /* 0x0000000a1820b210 */ /* 0x001fe40007ebe009 */
[C---:B------:R-:W-:Y:S02]  /*2bdf0*/  LOP3.LUT P0, RZ, R0.reuse, 0x80, RZ, 0xc0, !PT ;  /* 0x0000008000ff7812 */ /* 0x040fe4000780c0ff */
[----:B------:R-:W-:Y:S02]  /*2be00*/  LOP3.LUT R0, R0, 0xfffffeff, RZ, 0xc0, !PT ;  /* 0xfffffeff00007812 */ /* 0x000fe400078ec0ff */
[----:B------:R-:W-:Y:S02]  /*2be10*/  @!P3 IADD3.X R33, R31, R11, R8, P5, P6 ;  /* 0x0000000b1f21b210 */ /* 0x000fe40002fec408 */
[----:B------:R-:W-:-:S02]  /*2be20*/  ISETP.GE.AND P5, PT, R28, 0x101, PT ;  /* 0x000001011c00780c */ /* 0x000fc40003fa6270 */
[----:B------:R-:W-:Y:S02]  /*2be30*/  @P3 LOP3.LUT R0, R0, 0x100, RZ, 0xfc, !PT ;  /* 0x0000010000003812 */ /* 0x000fe400078efcff */
[----:B------:R-:W-:Y:S02]  /*2be40*/  ISETP.LT.OR P3, PT, R29, 0x49, !P5 ;  /* 0x000000491d00780c */ /* 0x000fe40006f61670 */
[----:B-1----:R-:W-:-:S05]  /*2be50*/  @!P1 IADD3 R14, P4, R25, R14, RZ ;  /* 0x0000000e190e9210 */ /* 0x002fca0007f9e0ff */
[----:B------:R-:W-:Y:S02]  /*2be60*/  @!P1 IMAD.X R15, R30, 0x1, R15, P4 ;  /* 0x000000011e0f9824 */ /* 0x000fe400020e060f */
[----:B----4-:R-:W-:Y:S02]  /*2be70*/  FMUL R10, R77, UR4 ;  /* 0x000000044d0a7c20 */ /* 0x010fe40008400000 */
[----:B------:R-:W4:Y:S03]  /*2be80*/  LDL.LU R77, [R1+0x18c] ;  /* 0x00018c00014d7983 */ /* 0x000f260000300800 */
[----:B------:R-:W-:-:S05]  /*2be90*/  F2FP.SATFINITE.E4M3.F32.PACK_AB_MERGE_C R10, RZ, R10, RZ ;  /* 0x0000000aff0a723e */ /* 0x000fca00048070ff */
[----:B------:R0:W-:Y:S02]  /*2bea0*/  @!P1 STG.E.U8 desc[UR52][R14.64+0x21], R10 ;  /* 0x0000210a0e009986 */ /* 0x0001e4000c101134 */
[----:B0-----:R-:W0:Y:S01]  /*2beb0*/  @!P3 LDC.64 R10, c[0x0][0x5c0] ;  /* 0x00017000ff0abb82 */ /* 0x001e220000000a00 */
[----:B------:R-:W-:Y:S02]  /*2bec0*/  ISETP.LT.OR P5, PT, R29, 0x4a, !P5 ;  /* 0x0000004a1d00780c */ /* 0x000fe40006fa1670 */
[----:B0-----:R-:W-:-:S04]  /*2bed0*/  @!P3 IADD3 R46, P1, P4, R24, R10, R9 ;  /* 0x0000000a182eb210 */ /* 0x001fc80007c3e009 */
[----:B------:R-:W-:-:S07]  /*2bee0*/  @!P3 IADD3.X R47, R31, R11, R8, P1, P4 ;  /* 0x0000000b1f2fb210 */ /* 0x000fce0000fe8408 */
[----:B------:R-:W0:Y:S02]  /*2bef0*/  @!P5 LDC.64 R10, c[0x0][0x5c0] ;  /* 0x00017000ff0adb82 */ /* 0x000e240000000a00 */
[----:B0-----:R-:W-:Y:S02]  /*2bf00*/  @!P5 IADD3 R110, P1, P4, R24, R10, R9 ;  /* 0x0000000a186ed210 */ /* 0x001fe40007c3e009 */
[C---:B------:R-:W-:Y:S02]  /*2bf10*/  LOP3.LUT P6, RZ, R0.reuse, 0x8000, RZ, 0xc0, !PT ;  /* 0x0000800000ff7812 */ /* 0x040fe400078cc0ff */
[----:B------:R-:W-:Y:S01]  /*2bf20*/  LOP3.LUT R0, R0, 0x7fffffff, RZ, 0xc0, !PT ;  /* 0x7fffffff00007812 */ /* 0x000fe200078ec0ff */
[----:B--2---:R-:W-:Y:S02]  /*2bf30*/  FMUL R10, R76, UR4 ;  /* 0x000000044c0a7c20 */ /* 0x004fe40008400000 */
[----:B------:R-:W2:Y:S01]  /*2bf40*/  LDL.LU R76, [R1+0x190] ;  /* 0x00019000014c7983 */ /* 0x000ea20000300800 */
[----:B------:R-:W-:-:S02]  /*2bf50*/  @P3 LOP3.LUT R0, R0, 0x80000000, RZ, 0xfc, !PT ;  /* 0x8000000000003812 */ /* 0x000fc400078efcff */
[----:B------:R-:W-:Y:S02]  /*2bf60*/  LOP3.LUT P3, RZ, R12, 0x80000000, RZ, 0xc0, !PT ;  /* 0x800000000cff7812 */ /* 0x000fe4000786c0ff */
[----:B------:R-:W-:Y:S02]  /*2bf70*/  LOP3.LUT R0, R0, 0xbfffffff, RZ, 0xc0, !PT ;  /* 0xbfffffff00007812 */ /* 0x000fe400078ec0ff */
[----:B------:R-:W-:Y:S02]  /*2bf80*/  @!P5 IADD3.X R111, R31, R11, R8, P1, P4 ;  /* 0x0000000b1f6fd210 */ /* 0x000fe40000fe8408 */
[----:B------:R-:W-:Y:S02]  /*2bf90*/  @P5 LOP3.LUT R0, R0, 0x40000000, RZ, 0xfc, !PT ;  /* 0x4000000000005812 */ /* 0x000fe400078efcff */
[----:B------:R-:W-:Y:S02]  /*2bfa0*/  ISETP.LT.OR P5, PT, R29, 0x51, !P3 ;  /* 0x000000511d00780c */ /* 0x000fe40005fa1670 */
[----:B------:R-:W-:-:S05]  /*2bfb0*/  F2FP.SATFINITE.E4M3.F32.PACK_AB_MERGE_C R10, RZ, R10, RZ ;  /* 0x0000000aff0a723e */ /* 0x000fca00048070ff */
[----:B------:R0:W-:Y:S06]  /*2bfc0*/  @!P6 STG.E.U8 desc[UR52][R42.64+0x28], R10 ;  /* 0x0000280a2a00e986 */ /* 0x0001ec000c101134 */
[----:B0-----:R-:W0:Y:S02]  /*2bfd0*/  @!P5 LDC.64 R10, c[0x0][0x5c0] ;  /* 0x00017000ff0adb82 */ /* 0x001e240000000a00 */
[----:B0-----:R-:W-:Y:S01]  /*2bfe0*/  @!P5 IADD3 R124, P1, P4, R24, R10, R3 ;  /* 0x0000000a187cd210 */ /* 0x001fe20007c3e003 */
[----:B---3--:R-:W-:-:S03]  /*2bff0*/  FMUL R10, R78, UR4 ;  /* 0x000000044e0a7c20 */ /* 0x008fc60008400000 */
[----:B------:R-:W-:Y:S02]  /*2c000*/  @!P5 IADD3.X R125, R31, R11, R4, P1, P4 ;  /* 0x0000000b1f7dd210 */ /* 0x000fe40000fe8404 */
[----:B------:R-:W-:Y:S02]  /*2c010*/  ISETP.LT.OR P4, PT, R29, 0x29, !P2 ;  /* 0x000000291d00780c */ /* 0x000fe40005781670 */
[----:B------:R-:W-:-:S05]  /*2c020*/  F2FP.SATFINITE.E4M3.F32.PACK_AB_MERGE_C R10, RZ, R10, RZ ;  /* 0x0000000aff0a723e */ /* 0x000fca00048070ff */
[----:B------:R0:W-:Y:S06]  /*2c030*/  @!P0 STG.E.U8 desc[UR52][R38.64+0x29], R10 ;  /* 0x0000290a26008986 */ /* 0x0001ec000c101134 */
[----:B0-----:R-:W0:Y:S01]  /*2c040*/  @!P4 LDC.64 R10, c[0x0][0x5c0] ;  /* 0x00017000ff0acb82 */ /* 0x001e220000000a00 */
[----:B------:R-:W-:-:S04]  /*2c050*/  @!P4 IADD3 R13, P1, P5, R3, R24, R7 ;  /* 0x00000018030dc210 */ /* 0x000fc80007d3e007 */
[----:B------:R-:W-:Y:S02]  /*2c060*/  @!P4 IADD3.X R14, R4, R31, R6, P1, P5 ;  /* 0x0000001f040ec210 */ /* 0x000fe40000fea406 */
[----:B0-----:R-:W-:Y:S01]  /*2c070*/  @!P4 IADD3 R10, P1, R13, R10, RZ ;  /* 0x0000000a0d0ac210 */ /* 0x001fe20007f3e0ff */
[----:B----4-:R-:W-:Y:S02]  /*2c080*/  FMUL R13, R77, UR4 ;  /* 0x000000044d0d7c20 */ /* 0x010fe40008400000 */
[----:B------:R-:W3:Y:S01]  /*2c090*/  LDL.LU R77, [R1+0x194] ;  /* 0x00019400014d7983 */ /* 0x000ee20000300800 */
[----:B------:R-:W-:-:S03]  /*2c0a0*/  ISETP.LT.OR P0, PT, R29, 0x52, !P3 ;  /* 0x000000521d00780c */ /* 0x000fc60005f01670 */
[----:B------:R-:W4:Y:S01]  /*2c0b0*/  LDL.LU R78, [R1+0x198] ;  /* 0x00019800014e7983 */ /* 0x000f220000300800 */
[----:B------:R-:W-:Y:S01]  /*2c0c0*/  @!P4 IMAD.X R11, R14, 0x1, R11, P1 ;  /* 0x000000010e0bc824 */ /* 0x000fe200008e060b */
[----:B------:R-:W-:-:S05]  /*2c0d0*/  F2FP.SATFINITE.E4M3.F32.PACK_AB_MERGE_C R13, RZ, R13, RZ ;  /* 0x0000000dff0d723e */ /* 0x000fca00048070ff */
[----:B------:R0:W-:Y:S01]  /*2c0e0*/  @!P4 STG.E.U8 desc[UR52][R10.64+0x28], R13 ;  /* 0x0000280d0a00c986 */ /* 0x0001e2000c101134 */
[----:B------:R-:W-:Y:S02]  /*2c0f0*/  ISETP.LT.OR P1, PT, R29, 0x2a, !P2 ;  /* 0x0000002a1d00780c */ /* 0x000fe40005721670 */
[----:B0-----:R-:W0:Y:S11]  /*2c100*/  @!P0 LDC.64 R10, c[0x0][0x5c0] ;  /* 0x00017000ff0a8b82 */ /* 0x001e360000000a00 */
[----:B------:R-:W-:-:S04]  /*2c110*/  @!P1 IADD3 R25, P5, P6, R3, R24, R7 ;  /* 0x0000001803199210 */ /* 0x000fc80007ebe007 */
[----:B------:R-:W-:Y:S01]  /*2c120*/  @!P1 IADD3.X R30, R4, R31, R6, P5, P6 ;  /* 0x0000001f041e9210 */ /* 0x000fe20002fec406 */
[----:B------:R-:W1:Y:S01]  /*2c130*/  @!P1 LDC.64 R14, c[0x0][0x5c0] ;  /* 0x00017000ff0e9b82 */ /* 0x000e620000000a00 */
[----:B0-----:R-:W-:-:S04]  /*2c140*/  @!P0 IADD3 R112, P5, P6, R24, R10, R3 ;  /* 0x0000000a18708210 */ /* 0x001fc80007ebe003 */
[----:B------:R-:W-:Y:S02]  /*2c150*/  @!P0 IADD3.X R113, R31, R11, R4, P5, P6 ;  /* 0x0000000b1f718210 */ /* 0x000fe40002fec404 */
[----:B------:R-:W-:Y:S01]  /*2c160*/  ISETP.LT.OR P5, PT, R29, 0x59, !P3 ;  /* 0x000000591d00780c */ /* 0x000fe20005fa1670 */
[----:B--2---:R-:W-:Y:S02]  /*2c170*/  FMUL R10, R76, UR4 ;  /* 0x000000044c0a7c20 */ /* 0x004fe40008400000 */
[----:B------:R-:W2:Y:S01]  /*2c180*/  LDL.LU R76, [R1+0x19c] ;  /* 0x00019c00014c7983 */ /* 0x000ea20000300800 */
[----:B-1----:R-:W-:Y:S02]  /*2c190*/  @!P1 IADD3 R14, P4, R25, R14, RZ ;  /* 0x0000000e190e9210 */ /* 0x002fe40007f9e0ff */
[----:B------:R-:W-:-:S03]  /*2c1a0*/  F2FP.SATFINITE.E4M3.F32.PACK_AB_MERGE_C R10, RZ, R10, RZ ;  /* 0x0000000aff0a723e */ /* 0x000fc600048070ff */
[----:B------:R-:W-:-:S05]  /*2c1b0*/  @!P1 IMAD.X R15, R30, 0x1, R15, P4 ;  /* 0x000000011e0f9824 */ /* 0x000fca00020e060f */
[----:B------:R0:W-:Y:S02]  /*2c1c0*/  @!P1 STG.E.U8 desc[UR52][R14.64+0x29], R10 ;  /* 0x0000290a0e009986 */ /* 0x0001e4000c101134 */
[----:B0-----:R-:W0:Y:S01]  /*2c1d0*/  @!P5 LDC.64 R10, c[0x0][0x5c0] ;  /* 0x00017000ff0adb82 */ /* 0x001e220000000a00 */
[----:B------:R-:W-:-:S04]  /*2c1e0*/  LOP3.LUT R2, R2, 0xfffffffd, RZ, 0xc0, !PT ;  /* 0xfffffffd02027812 */ /* 0x000fc800078ec0ff */
[----:B------:R-:W-:Y:S02]  /*2c1f0*/  @P5 LOP3.LUT R2, R2, 0x2, RZ, 0xfc, !PT ;  /* 0x0000000202025812 */ /* 0x000fe400078efcff */
[----:B0-----:R-:W-:-:S04]  /*2c200*/  @!P5 IADD3 R118, P1, P4, R24, R10, R3 ;  /* 0x0000000a1876d210 */ /* 0x001fc80007c3e003 */
[----:B------:R-:W-:Y:S02]  /*2c210*/  @!P5 IADD3.X R119, R31, R11, R4, P1, P4 ;  /* 0x0000000b1f77d210 */ /* 0x000fe40000fe8404 */
[----:B------:R-:W-:Y:S02]  /*2c220*/  ISETP.LT.OR P5, PT, R29, 0x5a, !P3 ;  /* 0x0000005a1d00780c */ /* 0x000fe40005fa1670 */
[----:B------:R-:W-:-:S11]  /*2c230*/  LOP3.LUT R12, R12, 0xefffffff, RZ, 0xc0, !PT ;  /* 0xefffffff0c0c7812 */ /* 0x000fd600078ec0ff */
[----:B------:R-:W0:Y:S01]  /*2c240*/  @!P5 LDC.64 R10, c[0x0][0x5c0] ;  /* 0x00017000ff0adb82 */ /* 0x000e220000000a00 */
[----:B------:R-:W-:-:S04]  /*2c250*/  @P2 LOP3.LUT R12, R12, 0x10000000, RZ, 0xfc, !PT ;  /* 0x100000000c0c2812 */ /* 0x000fc800078efcff */
[C---:B------:R-:W-:Y:S02]  /*2c260*/  LOP3.LUT P0, RZ, R12.reuse, 0x40000000, RZ, 0xc0, !PT ;  /* 0x400000000cff7812 */ /* 0x040fe4000780c0ff */
[----:B------:R-:W-:Y:S02]  /*2c270*/  LOP3.LUT R12, R12, 0xdfffffff, RZ, 0xc0, !PT ;  /* 0xdfffffff0c0c7812 */ /* 0x000fe400078ec0ff */
[----:B------:R-:W-:Y:S02]  /*2c280*/  LOP3.LUT P6, RZ, R0, 0x10000, RZ, 0xc0, !PT ;  /* 0x0001000000ff7812 */ /* 0x000fe400078cc0ff */
[----:B------:R-:W-:Y:S02]  /*2c290*/  @P3 LOP3.LUT R12, R12, 0x20000000, RZ, 0xfc, !PT ;  /* 0x200000000c0c3812 */ /* 0x000fe400078efcff */
[----:B------:R-:W-:Y:S02]  /*2c2a0*/  ISETP.LT.OR P3, PT, R29, 0x51, !P0 ;  /* 0x000000511d00780c */ /* 0x000fe40004761670 */
[----:B0-----:R-:W-:-:S04]  /*2c2b0*/  @!P5 IADD3 R122, P1, P4, R24, R10, R3 ;  /* 0x0000000a187ad210 */ /* 0x001fc80007c3e003 */
[----:B------:R-:W-:Y:S01]  /*2c2c0*/  @!P5 IADD3.X R123, R31, R11, R4, P1, P4 ;  /* 0x0000000b1f7bd210 */ /* 0x000fe20000fe8404 */
[----:B---3--:R-:W-:Y:S02]  /*2c2d0*/  FMUL R10, R77, UR4 ;  /* 0x000000044d0a7c20 */ /* 0x008fe40008400000 */
[----:B------:R-:W3:Y:S03]  /*2c2e0*/  LDL.LU R77, [R1+0x1a0] ;  /* 0x0001a000014d7983 */ /* 0x000ee60000300800 */
[----:B------:R-:W-:-:S05]  /*2c2f0*/  F2FP.SATFINITE.E4M3.F32.PACK_AB_MERGE_C R10, RZ, R10, RZ ;  /* 0x0000000aff0a723e */ /* 0x000fca00048070ff */
[----:B------:R0:W-:Y:S02]  /*2c300*/  @!P6 STG.E.U8 desc[UR52][R58.64+0x20], R10 ;  /* 0x0000200a3a00e986 */ /* 0x0001e4000c101134 */
[----:B0-----:R-:W0:Y:S01]  /*2c310*/  @!P3 LDC.64 R10, c[0x0][0x5c0] ;  /* 0x00017000ff0abb82 */ /* 0x001e220000000a00 */
[C---:B------:R-:W-:Y:S02]  /*2c320*/  LOP3.LUT P2, RZ, R0.reuse, 0x200, RZ, 0xc0, !PT ;  /* 0x0000020000ff7812 */ /* 0x040fe4000784c0ff */
[----:B------:R-:W-:-:S04]  /*2c330*/  LOP3.LUT R0, R0, 0xfffeffff, RZ, 0xc0, !PT ;  /* 0xfffeffff00007812 */ /* 0x000fc800078ec0ff */
[----:B------:R-:W-:Y:S02]  /*2c340*/  @P3 LOP3.LUT R0, R0, 0x10000, RZ, 0xfc, !PT ;  /* 0x0001000000003812 */ /* 0x000fe400078efcff */
[----:B0-----:R-:W-:-:S04]  /*2c350*/  @!P3 IADD3 R120, P1, P4, R24, R10, R7 ;  /* 0x0000000a1878b210 */ /* 0x001fc80007c3e007 */
[----:B------:R-:W-:Y:S02]  /*2c360*/  @!P3 IADD3.X R121, R31, R11, R6, P1, P4 ;  /* 0x0000000b1f79b210 */ /* 0x000fe40000fe8406 */
[----:B------:R-:W-:Y:S01]  /*2c370*/  ISETP.GE.AND P3, PT, R28, 0x109, PT ;  /* 0x000001091c00780c */ /* 0x000fe20003f66270 */
[----:B----4-:R-:W-:-:S03]  /*2c380*/  FMUL R10, R78, UR4 ;  /* 0x000000044e0a7c20 */ /* 0x010fc60008400000 */
[----:B------:R-:W-:Y:S02]  /*2c390*/  ISETP.LT.OR P4, PT, R29, 0x21, !P3 ;  /* 0x000000211d00780c */ /* 0x000fe40005f81670 */
[----:B------:R-:W-:-:S05]  /*2c3a0*/  F2FP.SATFINITE.E4M3.F32.PACK_AB_MERGE_C R10, RZ, R10, RZ ;  /* 0x0000000aff0a723e */ /* 0x000fca00048070ff */
[----:B------:R0:W-:Y:S06]  /*2c3b0*/  @!P2 STG.E.U8 desc[UR52][R20.64+0x21], R10 ;  /* 0x0000210a1400a986 */ /* 0x0001ec000c101134 */
[----:B0-----:R-:W0:Y:S01]  /*2c3c0*/  @!P4 LDC.64 R10, c[0x0][0x5c0] ;  /* 0x00017000ff0acb82 */ /* 0x001e220000000a00 */
[----:B------:R-:W-:-:S04]  /*2c3d0*/  LOP3.LUT R2, R2, 0xfffffffb, RZ, 0xc0, !PT ;  /* 0xfffffffb02027812 */ /* 0x000fc800078ec0ff */
[----:B------:R-:W-:Y:S02]  /*2c3e0*/  @P5 LOP3.LUT R2, R2, 0x4, RZ, 0xfc, !PT ;  /* 0x0000000402025812 */ /* 0x000fe400078efcff */
[----:B------:R-:W-:-:S04]  /*2c3f0*/  @!P4 IADD3 R13, P1, P5, R3, R24, R9 ;  /* 0x00000018030dc210 */ /* 0x000fc80007d3e009 */
[----:B------:R-:W-:Y:S02]  /*2c400*/  @!P4 IADD3.X R14, R4, R31, R8, P1, P5 ;  /* 0x0000001f040ec210 */ /* 0x000fe40000fea408 */
[----:B0-----:R-:W-:Y:S01]  /*2c410*/  @!P4 IADD3 R10, P1, R13, R10, RZ ;  /* 0x0000000a0d0ac210 */ /* 0x001fe20007f3e0ff */
[----:B--2---:R-:W-:Y:S02]  /*2c420*/  FMUL R13, R76, UR4 ;  /* 0x000000044c0d7c20 */ /* 0x004fe40008400000 */
[----:B------:R-:W2:Y:S01]  /*2c430*/  LDL.LU R76, [R1+0x1a4] ;  /* 0x0001a400014c7983 */ /* 0x000ea20000300800 */
[C---:B------:R-:W-:Y:S01]  /*2c440*/  ISETP.LT.OR P2, PT, R29.reuse, 0x52, !P0 ;  /* 0x000000521d00780c */ /* 0x040fe20004741670 */
[----:B------:R-:W-:Y:S01]  /*2c450*/  @!P4 IMAD.X R11, R14, 0x1, R11, P1 ;  /* 0x000000010e0bc824 */ /* 0x000fe200008e060b */
[----:B------:R-:W-:Y:S01]  /*2c460*/  ISETP.LT.OR P1, PT, R29, 0x22, !P3 ;  /* 0x000000221d00780c */ /* 0x000fe20005f21670 */
[----:B------:R-:W4:Y:S01]  /*2c470*/  LDL.LU R78, [R1+0x1a8] ;  /* 0x0001a800014e7983 */ /* 0x000f220000300800 */
[----:B------:R-:W-:-:S05]  /*2c480*/  F2FP.SATFINITE.E4M3.F32.PACK_AB_MERGE_C R13, RZ, R13, RZ ;  /* 0x0000000dff0d723e */ /* 0x000fca00048070ff */
[----:B------:R0:W-:Y:S06]  /*2c490*/  @!P4 STG.E.U8 desc[UR52][R10.64+0x20], R13 ;  /* 0x0000200d0a00c986 */ /* 0x0001ec000c101134 */
[----:B------:R-:W1:Y:S08]  /*2c4a0*/  @!P1 LDC.64 R14, c[0x0][0x5c0] ;  /* 0x00017000ff0e9b82 */ /* 0x000e700000000a00 */
[----:B0-----:R-:W0:Y:S01]  /*2c4b0*/  @!P2 LDC.64 R10, c[0x0][0x5c0] ;  /* 0x00017000ff0aab82 */ /* 0x001e220000000a00 */
[----:B------:R-:W-:-:S02]  /*2c4c0*/  @!P1 IADD3 R20, P5, P6, R3, R24, R9 ;  /* 0x0000001803149210 */ /* 0x000fc40007ebe009 */
[----:B------:R-:W-:Y:S02]  /*2c4d0*/  LOP3.LUT R0, R0, 0xfffffdff, RZ, 0xc0, !PT ;  /* 0xfffffdff00007812 */ /* 0x000fe400078ec0ff */
[----:B------:R-:W-:Y:S02]  /*2c4e0*/  @!P1 IADD3.X R21, R4, R31, R8, P5, P6 ;  /* 0x0000001f04159210 */ /* 0x000fe40002fec408 */
[----:B------:R-:W-:Y:S02]  /*2c4f0*/  @P2 LOP3.LUT R0, R0, 0x200, RZ, 0xfc, !PT ;  /* 0x0000020000002812 */ /* 0x000fe400078efcff */
[----:B-1----:R-:W-:Y:S02]  /*2c500*/  @!P1 IADD3 R14, P4, R20, R14, RZ ;  /* 0x0000000e140e9210 */ /* 0x002fe40007f9e0ff */
[----:B0-----:R-:W-:-:S04]  /*2c510*/  @!P2 IADD3 R108, P5, P6, R24, R10, R7 ;  /* 0x0000000a186ca210 */ /* 0x001fc80007ebe007 */
[----:B------:R-:W-:Y:S02]  /*2c520*/  @!P2 IADD3.X R109, R31, R11, R6, P5, P6 ;  /* 0x0000000b1f6da210 */ /* 0x000fe40002fec406 */
[----:B------:R-:W-:Y:S01]  /*2c530*/  ISETP.LT.OR P2, PT, R29, 0x59, !P0 ;  /* 0x000000591d00780c */ /* 0x000fe20004741670 */
[----:B------:R-:W-:Y:S01]  /*2c540*/  @!P1 IMAD.X R15, R21, 0x1, R15, P4 ;  /* 0x00000001150f9824 */ /* 0x000fe200020e060f */
[----:B------:R-:W-:Y:S01]  /*2c550*/  LOP3.LUT R2, R2, 0xfffbffff, RZ, 0xc0, !PT ;  /* 0xfffbffff02027812 */ /* 0x000fe200078ec0ff */
[----:B---3--:R-:W-:Y:S02]  /*2c560*/  FMUL R10, R77, UR4 ;  /* 0x000000044d0a7c20 */ /* 0x008fe40008400000 */
[----:B------:R-:W3:Y:S03]  /*2c570*/  LDL.LU R77, [R1+0x1ac] ;  /* 0x0001ac00014d7983 */ /* 0x000ee60000300800 */
[----:B------:R-:W-:-:S05]  /*2c580*/  F2FP.SATFINITE.E4M3.F32.PACK_AB_MERGE_C R10, RZ, R10, RZ ;  /* 0x0000000aff0a723e */ /* 0x000fca00048070ff */
[----:B------:R0:W-:Y:S02]  /*2c590*/  @!P1 STG.E.U8 desc[UR52][R14.64+0x21], R10 ;  /* 0x0000210a0e009986 */ /* 0x0001e4000c101134 */
[----:B0-----:R-:W0:Y:S01]  /*2c5a0*/  @!P2 LDC.64 R10, c[0x0][0x5c0] ;  /* 0x00017000ff0aab82 */ /* 0x001e220000000a00 */
[----:B------:R-:W-:Y:S02]  /*2c5b0*/  @P2 LOP3.LUT R2, R2, 0x40000, RZ, 0xfc, !PT ;  /* 0x0004000002022812 */ /* 0x000fe400078efcff */
[----:B0-----:R-:W-:-:S04]  /*2c5c0*/  @!P2 IADD3 R116, P1, P4, R24, R10, R7 ;  /* 0x0000000a1874a210 */ /* 0x001fc80007c3e007 */
[----:B------:R-:W-:Y:S02]  /*2c5d0*/  @!P2 IADD3.X R117, R31, R11, R6, P1, P4 ;  /* 0x0000000b1f75a210 */ /* 0x000fe40000fe8406 */
[----:B------:R-:W-:-:S13]  /*2c5e0*/  ISETP.LT.OR P2, PT, R29, 0x5a, !P0 ;  /* 0x0000005a1d00780c */ /* 0x000fda0004741670 */
[----:B------:R-:W0:Y:S02]  /*2c5f0*/  @!P2 LDC.64 R10, c[0x0][0x5c0] ;  /* 0x00017000ff0aab82 */ /* 0x000e240000000a00 */
[----:B0-----:R-:W-:Y:S01]  /*2c600*/  @!P2 IADD3 R126, P1, P4, R24, R10, R7 ;  /* 0x0000000a187ea210 */ /* 0x001fe20007c3e007 */
[----:B--2---:R-:W-:Y:S02]  /*2c610*/  FMUL R10, R76, UR4 ;  /* 0x000000044c0a7c20 */ /* 0x004fe40008400000 */
[----:B------:R-:W2:Y:S01]  /*2c620*/  LDL.LU R76, [R1+0x1b0] ;  /* 0x0001b000014c7983 */ /* 0x000ea20000300800 */
[----:B------:R-:W-:Y:S02]  /*2c630*/  LOP3.LUT P5, RZ, R0, 0x40000, RZ, 0xc0, !PT ;  /* 0x0004000000ff7812 */ /* 0x000fe400078ac0ff */
[----:B------:R-:W-:Y:S02]  /*2c640*/  LOP3.LUT R2, R2, 0xffefffff, RZ, 0xc0, !PT ;  /* 0xffefffff02027812 */ /* 0x000fe400078ec0ff */
[----:B------:R-:W-:-:S02]  /*2c650*/  F2FP.SATFINITE.E4M3.F32.PACK_AB_MERGE_C R10, RZ, R10, RZ ;  /* 0x0000000aff0a723e */ /* 0x000fc400048070ff */
[----:B------:R-:W-:Y:S02]  /*2c660*/  @P2 LOP3.LUT R2, R2, 0x100000, RZ, 0xfc, !PT ;  /* 0x0010000002022812 */ /* 0x000fe400078efcff */
[----:B------:R-:W-:Y:S02]  /*2c670*/  @!P2 IADD3.X R127, R31, R11, R6, P1, P4 ;  /* 0x0000000b1f7fa210 */ /* 0x000fe40000fe8406 */
[----:B------:R-:W-:-:S03]  /*2c680*/  ISETP.GE.AND P2, PT, R28, 0x101, PT ;  /* 0x000001011c00780c */ /* 0x000fc60003f46270 */
[----:B------:R0:W-:Y:S01]  /*2c690*/  @!P5 STG.E.U8 desc[UR52][R54.64+0x28], R10 ;  /* 0x0000280a3600d986 */ /* 0x0001e2000c101134 */
[----:B------:R-:W-:-:S13]  /*2c6a0*/  ISETP.LT.OR P5, PT, R29, 0x51, !P2 ;  /* 0x000000511d00780c */ /* 0x000fda00057a1670 */
[----:B0-----:R-:W0:Y:S01]  /*2c6b0*/  @!P5 LDC.64 R10, c[0x0][0x5c0] ;  /* 0x00017000ff0adb82 */ /* 0x001e220000000a00 */
[----:B------:R-:W-:Y:S02]  /*2c6c0*/  LOP3.LUT P6, RZ, R0, 0x20000, RZ, 0xc0, !PT ;  /* 0x0002000000ff7812 */ /* 0x000fe400078cc0ff */
[----:B0-----:R-:W-:Y:S01]  /*2c6d0*/  @!P5 IADD3 R146, P1, P4, R24, R10, R9 ;  /* 0x0000000a1892d210 */ /* 0x001fe20007c3e009 */
[----:B----4-:R-:W-:Y:S02]  /*2c6e0*/  FMUL R10, R78, UR4 ;  /* 0x000000044e0a7c20 */ /* 0x010fe40008400000 */
[----:B------:R-:W4:Y:S01]  /*2c6f0*/  LDL.LU R78, [R1+0x1b4] ;  /* 0x0001b400014e7983 */ /* 0x000f220000300800 */
[----:B------:R-:W-:Y:S02]  /*2c700*/  @!P5 IADD3.X R147, R31, R11, R8, P1, P4 ;  /* 0x0000000b1f93d210 */ /* 0x000fe40000fe8408 */
        /* <DEDUP_REMOVED lines=9> */
[----:B---3--:R-:W-:Y:S02]  /*2c7a0*/  FMUL R14, R77, UR4 ;  /* 0x000000044d0e7c20 */ /* 0x008fe40008400000 */
[----:B------:R-:W3:Y:S02]  /*2c7b0*/  LDL.LU R77, [R1+0x1b8] ;  /* 0x0001b800014d7983 */ /* 0x000ee40000300800 */
[----:B------:R-:W-:Y:S01]  /*2c7c0*/  @!P4 IMAD.X R11, R13, 0x1, R11, P1 ;  /* 0x000000010d0bc824 */ /* 0x000fe200008e060b */
[C---:B------:R-:W-:Y:S02]  /*2c7d0*/  ISETP.LT.OR P1, PT, R29.reuse, 0x2a, !P3 ;  /* 0x0000002a1d00780c */ /* 0x040fe40005f21670 */
[----:B------:R-:W-:-:S02]  /*2c7e0*/  ISETP.LT.OR P3, PT, R29, 0x52, !P2 ;  /* 0x000000521d00780c */ /* 0x000fc40005761670 */
[----:B------:R-:W-:-:S05]  /*2c7f0*/  F2FP.SATFINITE.E4M3.F32.PACK_AB_MERGE_C R14, RZ, R14, RZ ;  /* 0x0000000eff0e723e */ /* 0x000fca00048070ff */
[----:B------:R0:W-:Y:S06]  /*2c800*/  @!P4 STG.E.U8 desc[UR52][R10.64+0x28], R14 ;  /* 0x0000280e0a00c986 */ /* 0x0001ec000c101134 */
[----:B0-----:R-:W0:Y:S01]  /*2c810*/  @!P3 LDC.64 R10, c[0x0][0x5c0] ;  /* 0x00017000ff0abb82 */ /* 0x001e220000000a00 */
[----:B------:R-:W-:-:S04]  /*2c820*/  @!P1 IADD3 R13, P5, P6, R3, R24, R9 ;  /* 0x00000018030d9210 */ /* 0x000fc80007ebe009 */
[----:B------:R-:W-:-:S03]  /*2c830*/  @!P1 IADD3.X R20, R4, R31, R8, P5, P6 ;  /* 0x0000001f04149210 */ /* 0x000fc60002fec408 */
[----:B------:R-:W1:Y:S01]  /*2c840*/  @!P1 LDC.64 R14, c[0x0][0x5c0] ;  /* 0x00017000ff0e9b82 */ /* 0x000e620000000a00 */
[----:B0-----:R-:W-:-:S04]  /*2c850*/  @!P3 IADD3 R130, P5, P6, R24, R10, R9 ;  /* 0x0000000a1882b210 */ /* 0x001fc80007ebe009 */
[----:B------:R-:W-:Y:S02]  /*2c860*/  @!P3 IADD3.X R131, R31, R11, R8, P5, P6 ;  /* 0x0000000b1f83b210 */ /* 0x000fe40002fec408 */
[----:B------:R-:W-:Y:S02]  /*2c870*/  ISETP.LT.OR P5, PT, R29, 0x59, !P2 ;  /* 0x000000591d00780c */ /* 0x000fe400057a1670 */
[----:B-1----:R-:W-:-:S05]  /*2c880*/  @!P1 IADD3 R14, P4, R13, R14, RZ ;  /* 0x0000000e0d0e9210 */ /* 0x002fca0007f9e0ff */
[----:B------:R-:W-:Y:S02]  /*2c890*/  @!P1 IMAD.X R15, R20, 0x1, R15, P4 ;  /* 0x00000001140f9824 */ /* 0x000fe400020e060f */
[----:B--2---:R-:W-:Y:S02]  /*2c8a0*/  FMUL R10, R76, UR4 ;  /* 0x000000044c0a7c20 */ /* 0x004fe40008400000 */
[----:B------:R-:W2:Y:S03]  /*2c8b0*/  LDL.LU R76, [R1+0x1bc] ;  /* 0x0001bc00014c7983 */ /* 0x000ea60000300800 */
[----:B------:R-:W-:-:S05]  /*2c8c0*/  F2FP.SATFINITE.E4M3.F32.PACK_AB_MERGE_C R10, RZ, R10, RZ ;  /* 0x0000000aff0a723e */ /* 0x000fca00048070ff */
[----:B------:R0:W-:Y:S02]  /*2c8d0*/  @!P1 STG.E.U8 desc[UR52][R14.64+0x29], R10 ;  /* 0x0000290a0e009986 */ /* 0x0001e4000c101134 */
[----:B0-----:R-:W0:Y:S01]  /*2c8e0*/  @!P5 LDC.64 R10, c[0x0][0x5c0] ;  /* 0x00017000ff0adb82 */ /* 0x001e220000000a00 */
[----:B------:R-:W-:Y:S02]  /*2c8f0*/  ISETP.GE.AND P6, PT, R28, 0x1, PT ;  /* 0x000000011c00780c */ /* 0x000fe40003fc6270 */
[----:B0-----:R-:W-:-:S04]  /*2c900*/  @!P5 IADD3 R152, P1, P4, R24, R10, R9 ;  /* 0x0000000a1898d210 */ /* 0x001fc80007c3e009 */
[----:B------:R-:W-:Y:S02]  /*2c910*/  @!P5 IADD3.X R153, R31, R11, R8, P1, P4 ;  /* 0x0000000b1f99d210 */ /* 0x000fe40000fe8408 */
[----:B------:R-:W-:-:S13]  /*2c920*/  ISETP.LT.OR P1, PT, R29, 0x31, !P6 ;  /* 0x000000311d00780c */ /* 0x000fda0007721670 */
[----:B------:R-:W0:Y:S01]  /*2c930*/  @!P1 LDC.64 R10, c[0x0][0x5c0] ;  /* 0x00017000ff0a9b82 */ /* 0x000e220000000a00 */
[----:B----4-:R-:W-:Y:S02]  /*2c940*/  FMUL R13, R78, UR4 ;  /* 0x000000044e0d7c20 */ /* 0x010fe40008400000 */
[----:B------:R-:W4:Y:S03]  /*2c950*/  LDL.LU R78, [R1+0x1c0] ;  /* 0x0001c000014e7983 */ /* 0x000f260000300800 */
[----:B------:R-:W-:Y:S02]  /*2c960*/  F2FP.SATFINITE.E4M3.F32.PACK_AB_MERGE_C R13, RZ, R13, RZ ;  /* 0x0000000dff0d723e */ /* 0x000fe400048070ff */
[----:B0-----:R-:W-:-:S05]  /*2c970*/  @!P1 IADD3 R10, P4, R24, R10, RZ ;  /* 0x0000000a180a9210 */ /* 0x001fca0007f9e0ff */
[----:B------:R-:W-:-:S05]  /*2c980*/  @!P1 IMAD.X R11, R31, 0x1, R11, P4 ;  /* 0x000000011f0b9824 */ /* 0x000fca00020e060b */
[----:B------:R0:W-:Y:S01]  /*2c990*/  @!P1 STG.E.U8 desc[UR52][R10.64+0x30], R13 ;  /* 0x0000300d0a009986 */ /* 0x0001e2000c101134 */
[----:B------:R-:W-:-:S13]  /*2c9a0*/  ISETP.LT.OR P1, PT, R29, 0x32, !P6 ;  /* 0x000000321d00780c */ /* 0x000fda0007721670 */
[----:B0-----:R-:W0:Y:S01]  /*2c9b0*/  @!P1 LDC.64 R10, c[0x0][0x5c0] ;  /* 0x00017000ff0a9b82 */ /* 0x001e220000000a00 */
[----:B------:R-:W-:Y:S01]  /*2c9c0*/  ISETP.LT.OR P2, PT, R29, 0x5a, !P2 ;  /* 0x0000005a1d00780c */ /* 0x000fe20005741670 */
[----:B---3--:R-:W-:Y:S01]  /*2c9d0*/  FMUL R13, R77, UR4 ;  /* 0x000000044d0d7c20 */ /* 0x008fe20008400000 */
[----:B------:R-:W-:Y:S01]  /*2c9e0*/  LOP3.LUT R0, R0, 0xfffdffff, RZ, 0xc0, !PT ;  /* 0xfffdffff00007812 */ /* 0x000fe200078ec0ff */
[----:B------:R-:W3:Y:S03]  /*2c9f0*/  LDL.LU R77, [R1+0x1c4] ;  /* 0x0001c400014d7983 */ /* 0x000ee60000300800 */
[----:B------:R-:W-:Y:S02]  /*2ca00*/  F2FP.SATFINITE.E4M3.F32.PACK_AB_MERGE_C R13, RZ, R13, RZ ;  /* 0x0000000dff0d723e */ /* 0x000fe400048070ff */
[----:B0-----:R-:W-:-:S05]  /*2ca10*/  @!P1 IADD3 R10, P4, R24, R10, RZ ;  /* 0x0000000a180a9210 */ /* 0x001fca0007f9e0ff */
[----:B------:R-:W-:-:S05]  /*2ca20*/  @!P1 IMAD.X R11, R31, 0x1, R11, P4 ;  /* 0x000000011f0b9824 */ /* 0x000fca00020e060b */
[----:B------:R0:W-:Y:S01]  /*2ca30*/  @!P1 STG.E.U8 desc[UR52][R10.64+0x31], R13 ;  /* 0x0000310d0a009986 */ /* 0x0001e2000c101134 */
[----:B------:R-:W-:Y:S01]  /*2ca40*/  @P3 LOP3.LUT R0, R0, 0x20000, RZ, 0xfc, !PT ;  /* 0x0002000000003812 */ /* 0x000fe200078efcff */
[----:B0-----:R-:W0:Y:S01]  /*2ca50*/  @!P2 LDC.64 R10, c[0x0][0x5c0] ;  /* 0x00017000ff0aab82 */ /* 0x001e220000000a00 */
[----:B------:R-:W-:Y:S02]  /*2ca60*/  LOP3.LUT R2, R2, 0xdfffffff, RZ, 0xc0, !PT ;  /* 0xdfffffff02027812 */ /* 0x000fe400078ec0ff */
[----:B------:R-:W-:Y:S02]  /*2ca70*/  LOP3.LUT P3, RZ, R12, 0x20000000, RZ, 0xc0, !PT ;  /* 0x200000000cff7812 */ /* 0x000fe4000786c0ff */
[----:B------:R-:W-:Y:S02]  /*2ca80*/  @P5 LOP3.LUT R2, R2, 0x20000000, RZ, 0xfc, !PT ;  /* 0x2000000002025812 */ /* 0x000fe400078efcff */
[----:B------:R-:W-:Y:S02]  /*2ca90*/  ISETP.LT.OR P5, PT, R29, 0x61, !P3 ;  /* 0x000000611d00780c */ /* 0x000fe40005fa1670 */
[----:B0-----:R-:W-:-:S04]  /*2caa0*/  @!P2 IADD3 R132, P1, P4, R24, R10, R9 ;  /* 0x0000000a1884a210 */ /* 0x001fc80007c3e009 */
[----:B------:R-:W-:-:S07]  /*2cab0*/  @!P2 IADD3.X R133, R31, R11, R8, P1, P4 ;  /* 0x0000000b1f85a210 */ /* 0x000fce0000fe8408 */
[----:B------:R-:W0:Y:S02]  /*2cac0*/  @!P5 LDC.64 R10, c[0x0][0x5c0] ;  /* 0x00017000ff0adb82 */ /* 0x000e240000000a00 */
[----:B0-----:R-:W-:Y:S01]  /*2cad0*/  @!P5 IADD3 R158, P1, P4, R24, R10, R3 ;  /* 0x0000000a189ed210 */ /* 0x001fe20007c3e003 */
[----:B--2---:R-:W-:Y:S02]  /*2cae0*/  FMUL R10, R76, UR4 ;  /* 0x000000044c0a7c20 */ /* 0x004fe40008400000 */
[----:B------:R-:W2:Y:S01]  /*2caf0*/  LDL.LU R76, [R1+0x1c8] ;  /* 0x0001c800014c7983 */ /* 0x000ea20000300800 */
[----:B------:R-:W-:Y:S02]  /*2cb00*/  LOP3.LUT R2, R2, 0xefffffff, RZ, 0xc0, !PT ;  /* 0xefffffff02027812 */ /* 0x000fe400078ec0ff */
[----:B------:R-:W-:Y:S02]  /*2cb10*/  LOP3.LUT R5, R5, 0xfffffeff, RZ, 0xc0, !PT ;  /* 0xfffffeff05057812 */ /* 0x000fe400078ec0ff */
[----:B------:R-:W-:-:S02]  /*2cb20*/  @P2 LOP3.LUT R2, R2, 0x10000000, RZ, 0xfc, !PT ;  /* 0x1000000002022812 */ /* 0x000fc400078efcff */
[----:B------:R-:W-:Y:S02]  /*2cb30*/  @P5 LOP3.LUT R5, R5, 0x100, RZ, 0xfc, !PT ;  /* 0x0000010005055812 */ /* 0x000fe400078efcff */
[----:B------:R-:W-:Y:S02]  /*2cb40*/  ISETP.LT.OR P2, PT, R29, 0x31, !P3 ;  /* 0x000000311d00780c */ /* 0x000fe40005f41670 */
[----:B------:R-:W-:Y:S02]  /*2cb50*/  @!P5 IADD3.X R159, R31, R11, R4, P1, P4 ;  /* 0x0000000b1f9fd210 */ /* 0x000fe40000fe8404 */
[----:B------:R-:W-:Y:S02]  /*2cb60*/  ISETP.LT.OR P5, PT, R29, 0x62, !P3 ;  /* 0x000000621d00780c */ /* 0x000fe40005fa1670 */
[----:B------:R-:W-:-:S07]  /*2cb70*/  F2FP.SATFINITE.E4M3.F32.PACK_AB_MERGE_C R10, RZ, R10, RZ ;  /* 0x0000000aff0a723e */ /* 0x000fce00048070ff */
[----:B------:R0:W-:Y:S04]  /*2cb80*/  @!P2 STG.E.U8 desc[UR52][R68.64+0x30], R10 ;  /* 0x0000300a4400a986 */ /* 0x0001e8000c101134 */
[----:B0-----:R-:W0:Y:S01]  /*2cb90*/  @!P5 LDC.64 R10, c[0x0][0x5c0] ;  /* 0x00017000ff0adb82 */ /* 0x001e220000000a00 */
[----:B------:R-:W-:Y:S02]  /*2cba0*/  LOP3.LUT R5, R5, 0xffffff7f, RZ, 0xc0, !PT ;  /* 0xffffff7f05057812 */ /* 0x000fe400078ec0ff */
[----:B------:R-:W-:Y:S02]  /*2cbb0*/  ISETP.LT.OR P2, PT, R29, 0x32, !P3 ;  /* 0x000000321d00780c */ /* 0x000fe40005f41670 */
[----:B------:R-:W-:Y:S02]  /*2cbc0*/  @P5 LOP3.LUT R5, R5, 0x80, RZ, 0xfc, !PT ;  /* 0x0000008005055812 */ /* 0x000fe400078efcff */
[----:B0-----:R-:W-:-:S04]  /*2cbd0*/  @!P5 IADD3 R154, P1, P4, R24, R10, R3 ;  /* 0x0000000a189ad210 */ /* 0x001fc80007c3e003 */
[----:B------:R-:W-:Y:S02]  /*2cbe0*/  @!P5 IADD3.X R155, R31, R11, R4, P1, P4 ;  /* 0x0000000b1f9bd210 */ /* 0x000fe40000fe8404 */
[----:B------:R-:W-:Y:S01]  /*2cbf0*/  ISETP.LT.OR P5, PT, R29, 0x69, !P3 ;  /* 0x000000691d00780c */ /* 0x000fe20005fa1670 */
[----:B----4-:R-:W-:Y:S02]  /*2cc00*/  FMUL R10, R78, UR4 ;  /* 0x000000044e0a7c20 */ /* 0x010fe40008400000 */
[----:B------:R-:W4:Y:S03]  /*2cc10*/  LDL.LU R78, [R1+0x1cc] ;  /* 0x0001cc00014e7983 */ /* 0x000f260000300800 */
[----:B------:R-:W-:-:S05]  /*2cc20*/  F2FP.SATFINITE.E4M3.F32.PACK_AB_MERGE_C R10, RZ, R10, RZ ;  /* 0x0000000aff0a723e */ /* 0x000fca00048070ff */
[----:B------:R0:W-:Y:S02]  /*2cc30*/  @!P2 STG.E.U8 desc[UR52][R60.64+0x31], R10 ;  /* 0x0000310a3c00a986 */ /* 0x0001e4000c101134 */
[----:B0-----:R-:W0:Y:S02]  /*2cc40*/  @!P5 LDC.64 R10, c[0x0][0x5c0] ;  /* 0x00017000ff0adb82 */ /* 0x001e240000000a00 */
[----:B0-----:R-:W-:-:S04]  /*2cc50*/  @!P5 IADD3 R156, P1, P4, R24, R10, R3 ;  /* 0x0000000a189cd210 */ /* 0x001fc80007c3e003 */
[----:B------:R-:W-:Y:S02]  /*2cc60*/  @!P5 IADD3.X R157, R31, R11, R4, P1, P4 ;  /* 0x0000000b1f9dd210 */ /* 0x000fe40000fe8404 */
[----:B------:R-:W-:-:S13]  /*2cc70*/  ISETP.LT.OR P1, PT, R29, 0x39, !P6 ;  /* 0x000000391d00780c */ /* 0x000fda0007721670 */
[----:B------:R-:W0:Y:S01]  /*2cc80*/  @!P1 LDC.64 R10, c[0x0][0x5c0] ;  /* 0x00017000ff0a9b82 */ /* 0x000e220000000a00 */
[----:B---3--:R-:W-:-:S05]  /*2cc90*/  FMUL R13, R77, UR4 ;  /* 0x000000044d0d7c20 */ /* 0x008fca0008400000 */
[----:B------:R-:W-:Y:S02]  /*2cca0*/  F2FP.SATFINITE.E4M3.F32.PACK_AB_MERGE_C R13, RZ, R13, RZ ;  /* 0x0000000dff0d723e */ /* 0x000fe400048070ff */
[----:B0-----:R-:W-:-:S05]  /*2ccb0*/  @!P1 IADD3 R10, P4, R24, R10, RZ ;  /* 0x0000000a180a9210 */ /* 0x001fca0007f9e0ff */
[----:B------:R-:W-:-:S05]  /*2ccc0*/  @!P1 IMAD.X R11, R31, 0x1, R11, P4 ;  /* 0x000000011f0b9824 */ /* 0x000fca00020e060b */
[----:B------:R2:W-:Y:S02]  /*2ccd0*/  @!P1 STG.E.U8 desc[UR52][R10.64+0x38], R13 ;  /* 0x0000380d0a009986 */ /* 0x0005e4000c101134 */
[----:B--2---:R-:W-:Y:S02]  /*2cce0*/  FMUL R13, R76, UR4 ;  /* 0x000000044c0d7c20 */ /* 0x004fe40008400000 */
[----:B------:R-:W2:Y:S01]  /*2ccf0*/  LDL.LU R76, [R1+0x1d0] ;  /* 0x0001d000014c7983 */ /* 0x000ea20000300800 */
[C---:B------:R-:W-:Y:S02]  /*2cd00*/  ISETP.LT.OR P1, PT, R29.reuse, 0x3a, !P6 ;  /* 0x0000003a1d00780c */ /* 0x040fe40007721670 */
[----:B------:R-:W-:Y:S01]  /*2cd10*/  F2FP.SATFINITE.E4M3.F32.PACK_AB_MERGE_C R13, RZ, R13, RZ ;  /* 0x0000000dff0d723e */ /* 0x000fe200048070ff */
[----:B------:R-:W3:Y:S10]  /*2cd20*/  LDL.LU R77, [R1+0x1d4] ;  /* 0x0001d400014d7983 */ /* 0x000ef40000300800 */
[----:B------:R-:W0:Y:S01]  /*2cd30*/  @!P1 LDC.64 R10, c[0x0][0x5c0] ;  /* 0x00017000ff0a9b82 */ /* 0x000e220000000a00 */
[----:B------:R-:W-:-:S02]  /*2cd40*/  ISETP.LT.OR P6, PT, R29, 0x6a, !P3 ;  /* 0x0000006a1d00780c */ /* 0x000fc40005fc1670 */
[----:B0-----:R-:W-:-:S05]  /*2cd50*/  @!P1 IADD3 R10, P4, R24, R10, RZ ;  /* 0x0000000a180a9210 */ /* 0x001fca0007f9e0ff */
[----:B------:R-:W-:-:S05]  /*2cd60*/  @!P1 IMAD.X R11, R31, 0x1, R11, P4 ;  /* 0x000000011f0b9824 */ /* 0x000fca00020e060b */
[----:B------:R0:W-:Y:S02]  /*2cd70*/  @!P1 STG.E.U8 desc[UR52][R10.64+0x39], R13 ;  /* 0x0000390d0a009986 */ /* 0x0001e4000c101134 */
[----:B0-----:R-:W0:Y:S01]  /*2cd80*/  @!P6 LDC.64 R10, c[0x0][0x5c0] ;  /* 0x00017000ff0aeb82 */ /* 0x001e220000000a00 */
        /* <DEDUP_REMOVED lines=8> */
[----:B------:R-:W-:Y:S02]  /*2ce10*/  LOP3.LUT P2, RZ, R0, 0x80000, RZ, 0xc0, !PT ;  /* 0x0008000000ff7812 */ /* 0x000fe4000784c0ff */
[----:B0-----:R-:W-:Y:S01]  /*2ce20*/  @!P6 IADD3 R142, P1, P4, R24, R10, R7 ;  /* 0x0000000a188ee210 */ /* 0x001fe20007c3e007 */
[----:B----4-:R-:W-:Y:S02]  /*2ce30*/  FMUL R10, R78, UR4 ;  /* 0x000000044e0a7c20 */ /* 0x010fe40008400000 */
[----:B------:R-:W4:Y:S03]  /*2ce40*/  LDL.LU R78, [R1+0x1d8] ;  /* 0x0001d800014e7983 */ /* 0x000f260000300800 */
[----:B------:R-:W-:-:S05]  /*2ce50*/  F2FP.SATFINITE.E4M3.F32.PACK_AB_MERGE_C R10, RZ, R10, RZ ;  /* 0x0000000aff0a723e */ /* 0x000fca00048070ff */
[----:B------:R0:W-:Y:S01]  /*2ce60*/  @!P2 STG.E.U8 desc[UR52][R64.64+0x38], R10 ;  /* 0x0000380a4000a986 */ /* 0x0001e2000c101134 */
[----:B------:R-:W-:Y:S02]  /*2ce70*/  ISETP.LT.OR P2, PT, R29, 0x62, !P0 ;  /* 0x000000621d00780c */ /* 0x000fe40004741670 */
[----:B------:R-:W-:-:S11]  /*2ce80*/  @!P6 IADD3.X R143, R31, R11, R6, P1, P4 ;  /* 0x0000000b1f8fe210 */ /* 0x000fd60000fe8406 */
[----:B0-----:R-:W0:Y:S02]  /*2ce90*/  @!P2 LDC.64 R10, c[0x0][0x5c0] ;  /* 0x00017000ff0aab82 */ /* 0x001e240000000a00 */
[----:B0-----:R-:W-:Y:S02]  /*2cea0*/  @!P2 IADD3 R128, P1, P4, R24, R10, R7 ;  /* 0x0000000a1880a210 */ /* 0x001fe40007c3e007 */
[----:B------:R-:W-:-:S04]  /*2ceb0*/  LOP3.LUT R12, R12, 0xf7ffffff, RZ, 0xc0, !PT ;  /* 0xf7ffffff0c0c7812 */ /* 0x000fc800078ec0ff */
[----:B------:R-:W-:Y:S02]  /*2cec0*/  @P3 LOP3.LUT R12, R12, 0x8000000, RZ, 0xfc, !PT ;  /* 0x080000000c0c3812 */ /* 0x000fe400078efcff */
[----:B------:R-:W-:Y:S01]  /*2ced0*/  LOP3.LUT P3, RZ, R0, 0x400, RZ, 0xc0, !PT ;  /* 0x0000040000ff7812 */ /* 0x000fe2000786c0ff */
[----:B--2---:R-:W-:Y:S02]  /*2cee0*/  FMUL R10, R76, UR4 ;  /* 0x000000044c0a7c20 */ /* 0x004fe40008400000 */
[----:B------:R-:W2:Y:S03]  /*2cef0*/  LDL.LU R76, [R1+0x1dc] ;  /* 0x0001dc00014c7983 */ /* 0x000ea60000300800 */
[----:B------:R-:W-:-:S07]  /*2cf00*/  F2FP.SATFINITE.E4M3.F32.PACK_AB_MERGE_C R10, RZ, R10, RZ ;  /* 0x0000000aff0a723e */ /* 0x000fce00048070ff */
[----:B------:R0:W-:Y:S01]  /*2cf10*/  @!P3 STG.E.U8 desc[UR52][R62.64+0x39], R10 ;  /* 0x0000390a3e00b986 */ /* 0x0001e2000c101134 */
[----:B------:R-:W-:Y:S02]  /*2cf20*/  ISETP.LT.OR P3, PT, R29, 0x69, !P0 ;  /* 0x000000691d00780c */ /* 0x000fe40004761670 */
[----:B------:R-:W-:Y:S02]  /*2cf30*/  @!P2 IADD3.X R129, R31, R11, R6, P1, P4 ;  /* 0x0000000b1f81a210 */ /* 0x000fe40000fe8406 */
[----:B------:R-:W-:-:S09]  /*2cf40*/  LOP3.LUT R5, R5, 0xffff7fff, RZ, 0xc0, !PT ;  /* 0xffff7fff05057812 */ /* 0x000fd200078ec0ff */
[----:B0-----:R-:W0:Y:S01]  /*2cf50*/  @!P3 LDC.64 R10, c[0x0][0x5c0] ;  /* 0x00017000ff0abb82 */ /* 0x001e220000000a00 */
[----:B------:R-:W-:-:S04]  /*2cf60*/  @P6 LOP3.LUT R5, R5, 0x8000, RZ, 0xfc, !PT ;  /* 0x0000800005056812 */ /* 0x000fc800078efcff */
        /* <DEDUP_REMOVED lines=8> */
[----:B------:R-:W-:Y:S02]  /*2cff0*/  LOP3.LUT R5, R5, 0xffdfffff, RZ, 0xc0, !PT ;  /* 0xffdfffff05057812 */ /* 0x000fe400078ec0ff */
[----:B0-----:R-:W-:Y:S01]  /*2d000*/  @!P3 IADD3 R148, P1, P4, R24, R10, R7 ;  /* 0x0000000a1894b210 */ /* 0x001fe20007c3e007 */
[----:B---3--:R-:W-:Y:S02]  /*2d010*/  FMUL R10, R77, UR4 ;  /* 0x000000044d0a7c20 */ /* 0x008fe40008400000 */
[----:B------:R-:W3:Y:S01]  /*2d020*/  LDL.LU R77, [R1+0x1e0] ;  /* 0x0001e000014d7983 */ /* 0x000ee20000300800 */
[C---:B------:R-:W-:Y:S02]  /*2d030*/  LOP3.LUT P2, RZ, R12.reuse, 0x10000000, RZ, 0xc0, !PT ;  /* 0x100000000cff7812 */ /* 0x040fe4000784c0ff */
[----:B------:R-:W-:Y:S02]  /*2d040*/  LOP3.LUT R12, R12, 0xfbffffff, RZ, 0xc0, !PT ;  /* 0xfbffffff0c0c7812 */ /* 0x000fe400078ec0ff */
[----:B------:R-:W-:-:S02]  /*2d050*/  @P3 LOP3.LUT R5, R5, 0x200000, RZ, 0xfc, !PT ;  /* 0x0020000005053812 */ /* 0x000fc400078efcff */
[----:B------:R-:W-:Y:S02]  /*2d060*/  @!P3 IADD3.X R149, R31, R11, R6, P1, P4 ;  /* 0x0000000b1f95b210 */ /* 0x000fe40000fe8406 */
[----:B------:R-:W-:Y:S02]  /*2d070*/  ISETP.GE.AND P3, PT, R28, 0x101, PT ;  /* 0x000001011c00780c */ /* 0x000fe40003f66270 */
[----:B------:R-:W-:Y:S02]  /*2d080*/  LOP3.LUT P5, RZ, R0, 0x10, RZ, 0xc0, !PT ;  /* 0x0000001000ff7812 */ /* 0x000fe400078ac0ff */
[----:B------:R-:W-:Y:S02]  /*2d090*/  @P0 LOP3.LUT R12, R12, 0x4000000, RZ, 0xfc, !PT ;  /* 0x040000000c0c0812 */ /* 0x000fe400078efcff */
[----:B------:R-:W-:Y:S02]  /*2d0a0*/  ISETP.LT.OR P0, PT, R29, 0x61, !P3 ;  /* 0x000000611d00780c */ /* 0x000fe40005f01670 */
[----:B------:R-:W-:-:S07]  /*2d0b0*/  F2FP.SATFINITE.E4M3.F32.PACK_AB_MERGE_C R10, RZ, R10, RZ ;  /* 0x0000000aff0a723e */ /* 0x000fce00048070ff */
[----:B------:R0:W-:Y:S04]  /*2d0c0*/  @!P5 STG.E.U8 desc[UR52][R48.64+0x30], R10 ;  /* 0x0000300a3000d986 */ /* 0x0001e8000c101134 */
[----:B0-----:R-:W0:Y:S01]  /*2d0d0*/  @!P0 LDC.64 R10, c[0x0][0x5c0] ;  /* 0x00017000ff0a8b82 */ /* 0x001e220000000a00 */
[----:B------:R-:W-:Y:S02]  /*2d0e0*/  LOP3.LUT P6, RZ, R0, 0x4, RZ, 0xc0, !PT ;  /* 0x0000000400ff7812 */ /* 0x000fe400078cc0ff */
[----:B0-----:R-:W-:Y:S01]  /*2d0f0*/  @!P0 IADD3 R164, P1, P4, R24, R10, R9 ;  /* 0x0000000a18a48210 */ /* 0x001fe20007c3e009 */
[----:B----4-:R-:W-:Y:S02]  /*2d100*/  FMUL R10, R78, UR4 ;  /* 0x000000044e0a7c20 */ /* 0x010fe40008400000 */
[----:B------:R-:W4:Y:S01]  /*2d110*/  LDL.LU R78, [R1+0x1e4] ;  /* 0x0001e400014e7983 */ /* 0x000f220000300800 */
[----:B------:R-:W-:-:S02]  /*2d120*/  @!P0 IADD3.X R165, R31, R11, R8, P1, P4 ;  /* 0x0000000b1fa58210 */ /* 0x000fc40000fe8408 */
[----:B------:R-:W-:Y:S02]  /*2d130*/  ISETP.LT.OR P4, PT, R29, 0x31, !P2 ;  /* 0x000000311d00780c */ /* 0x000fe40005781670 */
[----:B------:R-:W-:-:S05]  /*2d140*/  F2FP.SATFINITE.E4M3.F32.PACK_AB_MERGE_C R10, RZ, R10, RZ ;  /* 0x0000000aff0a723e */ /* 0x000fca00048070ff */
[----:B------:R0:W-:Y:S06]  /*2d150*/  @!P6 STG.E.U8 desc[UR52][R22.64+0x31], R10 ;  /* 0x0000310a1600e986 */ /* 0x0001ec000c101134 */
[----:B0-----:R-:W0:Y:S01]  /*2d160*/  @!P4 LDC.64 R10, c[0x0][0x5c0] ;  /* 0x00017000ff0acb82 */ /* 0x001e220000000a00 */
[----:B------:R-:W-:-:S04]  /*2d170*/  @!P4 IADD3 R14, P1, P5, R3, R24, R7 ;  /* 0x00000018030ec210 */ /* 0x000fc80007d3e007 */
[----:B------:R-:W-:Y:S02]  /*2d180*/  @!P4 IADD3.X R13, R4, R31, R6, P1, P5 ;  /* 0x0000001f040dc210 */ /* 0x000fe40000fea406 */
[----:B0-----:R-:W-:Y:S01]  /*2d190*/  @!P4 IADD3 R10, P1, R14, R10, RZ ;  /* 0x0000000a0e0ac210 */ /* 0x001fe20007f3e0ff */
[----:B--2---:R-:W-:Y:S02]  /*2d1a0*/  FMUL R14, R76, UR4 ;  /* 0x000000044c0e7c20 */ /* 0x004fe40008400000 */
[----:B------:R-:W2:Y:S01]  /*2d1b0*/  LDL.LU R76, [R1+0x1e8] ;  /* 0x0001e800014c7983 */ /* 0x000ea20000300800 */
[----:B------:R-:W-:Y:S01]  /*2d1c0*/  ISETP.LT.OR P3, PT, R29, 0x62, !P3 ;  /* 0x000000621d00780c */ /* 0x000fe20005f61670 */
[----:B------:R-:W-:Y:S01]  /*2d1d0*/  @!P4 IMAD.X R11, R13, 0x1, R11, P1 ;  /* 0x000000010d0bc824 */ /* 0x000fe200008e060b */
[----:B------:R-:W-:Y:S02]  /*2d1e0*/  F2FP.SATFINITE.E4M3.F32.PACK_AB_MERGE_C R14, RZ, R14, RZ ;  /* 0x0000000eff0e723e */ /* 0x000fe400048070ff */
[----:B------:R-:W-:-:S03]  /*2d1f0*/  ISETP.LT.OR P1, PT, R29, 0x32, !P2 ;  /* 0x000000321d00780c */ /* 0x000fc60005721670 */
[----:B------:R0:W-:Y:S06]  /*2d200*/  @!P4 STG.E.U8 desc[UR52][R10.64+0x30], R14 ;  /* 0x0000300e0a00c986 */ /* 0x0001ec000c101134 */
[----:B0-----:R-:W0:Y:S08]  /*2d210*/  @!P3 LDC.64 R10, c[0x0][0x5c0] ;  /* 0x00017000ff0abb82 */ /* 0x001e300000000a00 */
[----:B------:R-:W1:Y:S01]  /*2d220*/  @!P1 LDC.64 R14, c[0x0][0x5c0] ;  /* 0x00017000ff0e9b82 */ /* 0x000e620000000a00 */
[----:B------:R-:W-:-:S02]  /*2d230*/  @!P1 IADD3 R20, P5, P6, R3, R24, R7 ;  /* 0x0000001803149210 */ /* 0x000fc40007ebe007 */
[----:B------:R-:W-:Y:S02]  /*2d240*/  LOP3.LUT R5, R5, 0xefffffff, RZ, 0xc0, !PT ;  /* 0xefffffff05057812 */ /* 0x000fe400078ec0ff */
[----:B------:R-:W-:Y:S02]  /*2d250*/  @!P1 IADD3.X R13, R4, R31, R6, P5, P6 ;  /* 0x0000001f040d9210 */ /* 0x000fe40002fec406 */
[----:B------:R-:W-:-:S04]  /*2d260*/  @P0 LOP3.LUT R5, R5, 0x10000000, RZ, 0xfc, !PT ;  /* 0x1000000005050812 */ /* 0x000fc800078efcff */
[----:B------:R-:W-:Y:S02]  /*2d270*/  LOP3.LUT R5, R5, 0xfbffffff, RZ, 0xc0, !PT ;  /* 0xfbffffff05057812 */ /* 0x000fe400078ec0ff */
[----:B0-----:R-:W-:-:S04]  /*2d280*/  @!P3 IADD3 R150, P5, P6, R24, R10, R9 ;  /* 0x0000000a1896b210 */ /* 0x001fc80007ebe009 */
[----:B------:R-:W-:Y:S02]  /*2d290*/  @!P3 IADD3.X R151, R31, R11, R8, P5, P6 ;  /* 0x0000000b1f97b210 */ /* 0x000fe40002fec408 */
[----:B------:R-:W-:Y:S02]  /*2d2a0*/  ISETP.GE.AND P5, PT, R28, 0x101, PT ;  /* 0x000001011c00780c */ /* 0x000fe40003fa6270 */
[----:B------:R-:W-:Y:S02]  /*2d2b0*/  @P3 LOP3.LUT R5, R5, 0x4000000, RZ, 0xfc, !PT ;  /* 0x0400000005053812 */ /* 0x000fe400078efcff */
[----:B------:R-:W-:Y:S02]  /*2d2c0*/  ISETP.LT.OR P3, PT, R29, 0x69, !P5 ;  /* 0x000000691d00780c */ /* 0x000fe40006f61670 */
[----:B-1----:R-:W-:-:S05]  /*2d2d0*/  @!P1 IADD3 R14, P4, R20, R14, RZ ;  /* 0x0000000e140e9210 */ /* 0x002fca0007f9e0ff */
[----:B------:R-:W-:Y:S01]  /*2d2e0*/  @!P1 IMAD.X R15, R13, 0x1, R15, P4 ;  /* 0x000000010d0f9824 */ /* 0x000fe200020e060f */
[----:B------:R-:W-:Y:S01]  /*2d2f0*/  ISETP.LT.OR P5, PT, R29, 0x6a, !P5 ;  /* 0x0000006a1d00780c */ /* 0x000fe20006fa1670 */
[----:B---3--:R-:W-:Y:S01]  /*2d300*/  FMUL R10, R77, UR4 ;  /* 0x000000044d0a7c20 */ /* 0x008fe20008400000 */
[----:B------:R-:W-:Y:S01]  /*2d310*/  LOP3.LUT R5, R5, 0xdfffffff, RZ, 0xc0, !PT ;  /* 0xdfffffff05057812 */ /* 0x000fe200078ec0ff */
[----:B------:R-:W3:Y:S03]  /*2d320*/  LDL.LU R77, [R1+0x1ec] ;  /* 0x0001ec00014d7983 */ /* 0x000ee60000300800 */
[----:B------:R-:W-:-:S05]  /*2d330*/  F2FP.SATFINITE.E4M3.F32.PACK_AB_MERGE_C R10, RZ, R10, RZ ;  /* 0x0000000aff0a723e */ /* 0x000fca00048070ff */
[----:B------:R0:W-:Y:S02]  /*2d340*/  @!P1 STG.E.U8 desc[UR52][R14.64+0x31], R10 ;  /* 0x0000310a0e009986 */ /* 0x0001e4000c101134 */
[----:B0-----:R-:W0:Y:S02]  /*2d350*/  @!P3 LDC.64 R10, c[0x0][0x5c0] ;  /* 0x00017000ff0abb82 */ /* 0x001e240000000a00 */
[----:B0-----:R-:W-:-:S04]  /*2d360*/  @!P3 IADD3 R162, P1, P4, R24, R10, R9 ;  /* 0x0000000a18a2b210 */ /* 0x001fc80007c3e009 */
[----:B------:R-:W-:Y:S02]  /*2d370*/  @!P3 IADD3.X R163, R31, R11, R8, P1, P4 ;  /* 0x0000000b1fa3b210 */ /* 0x000fe40000fe8408 */
[----:B------:R-:W0:Y:S01]  /*2d380*/  @!P5 LDC.64 R10, c[0x0][0x5c0] ;  /* 0x00017000ff0adb82 */ /* 0x000e220000000a00 */
[----:B------:R-:W-:Y:S02]  /*2d390*/  @P3 LOP3.LUT R5, R5, 0x20000000, RZ, 0xfc, !PT ;  /* 0x2000000005053812 */ /* 0x000fe400078efcff */
[----:B------:R-:W-:Y:S02]  /*2d3a0*/  LOP3.LUT P3, RZ, R12, 0x8000000, RZ, 0xc0, !PT ;  /* 0x080000000cff7812 */ /* 0x000fe4000786c0ff */
[----:B------:R-:W-:Y:S02]  /*2d3b0*/  LOP3.LUT R5, R5, 0xf7ffffff, RZ, 0xc0, !PT ;  /* 0xf7ffffff05057812 */ /* 0x000fe400078ec0ff */
[----:B------:R-:W-:Y:S02]  /*2d3c0*/  LOP3.LUT P6, RZ, R0, 0x800000, RZ, 0xc0, !PT ;  /* 0x0080000000ff7812 */ /* 0x000fe400078cc0ff */
[----:B------:R-:W-:-:S02]  /*2d3d0*/  @P5 LOP3.LUT R5, R5, 0x8000000, RZ, 0xfc, !PT ;  /* 0x0800000005055812 */ /* 0x000fc400078efcff */
[----:B0-----:R-:W-:Y:S01]  /*2d3e0*/  @!P5 IADD3 R160, P1, P4, R24, R10, R9 ;  /* 0x0000000a18a0d210 */ /* 0x001fe20007c3e009 */
[----:B----4-:R-:W-:-:S03]  /*2d3f0*/  FMUL R10, R78, UR4 ;  /* 0x000000044e0a7c20 */ /* 0x010fc60008400000 */
[----:B------:R-:W-:Y:S02]  /*2d400*/  @!P5 IADD3.X R161, R31, R11, R8, P1, P4 ;  /* 0x0000000b1fa1d210 */ /* 0x000fe40000fe8408 */
[----:B------:R-:W-:Y:S02]  /*2d410*/  ISETP.LT.OR P5, PT, R29, 0x71, !P3 ;  /* 0x000000711d00780c */ /* 0x000fe40005fa1670 */
[----:B------:R-:W-:-:S05]  /*2d420*/  F2FP.SATFINITE.E4M3.F32.PACK_AB_MERGE_C R10, RZ, R10, RZ ;  /* 0x0000000aff0a723e */ /* 0x000fca00048070ff */
[----:B------:R0:W-:Y:S06]  /*2d430*/  @!P6 STG.E.U8 desc[UR52][R36.64+0x38], R10 ;  /* 0x0000380a2400e986 */ /* 0x0001ec000c101134 */
[----:B0-----:R-:W0:Y:S02]  /*2d440*/  @!P5 LDC.64 R10, c[0x0][0x5c0] ;  /* 0x00017000ff0adb82 */ /* 0x001e240000000a00 */
[----:B0-----:R-:W-:Y:S01]  /*2d450*/  @!P5 IADD3 R166, P1, P4, R24, R10, R3 ;  /* 0x0000000a18a6d210 */ /* 0x001fe20007c3e003 */
[----:B--2---:R-:W-:Y:S02]  /*2d460*/  FMUL R10, R76, UR4 ;  /* 0x000000044c0a7c20 */ /* 0x004fe40008400000 */
[----:B------:R-:W2:Y:S04]  /*2d470*/  LDL.LU R76, [R1+0x1f0] ;  /* 0x0001f000014c7983 */ /* 0x000ea80000300800 */
[----:B------:R-:W4:Y:S01]  /*2d480*/  LDL.LU R78, [R1+0x1f4] ;  /* 0x0001f400014e7983 */ /* 0x000f220000300800 */
[----:B------:R-:W-:-:S02]  /*2d490*/  LOP3.LUT P0, RZ, R0, 0x400000, RZ, 0xc0, !PT ;  /* 0x0040000000ff7812 */ /* 0x000fc4000780c0ff */
[----:B------:R-:W-:Y:S02]  /*2d4a0*/  @!P5 IADD3.X R167, R31, R11, R4, P1, P4 ;  /* 0x0000000b1fa7d210 */ /* 0x000fe40000fe8404 */
[----:B------:R-:W-:Y:S02]  /*2d4b0*/  ISETP.LT.OR P4, PT, R29, 0x39, !P2 ;  /* 0x000000391d00780c */ /* 0x000fe40005781670 */
[----:B------:R-:W-:-:S07]  /*2d4c0*/  F2FP.SATFINITE.E4M3.F32.PACK_AB_MERGE_C R10, RZ, R10, RZ ;  /* 0x0000000aff0a723e */ /* 0x000fce00048070ff */
[----:B------:R0:W-:Y:S04]  /*2d4d0*/  @!P0 STG.E.U8 desc[UR52][R26.64+0x39], R10 ;  /* 0x0000390a1a008986 */ /* 0x0001e8000c101134 */
[----:B0-----:R-:W0:Y:S01]  /*2d4e0*/  @!P4 LDC.64 R10, c[0x0][0x5c0] ;  /* 0x00017000ff0acb82 */ /* 0x001e220000000a00 */
[----:B------:R-:W-:-:S04]  /*2d4f0*/  LOP3.LUT R5, R5, 0xbfffffff, RZ, 0xc0, !PT ;  /* 0xbfffffff05057812 */ /* 0x000fc800078ec0ff */
[----:B------:R-:W-:Y:S02]  /*2d500*/  @P5 LOP3.LUT R5, R5, 0x40000000, RZ, 0xfc, !PT ;  /* 0x4000000005055812 */ /* 0x000fe400078efcff */
[----:B------:R-:W-:Y:S02]  /*2d510*/  @!P4 IADD3 R14, P1, P5, R3, R24, R7 ;  /* 0x00000018030ec210 */ /* 0x000fe40007d3e007 */
[----:B------:R-:W-:Y:S02]  /*2d520*/  ISETP.LT.OR P0, PT, R29, 0x72, !P3 ;  /* 0x000000721d00780c */ /* 0x000fe40005f01670 */
[----:B------:R-:W-:Y:S02]  /*2d530*/  @!P4 IADD3.X R13, R4, R31, R6, P1, P5 ;  /* 0x0000001f040dc210 */ /* 0x000fe40000fea406 */
[----:B0-----:R-:W-:-:S05]  /*2d540*/  @!P4 IADD3 R10, P1, R14, R10, RZ ;  /* 0x0000000a0e0ac210 */ /* 0x001fca0007f3e0ff */
[----:B------:R-:W-:Y:S01]  /*2d550*/  @!P4 IMAD.X R11, R13, 0x1, R11, P1 ;  /* 0x000000010d0bc824 */ /* 0x000fe200008e060b */
[----:B------:R-:W-:Y:S01]  /*2d560*/  ISETP.LT.OR P1, PT, R29, 0x3a, !P2 ;  /* 0x0000003a1d00780c */ /* 0x000fe20005721670 */
[----:B---3--:R-:W-:Y:S02]  /*2d570*/  FMUL R14, R77, UR4 ;  /* 0x000000044d0e7c20 */ /* 0x008fe40008400000 */
[----:B------:R-:W3:Y:S03]  /*2d580*/  LDL.LU R77, [R1+0x1f8] ;  /* 0x0001f800014d7983 */ /* 0x000ee60000300800 */
[----:B------:R-:W-:-:S05]  /*2d590*/  F2FP.SATFINITE.E4M3.F32.PACK_AB_MERGE_C R14, RZ, R14, RZ ;  /* 0x0000000eff0e723e */ /* 0x000fca00048070ff */
[----:B------:R0:W-:Y:S02]  /*2d5a0*/  @!P4 STG.E.U8 desc[UR52][R10.64+0x38], R14 ;  /* 0x0000380e0a00c986 */ /* 0x0001e4000c101134 */
        /* <DEDUP_REMOVED lines=29> */
[----:B0-----:R-:W-:Y:S01]  /*2d780*/  @!P5 IADD3 R134, P1, P4, R24, R10, R3 ;  /* 0x0000000a1886d210 */ /* 0x001fe20007c3e003 */
[----:B----4-:R-:W-:-:S02]  /*2d790*/  FMUL R10, R78, UR4 ;  /* 0x000000044e0a7c20 */ /* 0x010fc40008400000 */
[----:B------:R-:W4:Y:S03]  /*2d7a0*/  LDL.LU R78, [R1+0x200] ;  /* 0x00020000014e7983 */ /* 0x000f260000300800 */
[----:B------:R-:W-:Y:S02]  /*2d7b0*/  F2FP.SATFINITE.E4M3.F32.PACK_AB_MERGE_C R10, RZ, R10, RZ ;  /* 0x0000000aff0a723e */ /* 0x000fe400048070ff */
[----:B------:R-:W-:-:S03]  /*2d7c0*/  @!P5 IADD3.X R135, R31, R11, R4, P1, P4 ;  /* 0x0000000b1f87d210 */ /* 0x000fc60000fe8404 */
[----:B------:R0:W-:Y:S02]  /*2d7d0*/  @!P6 STG.E.U8 desc[UR52][R66.64+0x30], R10 ;  /* 0x0000300a4200e986 */ /* 0x0001e4000c101134 */
[----:B0-----:R-:W0:Y:S01]  /*2d7e0*/  @!P3 LDC.64 R10, c[0x0][0x5c0] ;  /* 0x00017000ff0abb82 */ /* 0x001e220000000a00 */
[----:B------:R-:W-:-:S04]  /*2d7f0*/  LOP3.LUT R5, R5, 0xff7fffff, RZ, 0xc0, !PT ;  /* 0xff7fffff05057812 */ /* 0x000fc800078ec0ff */
[----:B------:R-:W-:-:S04]  /*2d800*/  @P5 LOP3.LUT R5, R5, 0x800000, RZ, 0xfc, !PT ;  /* 0x0080000005055812 */ /* 0x000fc800078efcff */
[----:B------:R-:W-:-:S04]  /*2d810*/  LOP3.LUT R5, R5, 0xffbfffff, RZ, 0xc0, !PT ;  /* 0xffbfffff05057812 */ /* 0x000fc800078ec0ff */
[----:B------:R-:W-:Y:S02]  /*2d820*/  @P3 LOP3.LUT R5, R5, 0x400000, RZ, 0xfc, !PT ;  /* 0x0040000005053812 */ /* 0x000fe400078efcff */
[----:B------:R-:W-:Y:S02]  /*2d830*/  LOP3.LUT P2, RZ, R0, 0x1, RZ, 0xc0, !PT ;  /* 0x0000000100ff7812 */ /* 0x000fe4000784c0ff */
[----:B0-----:R-:W-:-:S04]  /*2d840*/  @!P3 IADD3 R106, P1, P4, R24, R10, R7 ;  /* 0x0000000a186ab210 */ /* 0x001fc80007c3e007 */
[----:B------:R-:W-:Y:S02]  /*2d850*/  @!P3 IADD3.X R107, R31, R11, R6, P1, P4 ;  /* 0x0000000b1f6bb210 */ /* 0x000fe40000fe8406 */
[----:B------:R-:W-:Y:S01]  /*2d860*/  ISETP.GE.AND P3, PT, R28, 0x109, PT ;  /* 0x000001091c00780c */ /* 0x000fe20003f66270 */
[----:B---3--:R-:W-:-:S03]  /*2d870*/  FMUL R10, R77, UR4 ;  /* 0x000000044d0a7c20 */ /* 0x008fc60008400000 */
        /* <DEDUP_REMOVED lines=11> */
[----:B------:R-:W-:Y:S01]  /*2d930*/  ISETP.LT.OR P1, PT, R29, 0x32, !P3 ;  /* 0x000000321d00780c */ /* 0x000fe20005f21670 */
[----:B------:R-:W3:Y:S01]  /*2d940*/  LDL.LU R77, [R1+0x208] ;  /* 0x00020800014d7983 */ /* 0x000ee20000300800 */
[----:B------:R-:W-:-:S05]  /*2d950*/  F2FP.SATFINITE.E4M3.F32.PACK_AB_MERGE_C R14, RZ, R14, RZ ;  /* 0x0000000eff0e723e */ /* 0x000fca00048070ff */
[----:B------:R0:W-:Y:S04]  /*2d960*/  @!P4 STG.E.U8 desc[UR52][R10.64+0x30], R14 ;  /* 0x0000300e0a00c986 */ /* 0x0001e8000c101134 */
[----:B0-----:R-:W0:Y:S08]  /*2d970*/  @!P2 LDC.64 R10, c[0x0][0x5c0] ;  /* 0x00017000ff0aab82 */ /* 0x001e300000000a00 */
[----:B------:R-:W1:Y:S01]  /*2d980*/  @!P1 LDC.64 R14, c[0x0][0x5c0] ;  /* 0x00017000ff0e9b82 */ /* 0x000e620000000a00 */
[----:B------:R-:W-:-:S02]  /*2d990*/  @!P1 IADD3 R18, P5, P6, R3, R24, R9 ;  /* 0x0000001803129210 */ /* 0x000fc40007ebe009 */
[----:B------:R-:W-:Y:S02]  /*2d9a0*/  LOP3.LUT R5, R5, 0xfff7ffff, RZ, 0xc0, !PT ;  /* 0xfff7ffff05057812 */ /* 0x000fe400078ec0ff */
[----:B------:R-:W-:Y:S02]  /*2d9b0*/  @!P1 IADD3.X R13, R4, R31, R8, P5, P6 ;  /* 0x0000001f040d9210 */ /* 0x000fe40002fec408 */
[----:B------:R-:W-:Y:S02]  /*2d9c0*/  @P2 LOP3.LUT R5, R5, 0x80000, RZ, 0xfc, !PT ;  /* 0x0008000005052812 */ /* 0x000fe400078efcff */
[----:B0-----:R-:W-:-:S04]  /*2d9d0*/  @!P2 IADD3 R102, P5, P6, R24, R10, R7 ;  /* 0x0000000a1866a210 */ /* 0x001fc80007ebe007 */
[----:B------:R-:W-:Y:S02]  /*2d9e0*/  @!P2 IADD3.X R103, R31, R11, R6, P5, P6 ;  /* 0x0000000b1f67a210 */ /* 0x000fe40002fec406 */
        /* <DEDUP_REMOVED lines=8> */
[----:B------:R-:W-:-:S04]  /*2da70*/  LOP3.LUT R5, R5, 0xfffbffff, RZ, 0xc0, !PT ;  /* 0xfffbffff05057812 */ /* 0x000fc800078ec0ff */
        /* <DEDUP_REMOVED lines=19> */
[----:B---3--:R-:W-:Y:S02]  /*2dbb0*/  FMUL R10, R77, UR4 ;  /* 0x000000044d0a7c20 */ /* 0x008fe40008400000 */
[----:B------:R-:W3:Y:S01]  /*2dbc0*/  LDL.LU R77, [R1+0x214] ;  /* 0x00021400014d7983 */ /* 0x000ee20000300800 */
        /* <DEDUP_REMOVED lines=10> */
[----:B----4-:R-:W-:Y:S02]  /*2dc70*/  FMUL R14, R78, UR4 ;  /* 0x000000044e0e7c20 */ /* 0x010fe40008400000 */
[----:B------:R-:W4:Y:S02]  /*2dc80*/  LDL.LU R78, [R1+0x218] ;  /* 0x00021800014e7983 */ /* 0x000f240000300800 */
        /* <DEDUP_REMOVED lines=24> */
[----:B---3--:R-:W-:Y:S02]  /*2de10*/  FMUL R13, R77, UR4 ;  /* 0x000000044d0d7c20 */ /* 0x008fe40008400000 */
[----:B------:R-:W3:Y:S03]  /*2de20*/  LDL.LU R77, [R1+0x220] ;  /* 0x00022000014d7983 */ /* 0x000ee60000300800 */
[----:B------:R-:W-:Y:S02]  /*2de30*/  F2FP.SATFINITE.E4M3.F32.PACK_AB_MERGE_C R13, RZ, R13, RZ ;  /* 0x0000000dff0d723e */ /* 0x000fe400048070ff */
[----:B0-----:R-:W-:-:S05]  /*2de40*/  @!P1 IADD3 R10, P4, R24, R10, RZ ;  /* 0x0000000a180a9210 */ /* 0x001fca0007f9e0ff */
[----:B------:R-:W-:-:S05]  /*2de50*/  @!P1 IMAD.X R11, R31, 0x1, R11, P4 ;  /* 0x000000011f0b9824 */ /* 0x000fca00020e060b */
[----:B------:R0:W-:Y:S01]  /*2de60*/  @!P1 STG.E.U8 desc[UR52][R10.64+0x40], R13 ;  /* 0x0000400d0a009986 */ /* 0x0001e2000c101134 */
[----:B------:R-:W-:-:S13]  /*2de70*/  ISETP.LT.OR P1, PT, R29, 0x42, !P6 ;  /* 0x000000421d00780c */ /* 0x000fda0007721670 */
[----:B0-----:R-:W0:Y:S01]  /*2de80*/  @!P1 LDC.64 R10, c[0x0][0x5c0] ;  /* 0x00017000ff0a9b82 */ /* 0x001e220000000a00 */
[----:B------:R-:W-:Y:S01]  /*2de90*/  ISETP.LT.OR P2, PT, R29, 0x7a, !P2 ;  /* 0x0000007a1d00780c */ /* 0x000fe20005741670 */
[----:B----4-:R-:W-:Y:S01]  /*2dea0*/  FMUL R13, R78, UR4 ;  /* 0x000000044e0d7c20 */ /* 0x010fe20008400000 */
[----:B------:R-:W-:Y:S01]  /*2deb0*/  LOP3.LUT R5, R5, 0xfffff7ff, RZ, 0xc0, !PT ;  /* 0xfffff7ff05057812 */ /* 0x000fe200078ec0ff */
[----:B------:R-:W4:Y:S03]  /*2dec0*/  LDL.LU R78, [R1+0x224] ;  /* 0x00022400014e7983 */ /* 0x000f260000300800 */
[----:B------:R-:W-:Y:S02]  /*2ded0*/  F2FP.SATFINITE.E4M3.F32.PACK_AB_MERGE_C R13, RZ, R13, RZ ;  /* 0x0000000dff0d723e */ /* 0x000fe400048070ff */
        /* <DEDUP_REMOVED lines=11> */
[----:B------:R-:W0:Y:S02]  /*2df90*/  @!P5 LDC.64 R10, c[0x0][0x5c0] ;  /* 0x00017000ff0adb82 */ /* 0x000e240000000a00 */
[----:B0-----:R-:W-:Y:S01]  /*2dfa0*/  @!P5 IADD3 R90, P1, P4, R24, R10, R3 ;  /* 0x0000000a185ad210 */ /* 0x001fe20007c3e003 */
[----:B--2---:R-:W-:Y:S02]  /*2dfb0*/  FMUL R10, R76, UR4 ;  /* 0x000000044c0a7c20 */ /* 0x004fe40008400000 */
[----:B------:R-:W2:Y:S01]  /*2dfc0*/  LDL.LU R76, [R1+0x228] ;  /* 0x00022800014c7983 */ /* 0x000ea20000300800 */
[----:B------:R-:W-:-:S04]  /*2dfd0*/  LOP3.LUT R5, R5, 0xffffffef, RZ, 0xc0, !PT ;  /* 0xffffffef05057812 */ /* 0x000fc800078ec0ff */
[----:B------:R-:W-:-:S04]  /*2dfe0*/  @P2 LOP3.LUT R5, R5, 0x10, RZ, 0xfc, !PT ;  /* 0x0000001005052812 */ /* 0x000fc800078efcff */
[----:B------:R-:W-:Y:S02]  /*2dff0*/  LOP3.LUT R5, R5, 0xfffffdff, RZ, 0xc0, !PT ;  /* 0xfffffdff05057812 */ /* 0x000fe400078ec0ff */
[----:B------:R-:W-:Y:S02]  /*2e000*/  ISETP.LT.OR P2, PT, R29, 0x41, !P3 ;  /* 0x000000411d00780c */ /* 0x000fe40005f41670 */
[----:B------:R-:W-:Y:S02]  /*2e010*/  @P5 LOP3.LUT R5, R5, 0x200, RZ, 0xfc, !PT ;  /* 0x0000020005055812 */ /* 0x000fe400078efcff */
[----:B------:R-:W-:Y:S02]  /*2e020*/  @!P5 IADD3.X R91, R31, R11, R4, P1, P4 ;  /* 0x0000000b1f5bd210 */ /* 0x000fe40000fe8404 */
[----:B------:R-:W-:Y:S02]  /*2e030*/  ISETP.LT.OR P5, PT, R29, 0x82, !P3 ;  /* 0x000000821d00780c */ /* 0x000fe40005fa1670 */
[----:B------:R-:W-:-:S05]  /*2e040*/  F2FP.SATFINITE.E4M3.F32.PACK_AB_MERGE_C R10, RZ, R10, RZ ;  /* 0x0000000aff0a723e */ /* 0x000fca00048070ff */
[----:B------:R0:W-:Y:S06]  /*2e050*/  @!P2 STG.E.U8 desc[UR52][R70.64+0x40], R10 ;  /* 0x0000400a4600a986 */ /* 0x0001ec000c101134 */
[----:B0-----:R-:W0:Y:S01]  /*2e060*/  @!P5 LDC.64 R10, c[0x0][0x5c0] ;  /* 0x00017000ff0adb82 */ /* 0x001e220000000a00 */
[----:B------:R-:W-:Y:S02]  /*2e070*/  LOP3.LUT R5, R5, 0xffffffdf, RZ, 0xc0, !PT ;  /* 0xffffffdf05057812 */ /* 0x000fe400078ec0ff */
[----:B------:R-:W-:Y:S02]  /*2e080*/  ISETP.LT.OR P2, PT, R29, 0x42, !P3 ;  /* 0x000000421d00780c */ /* 0x000fe40005f41670 */
[----:B------:R-:W-:-:S02]  /*2e090*/  @P5 LOP3.LUT R5, R5, 0x20, RZ, 0xfc, !PT ;  /* 0x0000002005055812 */ /* 0x000fc400078efcff */
[----:B0-----:R-:W-:-:S04]  /*2e0a0*/  @!P5 IADD3 R88, P1, P4, R24, R10, R3 ;  /* 0x0000000a1858d210 */ /* 0x001fc80007c3e003 */
[----:B------:R-:W-:Y:S02]  /*2e0b0*/  @!P5 IADD3.X R89, R31, R11, R4, P1, P4 ;  /* 0x0000000b1f59d210 */ /* 0x000fe40000fe8404 */
[----:B------:R-:W-:Y:S01]  /*2e0c0*/  ISETP.LT.OR P5, PT, R29, 0x89, !P3 ;  /* 0x000000891d00780c */ /* 0x000fe20005fa1670 */
[----:B---3--:R-:W-:Y:S02]  /*2e0d0*/  FMUL R10, R77, UR4 ;  /* 0x000000044d0a7c20 */ /* 0x008fe40008400000 */
[----:B------:R-:W3:Y:S03]  /*2e0e0*/  LDL.LU R77, [R1+0x22c] ;  /* 0x00022c00014d7983 */ /* 0x000ee60000300800 */
[----:B------:R-:W-:-:S05]  /*2e0f0*/  F2FP.SATFINITE.E4M3.F32.PACK_AB_MERGE_C R10, RZ, R10, RZ ;  /* 0x0000000aff0a723e */ /* 0x000fca00048070ff */
[----:B------:R0:W-:Y:S02]  /*2e100*/  @!P2 STG.E.U8 desc[UR52][R52.64+0x41], R10 ;  /* 0x0000410a3400a986 */ /* 0x0001e4000c101134 */
[----:B0-----:R-:W0:Y:S02]  /*2e110*/  @!P5 LDC.64 R10, c[0x0][0x5c0] ;  /* 0x00017000ff0adb82 */ /* 0x001e240000000a00 */
[----:B0-----:R-:W-:-:S04]  /*2e120*/  @!P5 IADD3 R86, P1, P4, R24, R10, R3 ;  /* 0x0000000a1856d210 */ /* 0x001fc80007c3e003 */
[----:B------:R-:W-:Y:S02]  /*2e130*/  @!P5 IADD3.X R87, R31, R11, R4, P1, P4 ;  /* 0x0000000b1f57d210 */ /* 0x000fe40000fe8404 */
[----:B------:R-:W-:-:S13]  /*2e140*/  ISETP.LT.OR P1, PT, R29, 0x49, !P6 ;  /* 0x000000491d00780c */ /* 0x000fda0007721670 */
[----:B------:R-:W0:Y:S01]  /*2e150*/  @!P1 LDC.64 R10, c[0x0][0x5c0] ;  /* 0x00017000ff0a9b82 */ /* 0x000e220000000a00 */
[----:B----4-:R-:W-:-:S05]  /*2e160*/  FMUL R13, R78, UR4 ;  /* 0x000000044e0d7c20 */ /* 0x010fca0008400000 */
[----:B------:R-:W-:Y:S02]  /*2e170*/  F2FP.SATFINITE.E4M3.F32.PACK_AB_MERGE_C R13, RZ, R13, RZ ;  /* 0x0000000dff0d723e */ /* 0x000fe400048070ff */
[----:B0-----:R-:W-:-:S05]  /*2e180*/  @!P1 IADD3 R10, P4, R24, R10, RZ ;  /* 0x0000000a180a9210 */ /* 0x001fca0007f9e0ff */
[----:B------:R-:W-:-:S05]  /*2e190*/  @!P1 IMAD.X R11, R31, 0x1, R11, P4 ;  /* 0x000000011f0b9824 */ /* 0x000fca00020e060b */
[----:B------:R2:W-:Y:S02]  /*2e1a0*/  @!P1 STG.E.U8 desc[UR52][R10.64+0x48], R13 ;  /* 0x0000480d0a009986 */ /* 0x0005e4000c101134 */
[----:B--2---:R-:W-:Y:S02]  /*2e1b0*/  FMUL R13, R76, UR4 ;  /* 0x000000044c0d7c20 */ /* 0x004fe40008400000 */
[----:B------:R-:W2:Y:S04]  /*2e1c0*/  LDL.LU R76, [R1+0x230] ;  /* 0x00023000014c7983 */ /* 0x000ea80000300800 */
[----:B------:R-:W4:Y:S01]  /*2e1d0*/  LDL.LU R169, [R1+0x234] ;  /* 0x0002340001a97983 */ /* 0x000f220000300800 */
[C---:B------:R-:W-:Y:S02]  /*2e1e0*/  ISETP.LT.OR P1, PT, R29.reuse, 0x4a, !P6 ;  /* 0x0000004a1d00780c */ /* 0x040fe40007721670 */
[----:B------:R-:W-:Y:S01]  /*2e1f0*/  F2FP.SATFINITE.E4M3.F32.PACK_AB_MERGE_C R13, RZ, R13, RZ ;  /* 0x0000000dff0d723e */ /* 0x000fe200048070ff */
[----:B------:R-:W5:Y:S01]  /*2e200*/  LDL.LU R170, [R1+0x238] ;  /* 0x0002380001aa7983 */ /* 0x000f620000300800 */
[----:B------:R-:W-:-:S02]  /*2e210*/  ISETP.LT.OR P6, PT, R29, 0x8a, !P3 ;  /* 0x0000008a1d00780c */ /* 0x000fc40005fc1670 */
[----:B------:R-:W-:Y:S01]  /*2e220*/  LOP3.LUT R5, R5, 0xffffffbf, RZ, 0xc0, !PT ;  /* 0xffffffbf05057812 */ /* 0x000fe200078ec0ff */
[----:B------:R-:W5:Y:S06]  /*2e230*/  LDL.LU R168, [R1+0x23c] ;  /* 0x00023c0001a87983 */ /* 0x000f6c0000300800 */
[----:B------:R-:W0:Y:S02]  /*2e240*/  @!P1 LDC.64 R10, c[0x0][0x5c0] ;  /* 0x00017000ff0a9b82 */ /* 0x000e240000000a00 */
[----:B0-----:R-:W-:-:S05]  /*2e250*/  @!P1 IADD3 R10, P4, R24, R10, RZ ;  /* 0x0000000a180a9210 */ /* 0x001fca0007f9e0ff */
[----:B------:R-:W-:-:S05]  /*2e260*/  @!P1 IMAD.X R11, R31, 0x1, R11, P4 ;  /* 0x000000011f0b9824 */ /* 0x000fca00020e060b */
[----:B------:R0:W-:Y:S02]  /*2e270*/  @!P1 STG.E.U8 desc[UR52][R10.64+0x49], R13 ;  /* 0x0000490d0a009986 */ /* 0x0001e4000c101134 */
[----:B0-----:R-:W0:Y:S01]  /*2e280*/  @!P6 LDC.64 R10, c[0x0][0x5c0] ;  /* 0x00017000ff0aeb82 */ /* 0x001e220000000a00 */
        /* <DEDUP_REMOVED lines=9> */
[----:B---3--:R-:W-:-:S05]  /*2e320*/  FMUL R10, R77, UR4 ;  /* 0x000000044d0a7c20 */ /* 0x008fca0008400000 */
[----:B------:R-:W-:-:S05]  /*2e330*/  F2FP.SATFINITE.E4M3.F32.PACK_AB_MERGE_C R10, RZ, R10, RZ ;  /* 0x0000000aff0a723e */ /* 0x000fca00048070ff */
[----:B------:R0:W-:Y:S01]  /*2e340*/  @!P2 STG.E.U8 desc[UR52][R74.64+0x48], R10 ;  /* 0x0000480a4a00a986 */ /* 0x0001e2000c101134 */
[----:B------:R-:W-:Y:S02]  /*2e350*/  ISETP.LT.OR P2, PT, R29, 0x82, !P0 ;  /* 0x000000821d00780c */ /* 0x000fe40004741670 */
[----:B------:R-:W-:-:S11]  /*2e360*/  @!P6 IADD3.X R81, R31, R11, R6, P1, P4 ;  /* 0x0000000b1f51e210 */ /* 0x000fd60000fe8406 */
[----:B0-----:R-:W0:Y:S01]  /*2e370*/  @!P2 LDC.64 R10, c[0x0][0x5c0] ;  /* 0x00017000ff0aab82 */ /* 0x001e220000000a00 */
[----:B------:R-:W-:-:S04]  /*2e380*/  LOP3.LUT R12, R12, 0xff7fffff, RZ, 0xc0, !PT ;  /* 0xff7fffff0c0c7812 */ /* 0x000fc800078ec0ff */
[----:B------:R-:W-:Y:S02]  /*2e390*/  @P3 LOP3.LUT R12, R12, 0x800000, RZ, 0xfc, !PT ;  /* 0x008000000c0c3812 */ /* 0x000fe400078efcff */
[----:B------:R-:W-:Y:S02]  /*2e3a0*/  LOP3.LUT P3, RZ, R0, 0x40, RZ, 0xc0, !PT ;  /* 0x0000004000ff7812 */ /* 0x000fe4000786c0ff */
[----:B0-----:R-:W-:-:S04]  /*2e3b0*/  @!P2 IADD3 R78, P1, P4, R24, R10, R7 ;  /* 0x0000000a184ea210 */ /* 0x001fc80007c3e007 */
[----:B------:R-:W-:Y:S02]  /*2e3c0*/  @!P2 IADD3.X R79, R31, R11, R6, P1, P4 ;  /* 0x0000000b1f4fa210 */ /* 0x000fe40000fe8406 */
[----:B------:R-:W-:-:S04]  /*2e3d0*/  LOP3.LUT R5, R5, 0xfffffffb, RZ, 0xc0, !PT ;  /* 0xfffffffb05057812 */ /* 0x000fc800078ec0ff */
[----:B------:R-:W-:-:S04]  /*2e3e0*/  @P6 LOP3.LUT R5, R5, 0x4, RZ, 0xfc, !PT ;  /* 0x0000000405056812 */ /* 0x000fc800078efcff */
[----:B------:R-:W-:-:S04]  /*2e3f0*/  LOP3.LUT R5, R5, 0xfffffffd, RZ, 0xc0, !PT ;  /* 0xfffffffd05057812 */ /* 0x000fc800078ec0ff */
[----:B------:R-:W-:-:S04]  /*2e400*/  @P2 LOP3.LUT R5, R5, 0x2, RZ, 0xfc, !PT ;  /* 0x0000000205052812 */ /* 0x000fc800078efcff */
[----:B------:R-:W-:Y:S01]  /*2e410*/  LOP3.LUT R5, R5, 0xfffffffe, RZ, 0xc0, !PT ;  /* 0xfffffffe05057812 */ /* 0x000fe200078ec0ff */
[----:B--2---:R-:W-:-:S05]  /*2e420*/  FMUL R10, R76, UR4 ;  /* 0x000000044c0a7c20 */ /* 0x004fca0008400000 */
[----:B------:R-:W-:-:S05]  /*2e430*/  F2FP.SATFINITE.E4M3.F32.PACK_AB_MERGE_C R10, RZ, R10, RZ ;  /* 0x0000000aff0a723e */ /* 0x000fca00048070ff */
[----:B------:R0:W-:Y:S01]  /*2e440*/  @!P3 STG.E.U8 desc[UR52][R50.64+0x49], R10 ;  /* 0x0000490a3200b986 */ /* 0x0001e2000c101134 */
[----:B------:R-:W-:-:S13]  /*2e450*/  ISETP.LT.OR P3, PT, R29, 0x89, !P0 ;  /* 0x000000891d00780c */ /* 0x000fda0004761670 */
[----:B0-----:R-:W0:Y:S01]  /*2e460*/  @!P3 LDC.64 R10, c[0x0][0x5c0] ;  /* 0x00017000ff0abb82 */ /* 0x001e220000000a00 */
[----:B------:R-:W-:Y:S02]  /*2e470*/  @P3 LOP3.LUT R5, R5, 0x1, RZ, 0xfc, !PT ;  /* 0x0000000105053812 */ /* 0x000fe400078efcff */
[----:B0-----:R-:W-:-:S04]  /*2e480*/  @!P3 IADD3 R76, P1, P4, R24, R10, R7 ;  /* 0x0000000a184cb210 */ /* 0x001fc80007c3e007 */
[----:B------:R-:W-:Y:S02]  /*2e490*/  @!P3 IADD3.X R77, R31, R11, R6, P1, P4 ;  /* 0x0000000b1f4db210 */ /* 0x000fe40000fe8406 */
[----:B------:R-:W-:-:S13]  /*2e4a0*/  ISETP.LT.OR P3, PT, R29, 0x8a, !P0 ;  /* 0x0000008a1d00780c */ /* 0x000fda0004761670 */
[----:B------:R-:W0:Y:S02]  /*2e4b0*/  @!P3 LDC.64 R10, c[0x0][0x5c0] ;  /* 0x00017000ff0abb82 */ /* 0x000e240000000a00 */
[----:B0-----:R-:W-:Y:S01]  /*2e4c0*/  @!P3 IADD3 R74, P1, P4, R24, R10, R7 ;  /* 0x0000000a184ab210 */ /* 0x001fe20007c3e007 */
[----:B----4-:R-:W-:Y:S02]  /*2e4d0*/  FMUL R10, R169, UR4 ;  /* 0x00000004a90a7c20 */ /* 0x010fe40008400000 */
[----:B------:R-:W2:Y:S01]  /*2e4e0*/  LDL.LU R169, [R1+0x240] ;  /* 0x0002400001a97983 */ /* 0x000ea20000300800 */
[----:B------:R-:W-:Y:S02]  /*2e4f0*/  LOP3.LUT R2, R2, 0x7fffffff, RZ, 0xc0, !PT ;  /* 0x7fffffff02027812 */ /* 0x000fe400078ec0ff */
[C---:B------:R-:W-:Y:S02]  /*2e500*/  LOP3.LUT P2, RZ, R12.reuse, 0x1000000, RZ, 0xc0, !PT ;  /* 0x010000000cff7812 */ /* 0x040fe4000784c0ff */
[----:B------:R-:W-:-:S02]  /*2e510*/  LOP3.LUT R12, R12, 0xffbfffff, RZ, 0xc0, !PT ;  /* 0xffbfffff0c0c7812 */ /* 0x000fc400078ec0ff */
[----:B------:R-:W-:Y:S02]  /*2e520*/  @P3 LOP3.LUT R2, R2, 0x80000000, RZ, 0xfc, !PT ;  /* 0x8000000002023812 */ /* 0x000fe400078efcff */
[----:B------:R-:W-:Y:S02]  /*2e530*/  @!P3 IADD3.X R75, R31, R11, R6, P1, P4 ;  /* 0x0000000b1f4bb210 */ /* 0x000fe40000fe8406 */
[----:B------:R-:W-:Y:S02]  /*2e540*/  ISETP.GE.AND P3, PT, R28, 0x101, PT ;  /* 0x000001011c00780c */ /* 0x000fe40003f66270 */
[----:B------:R-:W-:Y:S02]  /*2e550*/  LOP3.LUT P5, RZ, R0, 0x8000000, RZ, 0xc0, !PT ;  /* 0x0800000000ff7812 */ /* 0x000fe400078ac0ff */
[----:B------:R-:W-:Y:S02]  /*2e560*/  @P0 LOP3.LUT R12, R12, 0x400000, RZ, 0xfc, !PT ;  /* 0x004000000c0c0812 */ /* 0x000fe400078efcff */
[----:B------:R-:W-:-:S02]  /*2e570*/  ISETP.LT.OR P0, PT, R29, 0x81, !P3 ;  /* 0x000000811d00780c */ /* 0x000fc40005f01670 */
[----:B------:R-:W-:-:S07]  /*2e580*/  F2FP.SATFINITE.E4M3.F32.PACK_AB_MERGE_C R10, RZ, R10, RZ ;  /* 0x0000000aff0a723e */ /* 0x000fce00048070ff */
[----:B------:R0:W-:Y:S04]  /*2e590*/  @!P5 STG.E.U8 desc[UR52][R72.64+0x40], R10 ;  /* 0x0000400a4800d986 */ /* 0x0001e8000c101134 */
[----:B0-----:R-:W0:Y:S01]  /*2e5a0*/  @!P0 LDC.64 R10, c[0x0][0x5c0] ;  /* 0x00017000ff0a8b82 */ /* 0x001e220000000a00 */
[----:B------:R-:W-:Y:S02]  /*2e5b0*/  LOP3.LUT P6, RZ, R0, 0x4000, RZ, 0xc0, !PT ;  /* 0x0000400000ff7812 */ /* 0x000fe400078cc0ff */
[----:B0-----:R-:W-:Y:S01]  /*2e5c0*/  @!P0 IADD3 R72, P1, P4, R24, R10, R9 ;  /* 0x0000000a18488210 */ /* 0x001fe20007c3e009 */
[----:B-----5:R-:W-:Y:S02]  /*2e5d0*/  FMUL R10, R170, UR4 ;  /* 0x00000004aa0a7c20 */ /* 0x020fe40008400000 */
[----:B------:R-:W3:Y:S01]  /*2e5e0*/  LDL.LU R170, [R1+0x244] ;  /* 0x0002440001aa7983 */ /* 0x000ee20000300800 */
        /* <DEDUP_REMOVED lines=8> */
[----:B------:R-:W-:Y:S02]  /*2e670*/  FMUL R14, R168, UR4 ;  /* 0x00000004a80e7c20 */ /* 0x000fe40008400000 */
[----:B------:R-:W4:Y:S01]  /*2e680*/  LDL.LU R168, [R1+0x248] ;  /* 0x0002480001a87983 */ /* 0x000f220000300800 */
[----:B------:R-:W-:Y:S01]  /*2e690*/  ISETP.LT.OR P3, PT, R29, 0x82, !P3 ;  /* 0x000000821d00780c */ /* 0x000fe20005f61670 */
[----:B------:R-:W-:Y:S01]  /*2e6a0*/  @!P4 IMAD.X R11, R13, 0x1, R11, P1 ;  /* 0x000000010d0bc824 */ /* 0x000fe200008e060b */
[----:B------:R-:W-:-:S05]  /*2e6b0*/  F2FP.SATFINITE.E4M3.F32.PACK_AB_MERGE_C R14, RZ, R14, RZ ;  /* 0x0000000eff0e723e */ /* 0x000fca00048070ff */
[----:B------:R0:W-:Y:S01]  /*2e6c0*/  @!P4 STG.E.U8 desc[UR52][R10.64+0x40], R14 ;  /* 0x0000400e0a00c986 */ /* 0x0001e2000c101134 */
[----:B------:R-:W-:-:S05]  /*2e6d0*/  ISETP.LT.OR P1, PT, R29, 0x42, !P2 ;  /* 0x000000421d00780c */ /* 0x000fca0005721670 */
[----:B0-----:R-:W0:Y:S08]  /*2e6e0*/  @!P3 LDC.64 R10, c[0x0][0x5c0] ;  /* 0x00017000ff0abb82 */ /* 0x001e300000000a00 */
[----:B------:R-:W-:-:S04]  /*2e6f0*/  @!P1 IADD3 R16, P5, P6, R3, R24, R7 ;  /* 0x0000001803109210 */ /* 0x000fc80007ebe007 */
[----:B------:R-:W-:Y:S01]  /*2e700*/  @!P1 IADD3.X R13, R4, R31, R6, P5, P6 ;  /* 0x0000001f040d9210 */ /* 0x000fe20002fec406 */
[----:B------:R-:W1:Y:S01]  /*2e710*/  @!P1 LDC.64 R14, c[0x0][0x5c0] ;  /* 0x00017000ff0e9b82 */ /* 0x000e620000000a00 */
[----:B0-----:R-:W-:Y:S02]  /*2e720*/  @!P3 IADD3 R70, P5, P6, R24, R10, R9 ;  /* 0x0000000a1846b210 */ /* 0x001fe40007ebe009 */
[----:B------:R-:W-:-:S04]  /*2e730*/  LOP3.LUT R2, R2, 0xbfffffff, RZ, 0xc0, !PT ;  /* 0xbfffffff02027812 */ /* 0x000fc800078ec0ff */
[----:B------:R-:W-:Y:S02]  /*2e740*/  @P0 LOP3.LUT R2, R2, 0x40000000, RZ, 0xfc, !PT ;  /* 0x4000000002020812 */ /* 0x000fe400078efcff */
[----:B------:R-:W-:Y:S02]  /*2e750*/  @!P3 IADD3.X R71, R31, R11, R8, P5, P6 ;  /* 0x0000000b1f47b210 */ /* 0x000fe40002fec408 */
[----:B------:R-:W-:Y:S02]  /*2e760*/  LOP3.LUT R2, R2, 0xf7ffffff, RZ, 0xc0, !PT ;  /* 0xf7ffffff02027812 */ /* 0x000fe400078ec0ff */
[----:B------:R-:W-:Y:S02]  /*2e770*/  ISETP.GE.AND P5, PT, R28, 0x101, PT ;  /* 0x000001011c00780c */ /* 0x000fe40003fa6270 */
[----:B------:R-:W-:Y:S02]  /*2e780*/  @P3 LOP3.LUT R2, R2, 0x8000000, RZ, 0xfc, !PT ;  /* 0x0800000002023812 */ /* 0x000fe400078efcff */
[----:B------:R-:W-:-:S02]  /*2e790*/  ISETP.LT.OR P3, PT, R29, 0x89, !P5 ;  /* 0x000000891d00780c */ /* 0x000fc40006f61670 */
[----:B-1----:R-:W-:-:S05]  /*2e7a0*/  @!P1 IADD3 R14, P4, R16, R14, RZ ;  /* 0x0000000e100e9210 */ /* 0x002fca0007f9e0ff */
[----:B------:R-:W-:Y:S01]  /*2e7b0*/  @!P1 IMAD.X R15, R13, 0x1, R15, P4 ;  /* 0x000000010d0f9824 */ /* 0x000fe200020e060f */
[----:B------:R-:W-:Y:S01]  /*2e7c0*/  ISETP.LT.OR P5, PT, R29, 0x8a, !P5 ;  /* 0x0000008a1d00780c */ /* 0x000fe20006fa1670 */
[----:B--2---:R-:W-:Y:S02]  /*2e7d0*/  FMUL R10, R169, UR4 ;  /* 0x00000004a90a7c20 */ /* 0x004fe40008400000 */
[----:B------:R-:W2:Y:S03]  /*2e7e0*/  LDL.LU R169, [R1+0x24c] ;  /* 0x00024c0001a97983 */ /* 0x000ea60000300800 */
[----:B------:R-:W-:-:S05]  /*2e7f0*/  F2FP.SATFINITE.E4M3.F32.PACK_AB_MERGE_C R10, RZ, R10, RZ ;  /* 0x0000000aff0a723e */ /* 0x000fca00048070ff */
[----:B------:R0:W-:Y:S02]  /*2e800*/  @!P1 STG.E.U8 desc[UR52][R14.64+0x41], R10 ;  /* 0x0000410a0e009986 */ /* 0x0001e4000c101134 */
[----:B0-----:R-:W0:Y:S01]  /*2e810*/  @!P3 LDC.64 R10, c[0x0][0x5c0] ;  /* 0x00017000ff0abb82 */ /* 0x001e220000000a00 */
[----:B------:R-:W-:Y:S02]  /*2e820*/  LOP3.LUT R2, R2, 0xfdffffff, RZ, 0xc0, !PT ;  /* 0xfdffffff02027812 */ /* 0x000fe400078ec0ff */
        /* <DEDUP_REMOVED lines=9> */
[----:B---3--:R-:W-:-:S03]  /*2e8c0*/  FMUL R10, R170, UR4 ;  /* 0x00000004aa0a7c20 */ /* 0x008fc60008400000 */
[----:B------:R-:W-:Y:S02]  /*2e8d0*/  @!P5 IADD3.X R67, R31, R11, R8, P1, P4 ;  /* 0x0000000b1f43d210 */ /* 0x000fe40000fe8408 */
[----:B------:R-:W-:Y:S02]  /*2e8e0*/  ISETP.LT.OR P5, PT, R29, 0x91, !P3 ;  /* 0x000000911d00780c */ /* 0x000fe40005fa1670 */
[----:B------:R-:W-:-:S05]  /*2e8f0*/  F2FP.SATFINITE.E4M3.F32.PACK_AB_MERGE_C R10, RZ, R10, RZ ;  /* 0x0000000aff0a723e */ /* 0x000fca00048070ff */
[----:B------:R0:W-:Y:S06]  /*2e900*/  @!P6 STG.E.U8 desc[UR52][R44.64+0x48], R10 ;  /* 0x0000480a2c00e986 */ /* 0x0001ec000c101134 */
[----:B0-----:R-:W0:Y:S02]  /*2e910*/  @!P5 LDC.64 R10, c[0x0][0x5c0] ;  /* 0x00017000ff0adb82 */ /* 0x001e240000000a00 */
[----:B0-----:R-:W-:Y:S01]  /*2e920*/  @!P5 IADD3 R64, P1, P4, R24, R10, R3 ;  /* 0x0000000a1840d210 */ /* 0x001fe20007c3e003 */
[----:B----4-:R-:W-:Y:S02]  /*2e930*/  FMUL R10, R168, UR4 ;  /* 0x00000004a80a7c20 */ /* 0x010fe40008400000 */
[----:B------:R-:W3:Y:S01]  /*2e940*/  LDL.LU R168, [R1+0x250] ;  /* 0x0002500001a87983 */ /* 0x000ee20000300800 */
        /* <DEDUP_REMOVED lines=25> */
[----:B------:R-:W-:Y:S02]  /*2eae0*/  ISETP.LT.OR P5, PT, R29, 0x99, !P3 ;  /* 0x000000991d00780c */ /* 0x000fe40005fa1670 */
[----:B-1----:R-:W-:-:S05]  /*2eaf0*/  @!P1 IADD3 R14, P4, R16, R14, RZ ;  /* 0x0000000e100e9210 */ /* 0x002fca0007f9e0ff */
[----:B------:R-:W-:Y:S02]  /*2eb00*/  @!P1 IMAD.X R15, R13, 0x1, R15, P4 ;  /* 0x000000010d0f9824 */ /* 0x000fe400020e060f */
[----:B---3--:R-:W-:Y:S02]  /*2eb10*/  FMUL R10, R168, UR4 ;  /* 0x00000004a80a7c20 */ /* 0x008fe40008400000 */
[----:B------:R-:W3:Y:S03]  /*2eb20*/  LDL.LU R168, [R1+0x25c] ;  /* 0x00025c0001a87983 */ /* 0x000ee60000300800 */
        /* <DEDUP_REMOVED lines=11> */
[----:B0-----:R-:W-:Y:S02]  /*2ebe0*/  @!P5 IADD3 R58, P1, P4, R24, R10, R3 ;  /* 0x0000000a183ad210 */ /* 0x001fe40007c3e003 */
[----:B------:R-:W-:-:S04]  /*2ebf0*/  LOP3.LUT R12, R12, 0xfff7ffff, RZ, 0xc0, !PT ;  /* 0xfff7ffff0c0c7812 */ /* 0x000fc800078ec0ff */
[----:B------:R-:W-:Y:S01]  /*2ec00*/  @P2 LOP3.LUT R12, R12, 0x80000, RZ, 0xfc, !PT ;  /* 0x000800000c0c2812 */ /* 0x000fe200078efcff */
[----:B--2---:R-:W-:Y:S02]  /*2ec10*/  FMUL R10, R169, UR4 ;  /* 0x00000004a90a7c20 */ /* 0x004fe40008400000 */
[----:B------:R-:W2:Y:S01]  /*2ec20*/  LDL.LU R169, [R1+0x260] ;  /* 0x0002600001a97983 */ /* 0x000ea20000300800 */
[----:B------:R-:W-:Y:S02]  /*2ec30*/  LOP3.LUT P2, RZ, R0, 0x2000, RZ, 0xc0, !PT ;  /* 0x0000200000ff7812 */ /* 0x000fe4000784c0ff */
[----:B------:R-:W-:Y:S02]  /*2ec40*/  F2FP.SATFINITE.E4M3.F32.PACK_AB_MERGE_C R10, RZ, R10, RZ ;  /* 0x0000000aff0a723e */ /* 0x000fe400048070ff */
[----:B------:R-:W-:-:S09]  /*2ec50*/  LOP3.LUT P0, RZ, R12, 0x400000, RZ, 0xc0, !PT ;  /* 0x004000000cff7812 */ /* 0x000fd2000780c0ff */
[----:B------:R0:W-:Y:S01]  /*2ec60*/  @!P2 STG.E.U8 desc[UR52][R114.64+0x40], R10 ;  /* 0x0000400a7200a986 */ /* 0x0001e2000c101134 */
[----:B------:R-:W-:Y:S02]  /*2ec70*/  ISETP.LT.OR P2, PT, R29, 0x91, !P0 ;  /* 0x000000911d00780c */ /* 0x000fe40004741670 */
[----:B------:R-:W-:-:S11]  /*2ec80*/  @!P5 IADD3.X R59, R31, R11, R4, P1, P4 ;  /* 0x0000000b1f3bd210 */ /* 0x000fd60000fe8404 */
        /* <DEDUP_REMOVED lines=14> */
[----:B------:R-:W-:-:S04]  /*2ed70*/  @!P4 IADD3 R14, P1, P5, R3, R24, R9 ;  /* 0x00000018030ec210 */ /* 0x000fc80007d3e009 */
[----:B------:R-:W-:Y:S02]  /*2ed80*/  @!P4 IADD3.X R13, R4, R31, R8, P1, P5 ;  /* 0x0000001f040dc210 */ /* 0x000fe40000fea408 */
[----:B0-----:R-:W-:Y:S01]  /*2ed90*/  @!P4 IADD3 R10, P1, R14, R10, RZ ;  /* 0x0000000a0e0ac210 */ /* 0x001fe20007f3e0ff */
[----:B---3--:R-:W-:Y:S02]  /*2eda0*/  FMUL R14, R168, UR4 ;  /* 0x00000004a80e7c20 */ /* 0x008fe40008400000 */
[----:B------:R-:W3:Y:S04]  /*2edb0*/  LDL.LU R168, [R1+0x264] ;  /* 0x0002640001a87983 */ /* 0x000ee80000300800 */
[----:B------:R-:W4:Y:S01]  /*2edc0*/  LDL.LU R170, [R1+0x268] ;  /* 0x0002680001aa7983 */ /* 0x000f220000300800 */
[----:B------:R-:W-:Y:S01]  /*2edd0*/  @!P4 IMAD.X R11, R13, 0x1, R11, P1 ;  /* 0x000000010d0bc824 */ /* 0x000fe200008e060b */
[----:B------:R-:W-:-:S02]  /*2ede0*/  ISETP.LT.OR P1, PT, R29, 0x42, !P2 ;  /* 0x000000421d00780c */ /* 0x000fc40005721670 */
[----:B------:R-:W-:Y:S02]  /*2edf0*/  ISETP.LT.OR P2, PT, R29, 0x92, !P0 ;  /* 0x000000921d00780c */ /* 0x000fe40004741670 */
[----:B------:R-:W-:-:S05]  /*2ee00*/  F2FP.SATFINITE.E4M3.F32.PACK_AB_MERGE_C R14, RZ, R14, RZ ;  /* 0x0000000eff0e723e */ /* 0x000fca00048070ff */
[----:B------:R0:W-:Y:S06]  /*2ee10*/  @!P4 STG.E.U8 desc[UR52][R10.64+0x40], R14 ;  /* 0x0000400e0a00c986 */ /* 0x0001ec000c101134 */
[----:B0-----:R-:W0:Y:S01]  /*2ee20*/  @!P2 LDC.64 R10, c[0x0][0x5c0] ;  /* 0x00017000ff0aab82 */ /* 0x001e220000000a00 */
[----:B------:R-:W-:-:S04]  /*2ee30*/  @!P1 IADD3 R16, P5, P6, R3, R24, R9 ;  /* 0x0000001803109210 */ /* 0x000fc80007ebe009 */
[----:B------:R-:W-:-:S03]  /*2ee40*/  @!P1 IADD3.X R13, R4, R31, R8, P5, P6 ;  /* 0x0000001f040d9210 */ /* 0x000fc60002fec408 */
[----:B------:R-:W1:Y:S01]  /*2ee50*/  @!P1 LDC.64 R14, c[0x0][0x5c0] ;  /* 0x00017000ff0e9b82 */ /* 0x000e620000000a00 */
[----:B0-----:R-:W-:Y:S02]  /*2ee60*/  @!P2 IADD3 R54, P5, P6, R24, R10, R7 ;  /* 0x0000000a1836a210 */ /* 0x001fe40007ebe007 */
[----:B------:R-:W-:Y:S02]  /*2ee70*/  LOP3.LUT R2, R2, 0xfffdffff, RZ, 0xc0, !PT ;  /* 0xfffdffff02027812 */ /* 0x000fe400078ec0ff */
[----:B------:R-:W-:Y:S02]  /*2ee80*/  @!P2 IADD3.X R55, R31, R11, R6, P5, P6 ;  /* 0x0000000b1f37a210 */ /* 0x000fe40002fec406 */
[----:B------:R-:W-:Y:S02]  /*2ee90*/  @P2 LOP3.LUT R2, R2, 0x20000, RZ, 0xfc, !PT ;  /* 0x0002000002022812 */ /* 0x000fe400078efcff */
        /* <DEDUP_REMOVED lines=13> */
[----:B------:R-:W0:Y:S01]  /*2ef70*/  @!P2 LDC.64 R10, c[0x0][0x5c0] ;  /* 0x00017000ff0aab82 */ /* 0x000e220000000a00 */
[----:B------:R-:W-:Y:S02]  /*2ef80*/  LOP3.LUT P6, RZ, R0, 0x80000000, RZ, 0xc0, !PT ;  /* 0x8000000000ff7812 */ /* 0x000fe400078cc0ff */
[----:B0-----:R-:W-:Y:S02]  /*2ef90*/  @!P2 IADD3 R50, P1, P4, R24, R10, R7 ;  /* 0x0000000a1832a210 */ /* 0x001fe40007c3e007 */
[----:B------:R-:W-:Y:S02]  /*2efa0*/  LOP3.LUT R2, R2, 0xffff7fff, RZ, 0xc0, !PT ;  /* 0xffff7fff02027812 */ /* 0x000fe400078ec0ff */
[----:B------:R-:W-:Y:S02]  /*2efb0*/  @!P2 IADD3.X R51, R31, R11, R6, P1, P4 ;  /* 0x0000000b1f33a210 */ /* 0x000fe40000fe8406 */
[----:B------:R-:W-:Y:S01]  /*2efc0*/  @P2 LOP3.LUT R2, R2, 0x8000, RZ, 0xfc, !PT ;  /* 0x0000800002022812 */ /* 0x000fe200078efcff */
[----:B---3--:R-:W-:-:S02]  /*2efd0*/  FMUL R10, R168, UR4 ;  /* 0x00000004a80a7c20 */ /* 0x008fc40008400000 */
[----:B------:R-:W3:Y:S01]  /*2efe0*/  LDL.LU R168, [R1+0x270] ;  /* 0x0002700001a87983 */ /* 0x000ee20000300800 */
[----:B------:R-:W-:Y:S02]  /*2eff0*/  ISETP.GE.AND P2, PT, R28, 0x101, PT ;  /* 0x000001011c00780c */ /* 0x000fe40003f46270 */
[----:B------:R-:W-:-:S05]  /*2f000*/  F2FP.SATFINITE.E4M3.F32.PACK_AB_MERGE_C R10, RZ, R10, RZ ;  /* 0x0000000aff0a723e */ /* 0x000fca00048070ff */
[----:B------:R0:W-:Y:S01]  /*2f010*/  @!P6 STG.E.U8 desc[UR52][R46.64+0x48], R10 ;  /* 0x0000480a2e00e986 */ /* 0x0001e2000c101134 */
[----:B------:R-:W-:-:S13]  /*2f020*/  ISETP.LT.OR P6, PT, R29, 0x91, !P2 ;  /* 0x000000911d00780c */ /* 0x000fda00057c1670 */
[----:B0-----:R-:W0:Y:S01]  /*2f030*/  @!P6 LDC.64 R10, c[0x0][0x5c0] ;  /* 0x00017000ff0aeb82 */ /* 0x001e220000000a00 */
[----:B------:R-:W-:-:S04]  /*2f040*/  LOP3.LUT R2, R2, 0xffffbfff, RZ, 0xc0, !PT ;  /* 0xffffbfff02027812 */ /* 0x000fc800078ec0ff */
[----:B------:R-:W-:Y:S02]  /*2f050*/  @P6 LOP3.LUT R2, R2, 0x4000, RZ, 0xfc, !PT ;  /* 0x0000400002026812 */ /* 0x000fe400078efcff */
[----:B------:R-:W-:Y:S02]  /*2f060*/  LOP3.LUT P5, RZ, R0, 0x40000000, RZ, 0xc0, !PT ;  /* 0x4000000000ff7812 */ /* 0x000fe400078ac0ff */
[----:B0-----:R-:W-:Y:S01]  /*2f070*/  @!P6 IADD3 R48, P1, P4, R24, R10, R9 ;  /* 0x0000000a1830e210 */ /* 0x001fe20007c3e009 */
[----:B----4-:R-:W-:Y:S02]  /*2f080*/  FMUL R10, R170, UR4 ;  /* 0x00000004aa0a7c20 */ /* 0x010fe40008400000 */
[----:B------:R-:W4:Y:S01]  /*2f090*/  LDL.LU R170, [R1+0x274] ;  /* 0x0002740001aa7983 */ /* 0x000f220000300800 */
[----:B------:R-:W-:Y:S02]  /*2f0a0*/  @!P6 IADD3.X R49, R31, R11, R8, P1, P4 ;  /* 0x0000000b1f31e210 */ /* 0x000fe40000fe8408 */
[----:B------:R-:W-:-:S04]  /*2f0b0*/  ISETP.GE.AND P6, PT, R28, 0x109, PT ;  /* 0x000001091c00780c */ /* 0x000fc80003fc6270 */
        /* <DEDUP_REMOVED lines=11> */
[----:B------:R-:W-:-:S05]  /*2f170*/  F2FP.SATFINITE.E4M3.F32.PACK_AB_MERGE_C R14, RZ, R14, RZ ;  /* 0x0000000eff0e723e */ /* 0x000fca00048070ff */
[----:B------:R0:W-:Y:S01]  /*2f180*/  @!P4 STG.E.U8 desc[UR52][R10.64+0x48], R14 ;  /* 0x0000480e0a00c986 */ /* 0x0001e2000c101134 */
[----:B------:R-:W-:-:S05]  /*2f190*/  ISETP.LT.OR P1, PT, R29, 0x4a, !P6 ;  /* 0x0000004a1d00780c */ /* 0x000fca0007721670 */
[----:B0-----:R-:W0:Y:S08]  /*2f1a0*/  @!P2 LDC.64 R10, c[0x0][0x5c0] ;  /* 0x00017000ff0aab82 */ /* 0x001e300000000a00 */
[----:B------:R-:W-:-:S04]  /*2f1b0*/  @!P1 IADD3 R16, P5, P6, R3, R24, R9 ;  /* 0x0000001803109210 */ /* 0x000fc80007ebe009 */
[--C-:B------:R-:W-:Y:S01]  /*2f1c0*/  @!P1 IADD3.X R13, R4, R31, R8.reuse, P5, P6 ;  /* 0x0000001f040d9210 */ /* 0x100fe20002fec408 */
[----:B------:R-:W1:Y:S01]  /*2f1d0*/  @!P1 LDC.64 R14, c[0x0][0x5c0] ;  /* 0x00017000ff0e9b82 */ /* 0x000e620000000a00 */
[----:B0-----:R-:W-:Y:S02]  /*2f1e0*/  @!P2 IADD3 R46, P5, P6, R24, R10, R9 ;  /* 0x0000000a182ea210 */ /* 0x001fe40007ebe009 */
[----:B------:R-:W-:Y:S02]  /*2f1f0*/  LOP3.LUT R2, R2, 0xffffdfff, RZ, 0xc0, !PT ;  /* 0xffffdfff02027812 */ /* 0x000fe400078ec0ff */
[----:B------:R-:W-:Y:S02]  /*2f200*/  @!P2 IADD3.X R47, R31, R11, R8, P5, P6 ;  /* 0x0000000b1f2fa210 */ /* 0x000fe40002fec408 */
[----:B------:R-:W-:Y:S02]  /*2f210*/  ISETP.GE.AND P6, PT, R28, 0x101, PT ;  /* 0x000001011c00780c */ /* 0x000fe40003fc6270 */
[----:B------:R-:W-:-:S02]  /*2f220*/  @P2 LOP3.LUT R2, R2, 0x2000, RZ, 0xfc, !PT ;  /* 0x0000200002022812 */ /* 0x000fc400078efcff */
        /* <DEDUP_REMOVED lines=8> */
[----:B------:R-:W-:Y:S02]  /*2f2b0*/  ISETP.GE.AND P5, PT, R28, 0x1, PT ;  /* 0x000000011c00780c */ /* 0x000fe40003fa6270 */
[----:B0-----:R-:W-:Y:S01]  /*2f2c0*/  @!P2 IADD3 R44, P1, P4, R24, R10, R9 ;  /* 0x0000000a182ca210 */ /* 0x001fe20007c3e009 */
[----:B----4-:R-:W-:-:S03]  /*2f2d0*/  FMUL R13, R170, UR4 ;  /* 0x00000004aa0d7c20 */ /* 0x010fc60008400000 */
[----:B------:R-:W-:Y:S01]  /*2f2e0*/  @!P2 IADD3.X R45, R31, R11, R8, P1, P4 ;  /* 0x0000000b1f2da210 */ /* 0x000fe20000fe8408 */
[----:B------:R-:W4:Y:S01]  /*2f2f0*/  LDL.LU R170, [R1+0x280] ;  /* 0x0002800001aa7983 */ /* 0x000f220000300800 */
[----:B------:R-:W-:-:S13]  /*2f300*/  ISETP.LT.OR P1, PT, R29, 0x51, !P5 ;  /* 0x000000511d00780c */ /* 0x000fda0006f21670 */
[----:B------:R-:W0:Y:S01]  /*2f310*/  @!P1 LDC.64 R10, c[0x0][0x5c0] ;  /* 0x00017000ff0a9b82 */ /* 0x000e220000000a00 */
[----:B------:R-:W-:Y:S02]  /*2f320*/  F2FP.SATFINITE.E4M3.F32.PACK_AB_MERGE_C R13, RZ, R13, RZ ;  /* 0x0000000dff0d723e */ /* 0x000fe400048070ff */
[----:B0-----:R-:W-:-:S05]  /*2f330*/  @!P1 IADD3 R10, P4, R24, R10, RZ ;  /* 0x0000000a180a9210 */ /* 0x001fca0007f9e0ff */
[----:B------:R-:W-:-:S05]  /*2f340*/  @!P1 IMAD.X R11, R31, 0x1, R11, P4 ;  /* 0x000000011f0b9824 */ /* 0x000fca00020e060b */
[----:B------:R2:W-:Y:S02]  /*2f350*/  @!P1 STG.E.U8 desc[UR52][R10.64+0x50], R13 ;  /* 0x0000500d0a009986 */ /* 0x0005e4000c101134 */
[----:B--2---:R-:W-:Y:S02]  /*2f360*/  FMUL R13, R169, UR4 ;  /* 0x00000004a90d7c20 */ /* 0x004fe40008400000 */
[----:B------:R-:W2:Y:S01]  /*2f370*/  LDL.LU R169, [R1+0x284] ;  /* 0x0002840001a97983 */ /* 0x000ea20000300800 */
[----:B------:R-:W-:-:S13]  /*2f380*/  ISETP.LT.OR P1, PT, R29, 0x52, !P5 ;  /* 0x000000521d00780c */ /* 0x000fda0006f21670 */
[----:B------:R-:W0:Y:S01]  /*2f390*/  @!P1 LDC.64 R10, c[0x0][0x5c0] ;  /* 0x00017000ff0a9b82 */ /* 0x000e220000000a00 */
[----:B------:R-:W-:-:S04]  /*2f3a0*/  LOP3.LUT R2, R2, 0xffffefff, RZ, 0xc0, !PT ;  /* 0xffffefff02027812 */ /* 0x000fc800078ec0ff */
[----:B------:R-:W-:Y:S02]  /*2f3b0*/  @P2 LOP3.LUT R2, R2, 0x1000, RZ, 0xfc, !PT ;  /* 0x0000100002022812 */ /* 0x000fe400078efcff */
[----:B------:R-:W-:Y:S02]  /*2f3c0*/  ISETP.LT.OR P2, PT, R29, 0x9a, !P6 ;  /* 0x0000009a1d00780c */ /* 0x000fe40007741670 */
[----:B------:R-:W-:Y:S02]  /*2f3d0*/  F2FP.SATFINITE.E4M3.F32.PACK_AB_MERGE_C R13, RZ, R13, RZ ;  /* 0x0000000dff0d723e */ /* 0x000fe400048070ff */
[----:B0-----:R-:W-:-:S05]  /*2f3e0*/  @!P1 IADD3 R10, P4, R24, R10, RZ ;  /* 0x0000000a180a9210 */ /* 0x001fca0007f9e0ff */
[----:B------:R-:W-:-:S05]  /*2f3f0*/  @!P1 IMAD.X R11, R31, 0x1, R11, P4 ;  /* 0x000000011f0b9824 */ /* 0x000fca00020e060b */
[----:B------:R0:W-:Y:S01]  /*2f400*/  @!P1 STG.E.U8 desc[UR52][R10.64+0x51], R13 ;  /* 0x0000510d0a009986 */ /* 0x0001e2000c101134 */
[----:B------:R-:W-:Y:S01]  /*2f410*/  LOP3.LUT R12, R12, 0xffefffff, RZ, 0xc0, !PT ;  /* 0xffefffff0c0c7812 */ /* 0x000fe200078ec0ff */
[----:B0-----:R-:W0:Y:S03]  /*2f420*/  @!P2 LDC.64 R10, c[0x0][0x5c0] ;  /* 0x00017000ff0aab82 */ /* 0x001e260000000a00 */
[----:B------:R-:W-:Y:S02]  /*2f430*/  @P6 LOP3.LUT R12, R12, 0x100000, RZ, 0xfc, !PT ;  /* 0x001000000c0c6812 */ /* 0x000fe400078efcff */
[----:B------:R-:W-:Y:S02]  /*2f440*/  ISETP.LT.OR P6, PT, R29, 0xa1, !P3 ;  /* 0x000000a11d00780c */ /* 0x000fe40005fc1670 */
[----:B0-----:R-:W-:-:S04]  /*2f450*/  @!P2 IADD3 R42, P1, P4, R24, R10, R9 ;  /* 0x0000000a182aa210 */ /* 0x001fc80007c3e009 */
[----:B------:R-:W-:-:S07]  /*2f460*/  @!P2 IADD3.X R43, R31, R11, R8, P1, P4 ;  /* 0x0000000b1f2ba210 */ /* 0x000fce0000fe8408 */
[----:B------:R-:W0:Y:S01]  /*2f470*/  @!P6 LDC.64 R10, c[0x0][0x5c0] ;  /* 0x00017000ff0aeb82 */ /* 0x000e220000000a00 */
[----:B------:R-:W-:Y:S02]  /*2f480*/  LOP3.LUT R2, R2, 0xfffffeff, RZ, 0xc0, !PT ;  /* 0xfffffeff02027812 */ /* 0x000fe400078ec0ff */
[----:B0-----:R-:W-:Y:S01]  /*2f490*/  @!P6 IADD3 R40, P1, P4, R24, R10, R3 ;  /* 0x0000000a1828e210 */ /* 0x001fe20007c3e003 */
[----:B---3--:R-:W-:Y:S02]  /*2f4a0*/  FMUL R10, R168, UR4 ;  /* 0x00000004a80a7c20 */ /* 0x008fe40008400000 */
[----:B------:R-:W3:Y:S01]  /*2f4b0*/  LDL.LU R168, [R1+0x288] ;  /* 0x0002880001a87983 */ /* 0x000ee20000300800 */
        /* <DEDUP_REMOVED lines=8> */
[----:B0-----:R-:W0:Y:S02]  /*2f540*/  @!P6 LDC.64 R10, c[0x0][0x5c0] ;  /* 0x00017000ff0aeb82 */ /* 0x001e240000000a00 */
[----:B0-----:R-:W-:Y:S01]  /*2f550*/  @!P6 IADD3 R38, P1, P4, R24, R10, R3 ;  /* 0x0000000a1826e210 */ /* 0x001fe20007c3e003 */
[----:B----4-:R-:W-:Y:S02]  /*2f560*/  FMUL R10, R170, UR4 ;  /* 0x00000004aa0a7c20 */ /* 0x010fe40008400000 */
[----:B------:R-:W4:Y:S01]  /*2f570*/  LDL.LU R170, [R1+0x28c] ;  /* 0x00028c0001aa7983 */ /* 0x000f220000300800 */
[----:B------:R-:W-:-:S02]  /*2f580*/  ISETP.LT.OR P2, PT, R29, 0x52, !P3 ;  /* 0x000000521d00780c */ /* 0x000fc40005f41670 */
[----:B------:R-:W-:-:S11]  /*2f590*/  F2FP.SATFINITE.E4M3.F32.PACK_AB_MERGE_C R10, RZ, R10, RZ ;  /* 0x0000000aff0a723e */ /* 0x000fd600048070ff */
[----:B------:R0:W-:Y:S01]  /*2f5a0*/  @!P2 STG.E.U8 desc[UR52][R112.64+0x51], R10 ;  /* 0x0000510a7000a986 */ /* 0x0001e2000c101134 */
[----:B------:R-:W-:Y:S02]  /*2f5b0*/  ISETP.LT.OR P2, PT, R29, 0xa9, !P3 ;  /* 0x000000a91d00780c */ /* 0x000fe40005f41670 */
[----:B------:R-:W-:-:S11]  /*2f5c0*/  @!P6 IADD3.X R39, R31, R11, R4, P1, P4 ;  /* 0x0000000b1f27e210 */ /* 0x000fd60000fe8404 */
[----:B0-----:R-:W0:Y:S01]  /*2f5d0*/  @!P2 LDC.64 R10, c[0x0][0x5c0] ;  /* 0x00017000ff0aab82 */ /* 0x001e220000000a00 */
[----:B--2---:R-:W-:Y:S02]  /*2f5e0*/  FMUL R13, R169, UR4 ;  /* 0x00000004a90d7c20 */ /* 0x004fe40008400000 */
[----:B------:R-:W2:Y:S01]  /*2f5f0*/  LDL.LU R169, [R1+0x290] ;  /* 0x0002900001a97983 */ /* 0x000ea20000300800 */
        /* <DEDUP_REMOVED lines=11> */
[----:B------:R-:W-:-:S04]  /*2f6b0*/  LOP3.LUT R2, R2, 0xfffffdff, RZ, 0xc0, !PT ;  /* 0xfffffdff02027812 */ /* 0x000fc800078ec0ff */
[----:B------:R-:W-:-:S04]  /*2f6c0*/  @P6 LOP3.LUT R2, R2, 0x200, RZ, 0xfc, !PT ;  /* 0x0000020002026812 */ /* 0x000fc800078efcff */
[----:B------:R-:W-:Y:S02]  /*2f6d0*/  LOP3.LUT P6, RZ, R2, 0x2, RZ, 0xc0, !PT ;  /* 0x0000000202ff7812 */ /* 0x000fe400078cc0ff */
[----:B0-----:R-:W-:-:S05]  /*2f6e0*/  @!P1 IADD3 R10, P4, R24, R10, RZ ;  /* 0x0000000a180a9210 */ /* 0x001fca0007f9e0ff */
[----:B------:R-:W-:Y:S01]  /*2f6f0*/  @!P1 IMAD.X R11, R31, 0x1, R11, P4 ;  /* 0x000000011f0b9824 */ /* 0x000fe200020e060b */
[----:B------:R-:W-:Y:S01]  /*2f700*/  LOP3.LUT R12, R12, 0xffdfffff, RZ, 0xc0, !PT ;  /* 0xffdfffff0c0c7812 */ /* 0x000fe200078ec0ff */
[----:B---3--:R-:W-:-:S04]  /*2f710*/  FMUL R13, R168, UR4 ;  /* 0x00000004a80d7c20 */ /* 0x008fc80008400000 */
[----:B------:R-:W-:Y:S01]  /*2f720*/  @P6 LOP3.LUT R12, R12, 0x200000, RZ, 0xfc, !PT ;  /* 0x002000000c0c6812 */ /* 0x000fe200078efcff */
[----:B------:R-:W3:Y:S01]  /*2f730*/  LDL.LU R168, [R1+0x294] ;  /* 0x0002940001a87983 */ /* 0x000ee20000300800 */
[----:B------:R-:W-:-:S05]  /*2f740*/  F2FP.SATFINITE.E4M3.F32.PACK_AB_MERGE_C R13, RZ, R13, RZ ;  /* 0x0000000dff0d723e */ /* 0x000fca00048070ff */
[----:B------:R0:W-:Y:S02]  /*2f750*/  @!P1 STG.E.U8 desc[UR52][R10.64+0x59], R13 ;  /* 0x0000590d0a009986 */ /* 0x0001e4000c101134 */
[----:B0-----:R-:W0:Y:S01]  /*2f760*/  @!P5 LDC.64 R10, c[0x0][0x5c0] ;  /* 0x00017000ff0adb82 */ /* 0x001e220000000a00 */
[----:B------:R-:W-:Y:S02]  /*2f770*/  ISETP.LT.OR P6, PT, R29, 0xa1, !P0 ;  /* 0x000000a11d00780c */ /* 0x000fe400047c1670 */
[----:B------:R-:W-:-:S04]  /*2f780*/  LOP3.LUT R2, R2, 0xfffffbff, RZ, 0xc0, !PT ;  /* 0xfffffbff02027812 */ /* 0x000fc800078ec0ff */
[----:B------:R-:W-:Y:S02]  /*2f790*/  @P2 LOP3.LUT R2, R2, 0x400, RZ, 0xfc, !PT ;  /* 0x0000040002022812 */ /* 0x000fe400078efcff */
[----:B0-----:R-:W-:-:S04]  /*2f7a0*/  @!P5 IADD3 R34, P1, P3, R24, R10, R3 ;  /* 0x0000000a1822d210 */ /* 0x001fc80007b3e003 */
[----:B------:R-:W-:Y:S02]  /*2f7b0*/  @!P5 IADD3.X R35, R31, R11, R4, P1, P3 ;  /* 0x0000000b1f23d210 */ /* 0x000fe40000fe6404 */
[----:B------:R-:W0:Y:S01]  /*2f7c0*/  @!P6 LDC.64 R10, c[0x0][0x5c0] ;  /* 0x00017000ff0aeb82 */ /* 0x000e220000000a00 */
[C---:B------:R-:W-:Y:S02]  /*2f7d0*/  LOP3.LUT P2, RZ, R2.reuse, 0x4, RZ, 0xc0, !PT ;  /* 0x0000000402ff7812 */ /* 0x040fe4000784c0ff */
[----:B------:R-:W-:-:S04]  /*2f7e0*/  LOP3.LUT R2, R2, 0xffffff7f, RZ, 0xc0, !PT ;  /* 0xffffff7f02027812 */ /* 0x000fc800078ec0ff */
[----:B------:R-:W-:-:S04]  /*2f7f0*/  @P5 LOP3.LUT R2, R2, 0x80, RZ, 0xfc, !PT ;  /* 0x0000008002025812 */ /* 0x000fc800078efcff */
[----:B------:R-:W-:-:S04]  /*2f800*/  LOP3.LUT R2, R2, 0xffffffbf, RZ, 0xc0, !PT ;  /* 0xffffffbf02027812 */ /* 0x000fc800078ec0ff */
[----:B------:R-:W-:Y:S02]  /*2f810*/  @P6 LOP3.LUT R2, R2, 0x40, RZ, 0xfc, !PT ;  /* 0x0000004002026812 */ /* 0x000fe400078efcff */
[----:B0-----:R-:W-:-:S04]  /*2f820*/  @!P6 IADD3 R32, P1, P3, R24, R10, R7 ;  /* 0x0000000a1820e210 */ /* 0x001fc80007b3e007 */
[----:B------:R-:W-:Y:S02]  /*2f830*/  @!P6 IADD3.X R33, R31, R11, R6, P1, P3 ;  /* 0x0000000b1f21e210 */ /* 0x000fe40000fe6406 */
[----:B------:R-:W-:Y:S01]  /*2f840*/  LOP3.LUT P6, RZ, R12, 0x200000, RZ, 0xc0, !PT ;  /* 0x002000000cff7812 */ /* 0x000fe200078cc0ff */
[----:B----4-:R-:W-:Y:S02]  /*2f850*/  FMUL R10, R170, UR4 ;  /* 0x00000004aa0a7c20 */ /* 0x010fe40008400000 */
[----:B------:R-:W4:Y:S03]  /*2f860*/  LDL.LU R170, [R1+0x298] ;  /* 0x0002980001aa7983 */ /* 0x000f260000300800 */
[----:B------:R-:W-:-:S07]  /*2f870*/  F2FP.SATFINITE.E4M3.F32.PACK_AB_MERGE_C R10, RZ, R10, RZ ;  /* 0x0000000aff0a723e */ /* 0x000fce00048070ff */
[----:B------:R0:W-:Y:S01]  /*2f880*/  @!P6 STG.E.U8 desc[UR52][R118.64+0x58], R10 ;  /* 0x0000580a7600e986 */ /* 0x0001e2000c101134 */
[----:B------:R-:W-:-:S13]  /*2f890*/  ISETP.LT.OR P6, PT, R29, 0xa2, !P0 ;  /* 0x000000a21d00780c */ /* 0x000fda00047c1670 */
[----:B0-----:R-:W0:Y:S02]  /*2f8a0*/  @!P6 LDC.64 R10, c[0x0][0x5c0] ;  /* 0x00017000ff0aeb82 */ /* 0x001e240000000a00 */
[----:B0-----:R-:W-:Y:S01]  /*2f8b0*/  @!P6 IADD3 R26, P1, P3, R24, R10, R7 ;  /* 0x0000000a181ae210 */ /* 0x001fe20007b3e007 */
[----:B--2---:R-:W-:Y:S02]  /*2f8c0*/  FMUL R10, R169, UR4 ;  /* 0x00000004a90a7c20 */ /* 0x004fe40008400000 */
[----:B------:R-:W2:Y:S03]  /*2f8d0*/  LDL.LU R169, [R1+0x29c] ;  /* 0x00029c0001a97983 */ /* 0x000ea60000300800 */
[----:B------:R-:W-:-:S05]  /*2f8e0*/  F2FP.SATFINITE.E4M3.F32.PACK_AB_MERGE_C R10, RZ, R10, RZ ;  /* 0x0000000aff0a723e */ /* 0x000fca00048070ff */
[----:B------:R0:W-:Y:S01]  /*2f8f0*/  @!P2 STG.E.U8 desc[UR52][R122.64+0x59], R10 ;  /* 0x0000590a7a00a986 */ /* 0x0001e2000c101134 */
[----:B------:R-:W-:Y:S02]  /*2f900*/  ISETP.LT.OR P2, PT, R29, 0xa9, !P0 ;  /* 0x000000a91d00780c */ /* 0x000fe40004741670 */
[----:B------:R-:W-:-:S11]  /*2f910*/  @!P6 IADD3.X R27, R31, R11, R6, P1, P3 ;  /* 0x0000000b1f1be210 */ /* 0x000fd60000fe6406 */
[----:B0-----:R-:W0:Y:S02]  /*2f920*/  @!P2 LDC.64 R10, c[0x0][0x5c0] ;  /* 0x00017000ff0aab82 */ /* 0x001e240000000a00 */
        /* <DEDUP_REMOVED lines=8> */
[----:B------:R-:W-:Y:S02]  /*2f9b0*/  LOP3.LUT P6, RZ, R12, 0x100000, RZ, 0xc0, !PT ;  /* 0x001000000cff7812 */ /* 0x000fe400078cc0ff */
[----:B------:R-:W-:Y:S02]  /*2f9c0*/  LOP3.LUT R2, R2, 0xfffffffb, RZ, 0xc0, !PT ;  /* 0xfffffffb02027812 */ /* 0x000fe400078ec0ff */
[----:B------:R-:W-:Y:S02]  /*2f9d0*/  LOP3.LUT P4, RZ, R0, 0x10000, RZ, 0xc0, !PT ;  /* 0x0001000000ff7812 */ /* 0x000fe4000788c0ff */
[----:B------:R-:W-:Y:S02]  /*2f9e0*/  @P3 LOP3.LUT R2, R2, 0x4, RZ, 0xfc, !PT ;  /* 0x0000000402023812 */ /* 0x000fe400078efcff */
[----:B0-----:R-:W-:-:S04]  /*2f9f0*/  @!P3 IADD3 R20, P0, P1, R24, R10, R7 ;  /* 0x0000000a1814b210 */ /* 0x001fc8000791e007 */
[----:B------:R-:W-:Y:S02]  /*2fa00*/  @!P3 IADD3.X R21, R31, R11, R6, P0, P1 ;  /* 0x0000000b1f15b210 */ /* 0x000fe400007e2406 */
[----:B------:R-:W-:Y:S01]  /*2fa10*/  ISETP.LT.OR P3, PT, R29, 0xa1, !P6 ;  /* 0x000000a11d00780c */ /* 0x000fe20007761670 */
[----:B---3--:R-:W-:Y:S02]  /*2fa20*/  FMUL R10, R168, UR4 ;  /* 0x00000004a80a7c20 */ /* 0x008fe40008400000 */
[----:B------:R-:W3:Y:S03]  /*2fa30*/  LDL.LU R168, [R1+0x2a0] ;  /* 0x0002a00001a87983 */ /* 0x000ee60000300800 */
[----:B------:R-:W-:-:S05]  /*2fa40*/  F2FP.SATFINITE.E4M3.F32.PACK_AB_MERGE_C R10, RZ, R10, RZ ;  /* 0x0000000aff0a723e */ /* 0x000fca00048070ff */
[----:B------:R0:W-:Y:S02]  /*2fa50*/  @!P4 STG.E.U8 desc[UR52][R120.64+0x50], R10 ;  /* 0x0000500a7800c986 */ /* 0x0001e4000c101134 */
[----:B0-----:R-:W0:Y:S01]  /*2fa60*/  @!P3 LDC.64 R10, c[0x0][0x5c0] ;  /* 0x00017000ff0abb82 */ /* 0x001e220000000a00 */
[----:B------:R-:W-:Y:S02]  /*2fa70*/  LOP3.LUT P2, RZ, R12, 0x80000, RZ, 0xc0, !PT ;  /* 0x000800000cff7812 */ /* 0x000fe4000784c0ff */
[----:B------:R-:W-:Y:S02]  /*2fa80*/  LOP3.LUT P5, RZ, R0, 0x200, RZ, 0xc0, !PT ;  /* 0x0000020000ff7812 */ /* 0x000fe400078ac0ff */
[----:B0-----:R-:W-:-:S04]  /*2fa90*/  @!P3 IADD3 R18, P0, P1, R24, R10, R9 ;  /* 0x0000000a1812b210 */ /* 0x001fc8000791e009 */
[----:B------:R-:W-:Y:S02]  /*2faa0*/  @!P3 IADD3.X R19, R31, R11, R8, P0, P1 ;  /* 0x0000000b1f13b210 */ /* 0x000fe400007e2408 */
[----:B------:R-:W-:Y:S02]  /*2fab0*/  ISETP.LT.OR P1, PT, R29, 0x51, !P2 ;  /* 0x000000511d00780c */ /* 0x000fe40005721670 */
[----:B------:R-:W-:Y:S01]  /*2fac0*/  LOP3.LUT R2, R2, 0xfffffff7, RZ, 0xc0, !PT ;  /* 0xfffffff702027812 */ /* 0x000fe200078ec0ff */
[----:B----4-:R-:W-:Y:S02]  /*2fad0*/  FMUL R10, R170, UR4 ;  /* 0x00000004aa0a7c20 */ /* 0x010fe40008400000 */
[----:B------:R-:W4:Y:S03]  /*2fae0*/  LDL.LU R170, [R1+0x2a4] ;  /* 0x0002a40001aa7983 */ /* 0x000f260000300800 */
[----:B------:R-:W-:-:S05]  /*2faf0*/  F2FP.SATFINITE.E4M3.F32.PACK_AB_MERGE_C R10, RZ, R10, RZ ;  /* 0x0000000aff0a723e */ /* 0x000fca00048070ff */
[----:B------:R0:W-:Y:S02]  /*2fb00*/  @!P5 STG.E.U8 desc[UR52][R108.64+0x51], R10 ;  /* 0x0000510a6c00d986 */ /* 0x0001e4000c101134 */
[----:B0-----:R-:W0:Y:S01]  /*2fb10*/  @!P1 LDC.64 R10, c[0x0][0x5c0] ;  /* 0x00017000ff0a9b82 */ /* 0x001e220000000a00 */
[----:B------:R-:W-:Y:S02]  /*2fb20*/  @P3 LOP3.LUT R2, R2, 0x8, RZ, 0xfc, !PT ;  /* 0x0000000802023812 */ /* 0x000fe400078efcff */
[----:B------:R-:W-:-:S04]  /*2fb30*/  @!P1 IADD3 R14, P0, P3, R3, R24, R7 ;  /* 0x00000018030e9210 */ /* 0x000fc80007b1e007 */
        /* <DEDUP_REMOVED lines=9> */
[----:B0-----:R-:W0:Y:S08]  /*2fbd0*/  @!P0 LDC.64 R14, c[0x0][0x5c0] ;  /* 0x00017000ff0e8b82 */ /* 0x001e300000000a00 */
[----:B------:R-:W1:Y:S01]  /*2fbe0*/  @!P6 LDC.64 R10, c[0x0][0x5c0] ;  /* 0x00017000ff0aeb82 */ /* 0x000e620000000a00 */
[----:B------:R-:W-:-:S04]  /*2fbf0*/  @!P0 IADD3 R16, P3, P4, R3, R24, R7 ;  /* 0x0000001803108210 */ /* 0x000fc80007c7e007 */
[----:B------:R-:W-:Y:S02]  /*2fc00*/  @!P0 IADD3.X R13, R4, R31, R6, P3, P4 ;  /* 0x0000001f040d8210 */ /* 0x000fe40001fe8406 */
[----:B0-----:R-:W-:Y:S02]  /*2fc10*/  @!P0 IADD3 R14, P1, R16, R14, RZ ;  /* 0x0000000e100e8210 */ /* 0x001fe40007f3e0ff */
[----:B-1----:R-:W-:-:S03]  /*2fc20*/  @!P6 IADD3 R16, P3, P4, R24, R10, R9 ;  /* 0x0000000a1810e210 */ /* 0x002fc60007c7e009 */
[----:B------:R-:W-:Y:S01]  /*2fc30*/  @!P0 IMAD.X R15, R13, 0x1, R15, P1 ;  /* 0x000000010d0f8824 */ /* 0x000fe200008e060f */
[----:B------:R-:W-:Y:S02]  /*2fc40*/  ISETP.LT.OR P1, PT, R29, 0x59, !P2 ;  /* 0x000000591d00780c */ /* 0x000fe40005721670 */
[C---:B------:R-:W-:Y:S02]  /*2fc50*/  LOP3.LUT P5, RZ, R2.reuse, 0x100000, RZ, 0xc0, !PT ;  /* 0x0010000002ff7812 */ /* 0x040fe400078ac0ff */
[----:B------:R-:W-:Y:S02]  /*2fc60*/  LOP3.LUT R2, R2, 0xfffffffd, RZ, 0xc0, !PT ;  /* 0xfffffffd02027812 */ /* 0x000fe400078ec0ff */
[----:B------:R-:W-:Y:S02]  /*2fc70*/  @!P6 IADD3.X R17, R31, R11, R8, P3, P4 ;  /* 0x0000000b1f11e210 */ /* 0x000fe40001fe8408 */
[----:B------:R-:W-:Y:S02]  /*2fc80*/  LOP3.LUT R12, R12, 0xfffbffff, RZ, 0xc0, !PT ;  /* 0xfffbffff0c0c7812 */ /* 0x000fe400078ec0ff */
[----:B------:R-:W-:-:S02]  /*2fc90*/  @P6 LOP3.LUT R2, R2, 0x2, RZ, 0xfc, !PT ;  /* 0x0000000202026812 */ /* 0x000fc400078efcff */
[----:B------:R-:W-:Y:S01]  /*2fca0*/  @P2 LOP3.LUT R12, R12, 0x40000, RZ, 0xfc, !PT ;  /* 0x000400000c0c2812 */ /* 0x000fe200078efcff */
[----:B---3--:R-:W-:Y:S02]  /*2fcb0*/  FMUL R10, R168, UR4 ;  /* 0x00000004a80a7c20 */ /* 0x008fe40008400000 */
[----:B------:R-:W3:Y:S03]  /*2fcc0*/  LDL.LU R168, [R1+0x2ac] ;  /* 0x0002ac0001a87983 */ /* 0x000ee60000300800 */
[----:B------:R-:W-:-:S05]  /*2fcd0*/  F2FP.SATFINITE.E4M3.F32.PACK_AB_MERGE_C R10, RZ, R10, RZ ;  /* 0x0000000aff0a723e */ /* 0x000fca00048070ff */
[----:B------:R4:W-:Y:S01]  /*2fce0*/  @!P0 STG.E.U8 desc[UR52][R14.64+0x51], R10 ;  /* 0x0000510a0e008986 */ /* 0x0009e2000c101134 */
[----:B------:R-:W-:-:S04]  /*2fcf0*/  @!P1 IADD3 R104, P0, P3, R3, R24, R7 ;  /* 0x0000001803689210 */ /* 0x000fc80007b1e007 */
[----:B------:R-:W-:Y:S02]  /*2fd00*/  @!P1 IADD3.X R25, R4, R31, R6, P0, P3 ;  /* 0x0000001f04199210 */ /* 0x000fe400007e6406 */
[----:B------:R-:W-:Y:S02]  /*2fd10*/  ISETP.LT.OR P0, PT, R29, 0x5a, !P2 ;  /* 0x0000005a1d00780c */ /* 0x000fe40005701670 */
[----:B------:R-:W-:Y:S01]  /*2fd20*/  LOP3.LUT P2, RZ, R2, 0x40000, RZ, 0xc0, !PT ;  /* 0x0004000002ff7812 */ /* 0x000fe2000784c0ff */
[----:B----4-:R-:W-:Y:S02]  /*2fd30*/  FMUL R10, R170, UR4 ;  /* 0x00000004aa0a7c20 */ /* 0x010fe40008400000 */
[----:B------:R-:W4:Y:S03]  /*2fd40*/  LDL.LU R170, [R1+0x2b0] ;  /* 0x0002b00001aa7983 */ /* 0x000f260000300800 */
[----:B------:R-:W-:-:S07]  /*2fd50*/  F2FP.SATFINITE.E4M3.F32.PACK_AB_MERGE_C R10, RZ, R10, RZ ;  /* 0x0000000aff0a723e */ /* 0x000fce00048070ff */
[----:B------:R2:W-:Y:S02]  /*2fd60*/  @!P2 STG.E.U8 desc[UR52][R116.64+0x58], R10 ;  /* 0x0000580a7400a986 */ /* 0x0005e4000c101134 */
[----:B--2---:R-:W-:Y:S02]  /*2fd70*/  FMUL R10, R169, UR4 ;  /* 0x00000004a90a7c20 */ /* 0x004fe40008400000 */
[----:B------:R-:W2:Y:S01]  /*2fd80*/  LDL.LU R169, [R1+0x2b4] ;  /* 0x0002b40001a97983 */ /* 0x000ea20000300800 */
[----:B------:R-:W-:-:S04]  /*2fd90*/  ISETP.GE.AND P6, PT, R28, 0x109, PT ;  /* 0x000001091c00780c */ /* 0x000fc80003fc6270 */
[----:B------:R-:W-:Y:S02]  /*2fda0*/  ISETP.LT.OR P6, PT, R29, 0x51, !P6 ;  /* 0x000000511d00780c */ /* 0x000fe400077c1670 */
[C---:B------:R-:W-:Y:S02]  /*2fdb0*/  @!P0 IADD3 R14, P3, P4, R3.reuse, R24, R7 ;  /* 0x00000018030e8210 */ /* 0x040fe40007c7e007 */
[----:B------:R-:W-:Y:S02]  /*2fdc0*/  F2FP.SATFINITE.E4M3.F32.PACK_AB_MERGE_C R10, RZ, R10, RZ ;  /* 0x0000000aff0a723e */ /* 0x000fe400048070ff */
[----:B------:R-:W-:Y:S02]  /*2fdd0*/  @!P0 IADD3.X R13, R4, R31, R6, P3, P4 ;  /* 0x0000001f040d8210 */ /* 0x000fe40001fe8406 */
[----:B------:R-:W-:Y:S01]  /*2fde0*/  LOP3.LUT R12, R12, 0xfffdffff, RZ, 0xc0, !PT ;  /* 0xfffdffff0c0c7812 */ /* 0x000fe200078ec0ff */
[----:B------:R0:W-:Y:S04]  /*2fdf0*/  @!P5 STG.E.U8 desc[UR52][R126.64+0x59], R10 ;  /* 0x0000590a7e00d986 */ /* 0x0001e8000c101134 */
[----:B------:R-:W-:-:S02]  /*2fe00*/  @!P6 IADD3 R15, P3, P4, R3, R24, R9 ;  /* 0x00000018030fe210 */ /* 0x000fc40007c7e009 */
[----:B------:R-:W-:Y:S02]  /*2fe10*/  @P6 LOP3.LUT R12, R12, 0x20000, RZ, 0xfc, !PT ;  /* 0x000200000c0c6812 */ /* 0x000fe400078efcff */
[----:B------:R-:W-:Y:S02]  /*2fe20*/  @!P6 IADD3.X R30, R4, R31, R8, P3, P4 ;  /* 0x0000001f041ee210 */ /* 0x000fe40001fe8408 */
[----:B------:R-:W-:Y:S01]  /*2fe30*/  ISETP.GE.AND P6, PT, R28, 0x109, PT ;  /* 0x000001091c00780c */ /* 0x000fe20003fc6270 */
[----:B0-----:R-:W0:Y:S03]  /*2fe40*/  @!P1 LDC.64 R10, c[0x0][0x5c0] ;  /* 0x00017000ff0a9b82 */ /* 0x001e260000000a00 */
[----:B------:R-:W-:-:S13]  /*2fe50*/  ISETP.LT.OR P5, PT, R29, 0x52, !P6 ;  /* 0x000000521d00780c */ /* 0x000fda00077a1670 */
[----:B------:R-:W-:-:S04]  /*2fe60*/  @!P5 IADD3 R105, P3, P4, R3, R24, R9 ;  /* 0x000000180369d210 */ /* 0x000fc80007c7e009 */
[----:B------:R-:W-:Y:S02]  /*2fe70*/  @!P5 IADD3.X R109, R4, R31, R8, P3, P4 ;  /* 0x0000001f046dd210 */ /* 0x000fe40001fe8408 */
[----:B0-----:R-:W-:-:S05]  /*2fe80*/  @!P1 IADD3 R10, P3, R104, R10, RZ ;  /* 0x0000000a680a9210 */ /* 0x001fca0007f7e0ff */
[----:B------:R-:W-:Y:S01]  /*2fe90*/  @!P1 IMAD.X R11, R25, 0x1, R11, P3 ;  /* 0x00000001190b9824 */ /* 0x000fe200018e060b */
[----:B------:R-:W-:-:S13]  /*2fea0*/  ISETP.LT.OR P2, PT, R29, 0x59, !P6 ;  /* 0x000000591d00780c */ /* 0x000fda0007741670 */
[----:B------:R-:W-:-:S04]  /*2feb0*/  @!P2 IADD3 R25, P3, P4, R3, R24, R9 ;  /* 0x000000180319a210 */ /* 0x000fc80007c7e009 */
[----:B------:R-:W-:Y:S02]  /*2fec0*/  @!P2 IADD3.X R108, R4, R31, R8, P3, P4 ;  /* 0x0000001f046ca210 */ /* 0x000fe40001fe8408 */
[----:B------:R-:W-:Y:S01]  /*2fed0*/  ISETP.LT.OR P4, PT, R29, 0x5a, !P6 ;  /* 0x0000005a1d00780c */ /* 0x000fe20007781670 */
[----:B---3--:R-:W-:Y:S02]  /*2fee0*/  FMUL R104, R168, UR4 ;  /* 0x00000004a8687c20 */ /* 0x008fe40008400000 */
[----:B------:R-:W3:Y:S03]  /*2fef0*/  LDL.LU R168, [R1+0x2b8] ;  /* 0x0002b80001a87983 */ /* 0x000ee60000300800 */
[----:B------:R-:W-:-:S05]  /*2ff00*/  F2FP.SATFINITE.E4M3.F32.PACK_AB_MERGE_C R104, RZ, R104, RZ ;  /* 0x00000068ff68723e */ /* 0x000fca00048070ff */
[----:B------:R0:W-:Y:S02]  /*2ff10*/  @!P1 STG.E.U8 desc[UR52][R10.64+0x58], R104 ;  /* 0x000058680a009986 */ /* 0x0001e4000c101134 */
[----:B0-----:R-:W0:Y:S02]  /*2ff20*/  @!P0 LDC.64 R10, c[0x0][0x5c0] ;  /* 0x00017000ff0a8b82 */ /* 0x001e240000000a00 */
[----:B0-----:R-:W-:-:S05]  /*2ff30*/  @!P0 IADD3 R10, P6, R14, R10, RZ ;  /* 0x0000000a0e0a8210 */ /* 0x001fca0007fde0ff */
[----:B------:R-:W-:Y:S02]  /*2ff40*/  @!P0 IMAD.X R11, R13, 0x1, R11, P6 ;  /* 0x000000010d0b8824 */ /* 0x000fe400030e060b */
[----:B----4-:R-:W-:-:S05]  /*2ff50*/  FMUL R13, R170, UR4 ;  /* 0x00000004aa0d7c20 */ /* 0x010fca0008400000 */
[----:B------:R-:W-:-:S05]  /*2ff60*/  F2FP.SATFINITE.E4M3.F32.PACK_AB_MERGE_C R13, RZ, R13, RZ ;  /* 0x0000000dff0d723e */ /* 0x000fca00048070ff */
[----:B------:R2:W-:Y:S02]  /*2ff70*/  @!P0 STG.E.U8 desc[UR52][R10.64+0x59], R13 ;  /* 0x0000590d0a008986 */ /* 0x0005e4000c101134 */
[----:B--2---:R-:W-:Y:S02]  /*2ff80*/  FMUL R10, R169, UR4 ;  /* 0x00000004a90a7c20 */ /* 0x004fe40008400000 */
[----:B------:R-:W2:Y:S01]  /*2ff90*/  LDL.LU R169, [R1+0x2bc] ;  /* 0x0002bc0001a97983 */ /* 0x000ea20000300800 */
[----:B------:R-:W-:Y:S02]  /*2ffa0*/  LOP3.LUT R0, R0, 0xfffffffb, RZ, 0xc0, !PT ;  /* 0xfffffffb00007812 */ /* 0x000fe400078ec0ff */
[----:B------:R-:W-:Y:S02]  /*2ffb0*/  @!P4 IADD3 R14, P1, P3, R3, R24, R9 ;  /* 0x00000018030ec210 */ /* 0x000fe40007b3e009 */
[----:B------:R-:W-:Y:S02]  /*2ffc0*/  @P2 LOP3.LUT R0, R0, 0x4, RZ, 0xfc, !PT ;  /* 0x0000000400002812 */ /* 0x000fe400078efcff */
[----:B------:R-:W-:-:S02]  /*2ffd0*/  LOP3.LUT P2, RZ, R12, 0x40000, RZ, 0xc0, !PT ;  /* 0x000400000cff7812 */ /* 0x000fc4000784c0ff */
        /* <DEDUP_REMOVED lines=8> */
[----:B------:R-:W-:Y:S02]  /*30060*/  LOP3.LUT P3, RZ, R0, 0x40000, RZ, 0xc0, !PT ;  /* 0x0004000000ff7812 */ /* 0x000fe4000786c0ff */
[----:B------:R-:W-:Y:S02]  /*30070*/  ISETP.LT.OR P1, PT, R29, 0x62, !P2 ;  /* 0x000000621d00780c */ /* 0x000fe40005721670 */
[----:B------:R-:W-:-:S09]  /*30080*/  F2FP.SATFINITE.E4M3.F32.PACK_AB_MERGE_C R10, RZ, R10, RZ ;  /* 0x0000000aff0a723e */ /* 0x000fd200048070ff */
[----:B------:R3:W-:Y:S02]  /*30090*/  @!P3 STG.E.U8 desc[UR52][R146.64+0x50], R10 ;  /* 0x0000500a9200b986 */ /* 0x0007e4000c101134 */
[----:B------:R-:W-:Y:S02]  /*300a0*/  @!P1 IADD3 R111, P6, P0, R3, R24, R7 ;  /* 0x00000018036f9210 */ /* 0x000fe400078de007 */
[----:B------:R-:W-:Y:S02]  /*300b0*/  LOP3.LUT P4, RZ, R0, 0x20000, RZ, 0xc0, !PT ;  /* 0x0002000000ff7812 */ /* 0x000fe4000788c0ff */
[----:B------:R-:W-:Y:S02]  /*300c0*/  @!P1 IADD3.X R113, R4, R31, R6, P6, P0 ;  /* 0x0000001f04719210 */ /* 0x000fe400037e0406 */
[----:B------:R-:W-:Y:S02]  /*300d0*/  LOP3.LUT P6, RZ, R12, 0x20000, RZ, 0xc0, !PT ;  /* 0x000200000cff7812 */ /* 0x000fe400078cc0ff */
[----:B------:R-:W-:-:S02]  /*300e0*/  ISETP.LT.OR P0, PT, R29, 0x69, !P2 ;  /* 0x000000691d00780c */ /* 0x000fc40005701670 */
[----:B------:R-:W-:-:S04]  /*300f0*/  LOP3.LUT R12, R12, 0xfffffdff, RZ, 0xc0, !PT ;  /* 0xfffffdff0c0c7812 */ /* 0x000fc800078ec0ff */
[----:B------:R-:W-:-:S07]  /*30100*/  @P1 LOP3.LUT R12, R12, 0x200, RZ, 0xfc, !PT ;  /* 0x000002000c0c1812 */ /* 0x000fce00078efcff */
[----:B------:R-:W-:-:S04]  /*30110*/  @!P0 IADD3 R112, P1, P3, R3, R24, R7 ;  /* 0x0000001803708210 */ /* 0x000fc80007b3e007 */
[----:B------:R-:W-:Y:S02]  /*30120*/  @!P0 IADD3.X R115, R4, R31, R6, P1, P3 ;  /* 0x0000001f04738210 */ /* 0x000fe40000fe6406 */
[----:B------:R-:W-:Y:S02]  /*30130*/  ISETP.LT.OR P3, PT, R29, 0x6a, !P2 ;  /* 0x0000006a1d00780c */ /* 0x000fe40005761670 */
[----:B------:R-:W-:-:S04]  /*30140*/  LOP3.LUT R12, R12, 0xffffff7f, RZ, 0xc0, !PT ;  /* 0xffffff7f0c0c7812 */ /* 0x000fc800078ec0ff */
[----:B------:R-:W-:Y:S01]  /*30150*/  @P0 LOP3.LUT R12, R12, 0x80, RZ, 0xfc, !PT ;  /* 0x000000800c0c0812 */ /* 0x000fe200078efcff */
[----:B---3--:R-:W-:Y:S02]  /*30160*/  FMUL R10, R168, UR4 ;  /* 0x00000004a80a7c20 */ /* 0x008fe40008400000 */
[----:B------:R-:W3:Y:S03]  /*30170*/  LDL.LU R168, [R1+0x2c0] ;  /* 0x0002c00001a87983 */ /* 0x000ee60000300800 */
[----:B------:R-:W-:Y:S01]  /*30180*/  F2FP.SATFINITE.E4M3.F32.PACK_AB_MERGE_C R10, RZ, R10, RZ ;  /* 0x0000000aff0a723e */ /* 0x000fe200048070ff */
[----:B------:R-:W4:Y:S04]  /*30190*/  LDL.LU R170, [R1+0x2c4] ;  /* 0x0002c40001aa7983 */ /* 0x000f280000300800 */
[----:B------:R0:W-:Y:S02]  /*301a0*/  @!P4 STG.E.U8 desc[UR52][R130.64+0x51], R10 ;  /* 0x0000510a8200c986 */ /* 0x0001e4000c101134 */
[----:B0-----:R-:W0:Y:S01]  /*301b0*/  @!P6 LDC.64 R10, c[0x0][0x5c0] ;  /* 0x00017000ff0aeb82 */ /* 0x001e220000000a00 */
[----:B------:R-:W-:-:S04]  /*301c0*/  @!P3 IADD3 R114, P0, P1, R3, R24, R7 ;  /* 0x000000180372b210 */ /* 0x000fc8000791e007 */
[----:B------:R-:W-:Y:S02]  /*301d0*/  @!P3 IADD3.X R116, R4, R31, R6, P0, P1 ;  /* 0x0000001f0474b210 */ /* 0x000fe400007e2406 */
[----:B0-----:R-:W-:Y:S01]  /*301e0*/  @!P6 IADD3 R10, P1, R15, R10, RZ ;  /* 0x0000000a0f0ae210 */ /* 0x001fe20007f3e0ff */
[----:B--2---:R-:W-:Y:S02]  /*301f0*/  FMUL R15, R169, UR4 ;  /* 0x00000004a90f7c20 */ /* 0x004fe40008400000 */
[----:B------:R-:W2:Y:S01]  /*30200*/  LDL.LU R169, [R1+0x2c8] ;  /* 0x0002c80001a97983 */ /* 0x000ea20000300800 */
[----:B------:R-:W-:Y:S01]  /*30210*/  LOP3.LUT P4, RZ, R2, 0x20000000, RZ, 0xc0, !PT ;  /* 0x2000000002ff7812 */ /* 0x000fe2000788c0ff */
[----:B------:R-:W-:Y:S01]  /*30220*/  @!P6 IMAD.X R11, R30, 0x1, R11, P1 ;  /* 0x000000011e0be824 */ /* 0x000fe200008e060b */
[----:B------:R-:W-:Y:S02]  /*30230*/  F2FP.SATFINITE.E4M3.F32.PACK_AB_MERGE_C R15, RZ, R15, RZ ;  /* 0x0000000fff0f723e */ /* 0x000fe400048070ff */
[----:B------:R-:W-:-:S03]  /*30240*/  LOP3.LUT R12, R12, 0xffffbfff, RZ, 0xc0, !PT ;  /* 0xffffbfff0c0c7812 */ /* 0x000fc600078ec0ff */
[----:B------:R0:W-:Y:S01]  /*30250*/  @!P6 STG.E.U8 desc[UR52][R10.64+0x50], R15 ;  /* 0x0000500f0a00e986 */ /* 0x0001e2000c101134 */
[----:B------:R-:W-:Y:S02]  /*30260*/  ISETP.GE.AND P0, PT, R28, 0x109, PT ;  /* 0x000001091c00780c */ /* 0x000fe40003f06270 */
[----:B------:R-:W-:-:S03]  /*30270*/  LOP3.LUT P1, RZ, R2, 0x10000000, RZ, 0xc0, !PT ;  /* 0x1000000002ff7812 */ /* 0x000fc6000782c0ff */
[----:B------:R-:W-:Y:S01]  /*30280*/  @P4 LOP3.LUT R12, R12, 0x4000, RZ, 0xfc, !PT ;  /* 0x000040000c0c4812 */ /* 0x000fe200078efcff */
[----:B0-----:R-:W0:Y:S03]  /*30290*/  @!P5 LDC.64 R10, c[0x0][0x5c0] ;  /* 0x00017000ff0adb82 */ /* 0x001e260000000a00 */
[----:B------:R-:W-:Y:S02]  /*302a0*/  LOP3.LUT R12, R12, 0xffff7fff, RZ, 0xc0, !PT ;  /* 0xffff7fff0c0c7812 */ /* 0x000fe400078ec0ff */
[----:B------:R-:W-:Y:S02]  /*302b0*/  ISETP.LT.OR P3, PT, R29, 0x61, !P0 ;  /* 0x000000611d00780c */ /* 0x000fe40004761670 */
[----:B------:R-:W-:-:S04]  /*302c0*/  @P2 LOP3.LUT R12, R12, 0x8000, RZ, 0xfc, !PT ;  /* 0x000080000c0c2812 */ /* 0x000fc800078efcff */
[----:B------:R-:W-:-:S04]  /*302d0*/  LOP3.LUT R12, R12, 0xfffeffff, RZ, 0xc0, !PT ;  /* 0xfffeffff0c0c7812 */ /* 0x000fc800078ec0ff */
[----:B------:R-:W-:-:S03]  /*302e0*/  @P1 LOP3.LUT R12, R12, 0x10000, RZ, 0xfc, !PT ;  /* 0x000100000c0c1812 */ /* 0x000fc600078efcff */
[----:B------:R-:W-:Y:S02]  /*302f0*/  @!P3 IADD3 R119, P1, P2, R3, R24, R9 ;  /* 0x000000180377b210 */ /* 0x000fe40007a3e009 */
[----:B------:R-:W-:Y:S02]  /*30300*/  LOP3.LUT R0, R0, 0xf7ffffff, RZ, 0xc0, !PT ;  /* 0xf7ffffff00007812 */ /* 0x000fe400078ec0ff */
[----:B------:R-:W-:Y:S02]  /*30310*/  @!P3 IADD3.X R121, R4, R31, R8, P1, P2 ;  /* 0x0000001f0479b210 */ /* 0x000fe40000fe4408 */
[----:B------:R-:W-:Y:S02]  /*30320*/  ISETP.LT.OR P1, PT, R29, 0x62, !P0 ;  /* 0x000000621d00780c */ /* 0x000fe40004721670 */
[----:B0-----:R-:W-:Y:S02]  /*30330*/  @!P5 IADD3 R10, P4, R105, R10, RZ ;  /* 0x0000000a690ad210 */ /* 0x001fe40007f9e0ff */
[----:B------:R-:W-:-:S03]  /*30340*/  @P3 LOP3.LUT R0, R0, 0x8000000, RZ, 0xfc, !PT ;  /* 0x0800000000003812 */ /* 0x000fc600078efcff */
[----:B------:R-:W-:Y:S01]  /*30350*/  @!P5 IMAD.X R11, R109, 0x1, R11, P4 ;  /* 0x000000016d0bd824 */ /* 0x000fe200020e060b */
[----:B------:R-:W-:Y:S02]  /*30360*/  ISETP.LT.OR P4, PT, R29, 0x69, !P0 ;  /* 0x000000691d00780c */ /* 0x000fe40004781670 */
[C---:B------:R-:W-:Y:S02]  /*30370*/  LOP3.LUT P3, RZ, R0.reuse, 0x4, RZ, 0xc0, !PT ;  /* 0x0000000400ff7812 */ /* 0x040fe4000786c0ff */
[----:B------:R-:W-:Y:S02]  /*30380*/  LOP3.LUT R0, R0, 0xdfffffff, RZ, 0xc0, !PT ;  /* 0xdfffffff00007812 */ /* 0x000fe400078ec0ff */
[----:B------:R-:W-:Y:S02]  /*30390*/  @!P1 IADD3 R118, P2, P6, R3, R24, R9 ;  /* 0x0000001803769210 */ /* 0x000fe40007e5e009 */
[----:B------:R-:W-:Y:S02]  /*303a0*/  @P1 LOP3.LUT R0, R0, 0x20000000, RZ, 0xfc, !PT ;  /* 0x2000000000001812 */ /* 0x000fe400078efcff */
[----:B------:R-:W-:-:S02]  /*303b0*/  @!P1 IADD3.X R123, R4, R31, R8, P2, P6 ;  /* 0x0000001f047b9210 */ /* 0x000fc400017ec408 */
[----:B------:R-:W-:-:S04]  /*303c0*/  LOP3.LUT R0, R0, 0xfdffffff, RZ, 0xc0, !PT ;  /* 0xfdffffff00007812 */ /* 0x000fc800078ec0ff */
[----:B------:R-:W-:-:S04]  /*303d0*/  @P4 LOP3.LUT R0, R0, 0x2000000, RZ, 0xfc, !PT ;  /* 0x0200000000004812 */ /* 0x000fc800078efcff */
[----:B------:R-:W-:Y:S01]  /*303e0*/  LOP3.LUT R0, R0, 0xfeffffff, RZ, 0xc0, !PT ;  /* 0xfeffffff00007812 */ /* 0x000fe200078ec0ff */
[----:B---3--:R-:W-:Y:S02]  /*303f0*/  FMUL R15, R168, UR4 ;  /* 0x00000004a80f7c20 */ /* 0x008fe40008400000 */
[----:B------:R-:W3:Y:S03]  /*30400*/  LDL.LU R168, [R1+0x2cc] ;  /* 0x0002cc0001a87983 */ /* 0x000ee60000300800 */
[----:B------:R-:W-:-:S05]  /*30410*/  F2FP.SATFINITE.E4M3.F32.PACK_AB_MERGE_C R15, RZ, R15, RZ ;  /* 0x0000000fff0f723e */ /* 0x000fca00048070ff */
[----:B------:R4:W-:Y:S01]  /*30420*/  @!P5 STG.E.U8 desc[UR52][R10.64+0x51], R15 ;  /* 0x0000510f0a00d986 */ /* 0x0009e2000c101134 */
[----:B------:R-:W-:-:S04]  /*30430*/  @!P4 IADD3 R117, P5, P6, R3, R24, R9 ;  /* 0x000000180375c210 */ /* 0x000fc80007ebe009 */
[----:B------:R-:W-:Y:S02]  /*30440*/  @!P4 IADD3.X R120, R4, R31, R8, P5, P6 ;  /* 0x0000001f0478c210 */ /* 0x000fe40002fec408 */
[----:B------:R-:W-:Y:S01]  /*30450*/  ISETP.LT.OR P4, PT, R29, 0x6a, !P0 ;  /* 0x0000006a1d00780c */ /* 0x000fe20004781670 */
[----:B----4-:R-:W-:-:S12]  /*30460*/  FMUL R10, R170, UR4 ;  /* 0x00000004aa0a7c20 */ /* 0x010fd80008400000 */
[----:B------:R-:W-:Y:S02]  /*30470*/  @!P4 IADD3 R122, P5, P6, R3, R24, R9 ;  /* 0x00000018037ac210 */ /* 0x000fe40007ebe009 */
[----:B------:R-:W-:Y:S02]  /*30480*/  @P4 LOP3.LUT R0, R0, 0x1000000, RZ, 0xfc, !PT ;  /* 0x0100000000004812 */ /* 0x000fe400078efcff */
[----:B------:R-:W-:Y:S02]  /*30490*/  @!P4 IADD3.X R124, R4, R31, R8, P5, P6 ;  /* 0x0000001f047cc210 */ /* 0x000fe40002fec408 */
[----:B------:R-:W-:Y:S02]  /*304a0*/  LOP3.LUT P4, RZ, R12, 0x4000, RZ, 0xc0, !PT ;  /* 0x000040000cff7812 */ /* 0x000fe4000788c0ff */
[----:B------:R-:W-:-:S11]  /*304b0*/  F2FP.SATFINITE.E4M3.F32.PACK_AB_MERGE_C R10, RZ, R10, RZ ;  /* 0x0000000aff0a723e */ /* 0x000fd600048070ff */
[----:B------:R2:W-:Y:S02]  /*304c0*/  @!P4 STG.E.U8 desc[UR52][R152.64+0x58], R10 ;  /* 0x0000580a9800c986 */ /* 0x0005e4000c101134 */
[----:B--2---:R-:W-:Y:S02]  /*304d0*/  FMUL R10, R169, UR4 ;  /* 0x00000004a90a7c20 */ /* 0x004fe40008400000 */
[----:B------:R-:W2:Y:S04]  /*304e0*/  LDL.LU R169, [R1+0x2d0] ;  /* 0x0002d00001a97983 */ /* 0x000ea80000300800 */
[----:B------:R-:W4:Y:S01]  /*304f0*/  LDL.LU R180, [R1+0x2d4] ;  /* 0x0002d40001b47983 */ /* 0x000f220000300800 */
[----:B------:R-:W-:Y:S02]  /*30500*/  LOP3.LUT P1, RZ, R12, 0x10000, RZ, 0xc0, !PT ;  /* 0x000100000cff7812 */ /* 0x000fe4000782c0ff */
[----:B------:R-:W-:-:S02]  /*30510*/  F2FP.SATFINITE.E4M3.F32.PACK_AB_MERGE_C R10, RZ, R10, RZ ;  /* 0x0000000aff0a723e */ /* 0x000fc400048070ff */
[----:B------:R-:W-:-:S04]  /*30520*/  LOP3.LUT P2, RZ, R12, 0x8000, RZ, 0xc0, !PT ;  /* 0x000080000cff7812 */ /* 0x000fc8000784c0ff */
[----:B------:R-:W-:-:S05]  /*30530*/  ISETP.LT.OR P4, PT, R29, 0x71, !P2 ;  /* 0x000000711d00780c */ /* 0x000fca0005781670 */
[----:B------:R0:W-:Y:S01]  /*30540*/  @!P1 STG.E.U8 desc[UR52][R132.64+0x59], R10 ;  /* 0x0000590a84009986 */ /* 0x0001e2000c101134 */
[----:B------:R-:W-:Y:S01]  /*30550*/  ISETP.LT.OR P1, PT, R29, 0x72, !P2 ;  /* 0x000000721d00780c */ /* 0x000fe20005721670 */
[----:B0-----:R-:W0:Y:S06]  /*30560*/  @!P3 LDC.64 R10, c[0x0][0x5c0] ;  /* 0x00017000ff0abb82 */ /* 0x001e2c0000000a00 */
[----:B------:R-:W-:Y:S02]  /*30570*/  @!P4 IADD3 R175, P5, P6, R3, R24, R7 ;  /* 0x0000001803afc210 */ /* 0x000fe40007ebe007 */
[----:B------:R-:W-:-:S02]  /*30580*/  LOP3.LUT R0, R0, 0x7fffffff, RZ, 0xc0, !PT ;  /* 0x7fffffff00007812 */ /* 0x000fc400078ec0ff */
[-CC-:B------:R-:W-:Y:S02]  /*30590*/  @!P4 IADD3.X R178, R4, R31.reuse, R6.reuse, P5, P6 ;  /* 0x0000001f04b2c210 */ /* 0x180fe40002fec406 */
[----:B------:R-:W-:Y:S02]  /*305a0*/  @!P1 IADD3 R174, P5, P6, R3, R24, R7 ;  /* 0x0000001803ae9210 */ /* 0x000fe40007ebe007 */
[----:B------:R-:W-:Y:S02]  /*305b0*/  @P4 LOP3.LUT R0, R0, 0x80000000, RZ, 0xfc, !PT ;  /* 0x8000000000004812 */ /* 0x000fe400078efcff */
[----:B------:R-:W-:Y:S02]  /*305c0*/  LOP3.LUT P4, RZ, R12, 0x2000, RZ, 0xc0, !PT ;  /* 0x000020000cff7812 */ /* 0x000fe4000788c0ff */
[----:B------:R-:W-:Y:S02]  /*305d0*/  @!P1 IADD3.X R177, R4, R31, R6, P5, P6 ;  /* 0x0000001f04b19210 */ /* 0x000fe40002fec406 */
[----:B0-----:R-:W-:-:S05]  /*305e0*/  @!P3 IADD3 R10, P5, R25, R10, RZ ;  /* 0x0000000a190ab210 */ /* 0x001fca0007fbe0ff */
[----:B------:R-:W-:Y:S01]  /*305f0*/  @!P3 IMAD.X R11, R108, 0x1, R11, P5 ;  /* 0x000000016c0bb824 */ /* 0x000fe200028e060b */
[----:B------:R-:W-:-:S04]  /*30600*/  LOP3.LUT R0, R0, 0xbfffffff, RZ, 0xc0, !PT ;  /* 0xbfffffff00007812 */ /* 0x000fc800078ec0ff */
[----:B------:R-:W-:Y:S02]  /*30610*/  @P1 LOP3.LUT R0, R0, 0x40000000, RZ, 0xfc, !PT ;  /* 0x4000000000001812 */ /* 0x000fe400078efcff */
[----:B------:R-:W-:Y:S02]  /*30620*/  ISETP.LT.OR P1, PT, R29, 0x79, !P2 ;  /* 0x000000791d00780c */ /* 0x000fe40005721670 */
[----:B------:R-:W-:-:S11]  /*30630*/  LOP3.LUT R0, R0, 0xefffffff, RZ, 0xc0, !PT ;  /* 0xefffffff00007812 */ /* 0x000fd600078ec0ff */
[----:B------:R-:W-:Y:S02]  /*30640*/  @!P1 IADD3 R173, P5, P6, R3, R24, R7 ;  /* 0x0000001803ad9210 */ /* 0x000fe40007ebe007 */
[----:B------:R-:W-:Y:S02]  /*30650*/  @P1 LOP3.LUT R0, R0, 0x10000000, RZ, 0xfc, !PT ;  /* 0x1000000000001812 */ /* 0x000fe400078efcff */
[----:B------:R-:W-:Y:S01]  /*30660*/  @!P1 IADD3.X R176, R4, R31, R6, P5, P6 ;  /* 0x0000001f04b09210 */ /* 0x000fe20002fec406 */
[----:B---3--:R-:W-:Y:S02]  /*30670*/  FMUL R15, R168, UR4 ;  /* 0x00000004a80f7c20 */ /* 0x008fe40008400000 */
[----:B------:R-:W3:Y:S03]  /*30680*/  LDL.LU R168, [R1+0x2d8] ;  /* 0x0002d80001a87983 */ /* 0x000ee60000300800 */
[----:B------:R-:W-:Y:S01]  /*30690*/  F2FP.SATFINITE.E4M3.F32.PACK_AB_MERGE_C R15, RZ, R15, RZ ;  /* 0x0000000fff0f723e */ /* 0x000fe200048070ff */
[----:B------:R-:W5:Y:S04]  /*306a0*/  LDL.LU R179, [R1+0x2dc] ;  /* 0x0002dc0001b37983 */ /* 0x000f680000300800 */
[----:B------:R0:W-:Y:S02]  /*306b0*/  @!P3 STG.E.U8 desc[UR52][R10.64+0x58], R15 ;  /* 0x0000580f0a00b986 */ /* 0x0001e4000c101134 */
[----:B0-----:R-:W0:Y:S02]  /*306c0*/  @!P4 LDC.64 R10, c[0x0][0x5c0] ;  /* 0x00017000ff0acb82 */ /* 0x001e240000000a00 */
[----:B0-----:R-:W-:-:S05]  /*306d0*/  @!P4 IADD3 R10, P1, R14, R10, RZ ;  /* 0x0000000a0e0ac210 */ /* 0x001fca0007f3e0ff */
[----:B------:R-:W-:Y:S02]  /*306e0*/  @!P4 IMAD.X R11, R104, 0x1, R11, P1 ;  /* 0x00000001680bc824 */ /* 0x000fe400008e060b */
[----:B--2---:R-:W-:-:S05]  /*306f0*/  FMUL R14, R169, UR4 ;  /* 0x00000004a90e7c20 */ /* 0x004fca0008400000 */
[----:B------:R-:W-:-:S05]  /*30700*/  F2FP.SATFINITE.E4M3.F32.PACK_AB_MERGE_C R14, RZ, R14, RZ ;  /* 0x0000000eff0e723e */ /* 0x000fca00048070ff */
[----:B------:R4:W-:Y:S02]  /*30710*/  @!P4 STG.E.U8 desc[UR52][R10.64+0x59], R14 ;  /* 0x0000590e0a00c986 */ /* 0x0009e4000c101134 */
[----:B----4-:R-:W-:Y:S02]  /*30720*/  FMUL R14, R180, UR4 ;  /* 0x00000004b40e7c20 */ /* 0x010fe40008400000 */
[----:B------:R-:W2:Y:S01]  /*30730*/  LDL.LU R180, [R1+0x2e0] ;  /* 0x0002e00001b47983 */ /* 0x000ea20000300800 */
[C---:B------:R-:W-:Y:S02]  /*30740*/  ISETP.LT.OR P3, PT, R29.reuse, 0x7a, !P2 ;  /* 0x0000007a1d00780c */ /* 0x040fe40005761670 */
[----:B------:R-:W-:Y:S01]  /*30750*/  ISETP.LT.OR P1, PT, R29, 0x71, !P0 ;  /* 0x000000711d00780c */ /* 0x000fe20004721670 */
[----:B------:R-:W4:Y:S01]  /*30760*/  LDL.LU R181, [R1+0x2e4] ;  /* 0x0002e40001b57983 */ /* 0x000f220000300800 */
[----:B------:R-:W-:-:S09]  /*30770*/  LOP3.LUT R0, R0, 0xfbffffff, RZ, 0xc0, !PT ;  /* 0xfbffffff00007812 */ /* 0x000fd200078ec0ff */
[CC--:B------:R-:W-:Y:S02]  /*30780*/  @!P3 IADD3 R171, P5, P6, R3.reuse, R24.reuse, R7 ;  /* 0x0000001803abb210 */ /* 0x0c0fe40007ebe007 */
[----:B------:R-:W-:Y:S02]  /*30790*/  @P3 LOP3.LUT R0, R0, 0x4000000, RZ, 0xfc, !PT ;  /* 0x0400000000003812 */ /* 0x000fe400078efcff */
[-C--:B------:R-:W-:Y:S02]  /*307a0*/  @!P3 IADD3.X R172, R4, R31.reuse, R6, P5, P6 ;  /* 0x0000001f04acb210 */ /* 0x080fe40002fec406 */
[----:B------:R-:W-:Y:S02]  /*307b0*/  @!P1 IADD3 R169, P4, P5, R3, R24, R9 ;  /* 0x0000001803a99210 */ /* 0x000fe40007d9e009 */
[----:B------:R-:W-:Y:S02]  /*307c0*/  ISETP.GE.AND P3, PT, R28, 0x1, PT ;  /* 0x000000011c00780c */ /* 0x000fe40003f66270 */
[----:B------:R-:W-:-:S02]  /*307d0*/  @!P1 IADD3.X R170, R4, R31, R8, P4, P5 ;  /* 0x0000001f04aa9210 */ /* 0x000fc400027ea408 */
        /* <DEDUP_REMOVED lines=8> */
[----:B------:R-:W-:Y:S01]  /*30860*/  LOP3.LUT P6, RZ, R5, 0x100, RZ, 0xc0, !PT ;  /* 0x0000010005ff7812 */ /* 0x000fe200078cc0ff */
[----:B---3--:R-:W-:Y:S01]  /*30870*/  FMUL R14, R168, UR4 ;  /* 0x00000004a80e7c20 */ /* 0x008fe20008400000 */
[----:B0-----:R-:W-:-:S04]  /*30880*/  @!P4 IADD3 R10, P5, R24, R10, RZ ;  /* 0x0000000a180ac210 */ /* 0x001fc80007fbe0ff */
[----:B------:R-:W-:Y:S01]  /*30890*/  F2FP.SATFINITE.E4M3.F32.PACK_AB_MERGE_C R14, RZ, R14, RZ ;  /* 0x0000000eff0e723e */ /* 0x000fe200048070ff */
[----:B------:R-:W-:-:S05]  /*308a0*/  @!P4 IMAD.X R11, R31, 0x1, R11, P5 ;  /* 0x000000011f0bc824 */ /* 0x000fca00028e060b */
[----:B------:R5:W-:Y:S02]  /*308b0*/  @!P4 STG.E.U8 desc[UR52][R10.64+0x61], R14 ;  /* 0x0000610e0a00c986 */ /* 0x000be4000c101134 */
[----:B-----5:R-:W-:Y:S02]  /*308c0*/  FMUL R10, R179, UR4 ;  /* 0x00000004b30a7c20 */ /* 0x020fe40008400000 */
[----:B------:R-:W3:Y:S03]  /*308d0*/  LDL.LU R179, [R1+0x2e8] ;  /* 0x0002e80001b37983 */ /* 0x000ee60000300800 */
[----:B------:R-:W-:-:S05]  /*308e0*/  F2FP.SATFINITE.E4M3.F32.PACK_AB_MERGE_C R10, RZ, R10, RZ ;  /* 0x0000000aff0a723e */ /* 0x000fca00048070ff */
[----:B------:R2:W-:Y:S01]  /*308f0*/  @!P6 STG.E.U8 desc[UR52][R158.64+0x60], R10 ;  /* 0x0000600a9e00e986 */ /* 0x0005e2000c101134 */
[----:B------:R-:W-:-:S04]  /*30900*/  LOP3.LUT R12, R12, 0xffffefff, RZ, 0xc0, !PT ;  /* 0xffffefff0c0c7812 */ /* 0x000fc800078ec0ff */
[----:B------:R-:W-:Y:S02]  /*30910*/  @P2 LOP3.LUT R12, R12, 0x1000, RZ, 0xfc, !PT ;  /* 0x000010000c0c2812 */ /* 0x000fe400078efcff */
[----:B------:R-:W-:Y:S02]  /*30920*/  ISETP.LT.OR P2, PT, R29, 0x72, !P0 ;  /* 0x000000721d00780c */ /* 0x000fe40004741670 */
[----:B------:R-:W-:-:S04]  /*30930*/  LOP3.LUT R0, R0, 0xff7fffff, RZ, 0xc0, !PT ;  /* 0xff7fffff00007812 */ /* 0x000fc800078ec0ff */
[----:B------:R-:W-:Y:S01]  /*30940*/  @P1 LOP3.LUT R0, R0, 0x800000, RZ, 0xfc, !PT ;  /* 0x0080000000001812 */ /* 0x000fe200078efcff */
[----:B--2---:R-:W-:Y:S02]  /*30950*/  FMUL R10, R180, UR4 ;  /* 0x00000004b40a7c20 */ /* 0x004fe40008400000 */
[----:B------:R-:W2:Y:S01]  /*30960*/  LDL.LU R180, [R1+0x2ec] ;  /* 0x0002ec0001b47983 */ /* 0x000ea20000300800 */
[----:B------:R-:W-:-:S03]  /*30970*/  LOP3.LUT R0, R0, 0xffdfffff, RZ, 0xc0, !PT ;  /* 0xffdfffff00007812 */ /* 0x000fc600078ec0ff */
        /* <DEDUP_REMOVED lines=8> */
[C---:B------:R-:W-:Y:S02]  /*30a00*/  LOP3.LUT P2, RZ, R12.reuse, 0x1000, RZ, 0xc0, !PT ;  /* 0x000010000cff7812 */ /* 0x040fe4000784c0ff */
[----:B------:R-:W-:Y:S02]  /*30a10*/  LOP3.LUT R12, R12, 0xfffffbff, RZ, 0xc0, !PT ;  /* 0xfffffbff0c0c7812 */ /* 0x000fe400078ec0ff */
[----:B------:R-:W-:-:S02]  /*30a20*/  ISETP.LT.OR P6, PT, R29, 0x7a, !P0 ;  /* 0x0000007a1d00780c */ /* 0x000fc400047c1670 */
[----:B------:R-:W-:Y:S02]  /*30a30*/  @P0 LOP3.LUT R12, R12, 0x400, RZ, 0xfc, !PT ;  /* 0x000004000c0c0812 */ /* 0x000fe400078efcff */
[----:B------:R-:W-:Y:S02]  /*30a40*/  LOP3.LUT P0, RZ, R5, 0x2000, RZ, 0xc0, !PT ;  /* 0x0000200005ff7812 */ /* 0x000fe4000780c0ff */
[----:B------:R-:W-:-:S11]  /*30a50*/  LOP3.LUT R12, R12, 0xfffff7ff, RZ, 0xc0, !PT ;  /* 0xfffff7ff0c0c7812 */ /* 0x000fd600078ec0ff */
[----:B------:R-:W-:Y:S02]  /*30a60*/  @P0 LOP3.LUT R12, R12, 0x800, RZ, 0xfc, !PT ;  /* 0x000008000c0c0812 */ /* 0x000fe400078efcff */
[----:B------:R-:W-:Y:S02]  /*30a70*/  ISETP.LT.OR P0, PT, R29, 0x81, !P2 ;  /* 0x000000811d00780c */ /* 0x000fe40005701670 */
[----:B------:R-:W-:-:S04]  /*30a80*/  @!P6 IADD3 R152, P4, P5, R3, R24, R9 ;  /* 0x000000180398e210 */ /* 0x000fc80007d9e009 */
[----:B------:R-:W-:Y:S02]  /*30a90*/  @!P6 IADD3.X R158, R4, R31, R8, P4, P5 ;  /* 0x0000001f049ee210 */ /* 0x000fe400027ea408 */
[----:B------:R-:W-:-:S05]  /*30aa0*/  LOP3.LUT P1, RZ, R5, 0x80, RZ, 0xc0, !PT ;  /* 0x0000008005ff7812 */ /* 0x000fca000782c0ff */
[----:B------:R-:W-:-:S04]  /*30ab0*/  @!P0 IADD3 R186, P4, P5, R3, R24, R7 ;  /* 0x0000001803ba8210 */ /* 0x000fc80007d9e007 */
[----:B------:R-:W-:Y:S02]  /*30ac0*/  @!P0 IADD3.X R189, R4, R31, R6, P4, P5 ;  /* 0x0000001f04bd8210 */ /* 0x000fe400027ea406 */
[----:B------:R-:W-:Y:S02]  /*30ad0*/  ISETP.LT.OR P4, PT, R29, 0x69, !P3 ;  /* 0x000000691d00780c */ /* 0x000fe40005f81670 */
[----:B------:R-:W-:-:S05]  /*30ae0*/  F2FP.SATFINITE.E4M3.F32.PACK_AB_MERGE_C R10, RZ, R10, RZ ;  /* 0x0000000aff0a723e */ /* 0x000fca00048070ff */
[----:B------:R0:W-:Y:S06]  /*30af0*/  @!P1 STG.E.U8 desc[UR52][R154.64+0x61], R10 ;  /* 0x0000610a9a009986 */ /* 0x0001ec000c101134 */
[----:B0-----:R-:W0:Y:S01]  /*30b00*/  @!P4 LDC.64 R10, c[0x0][0x5c0] ;  /* 0x00017000ff0acb82 */ /* 0x001e220000000a00 */
[----:B----4-:R-:W-:Y:S02]  /*30b10*/  FMUL R14, R181, UR4 ;  /* 0x00000004b50e7c20 */ /* 0x010fe40008400000 */
[----:B------:R-:W4:Y:S03]  /*30b20*/  LDL.LU R181, [R1+0x2f0] ;  /* 0x0002f00001b57983 */ /* 0x000f260000300800 */
[----:B------:R-:W-:Y:S01]  /*30b30*/  F2FP.SATFINITE.E4M3.F32.PACK_AB_MERGE_C R14, RZ, R14, RZ ;  /* 0x0000000eff0e723e */ /* 0x000fe200048070ff */
[----:B------:R-:W5:Y:S01]  /*30b40*/  LDL.LU R184, [R1+0x2f4] ;  /* 0x0002f40001b87983 */ /* 0x000f620000300800 */
[----:B0-----:R-:W-:-:S05]  /*30b50*/  @!P4 IADD3 R10, P5, R24, R10, RZ ;  /* 0x0000000a180ac210 */ /* 0x001fca0007fbe0ff */
[----:B------:R-:W-:-:S05]  /*30b60*/  @!P4 IMAD.X R11, R31, 0x1, R11, P5 ;  /* 0x000000011f0bc824 */ /* 0x000fca00028e060b */
[----:B------:R0:W-:Y:S01]  /*30b70*/  @!P4 STG.E.U8 desc[UR52][R10.64+0x68], R14 ;  /* 0x0000680e0a00c986 */ /* 0x0001e2000c101134 */
[----:B------:R-:W-:-:S13]  /*30b80*/  ISETP.LT.OR P4, PT, R29, 0x6a, !P3 ;  /* 0x0000006a1d00780c */ /* 0x000fda0005f81670 */
[----:B0-----:R-:W0:Y:S01]  /*30b90*/  @!P4 LDC.64 R10, c[0x0][0x5c0] ;  /* 0x00017000ff0acb82 */ /* 0x001e220000000a00 */
[----:B---3--:R-:W-:-:S05]  /*30ba0*/  FMUL R14, R179, UR4 ;  /* 0x00000004b30e7c20 */ /* 0x008fca0008400000 */
[----:B------:R-:W-:Y:S02]  /*30bb0*/  F2FP.SATFINITE.E4M3.F32.PACK_AB_MERGE_C R14, RZ, R14, RZ ;  /* 0x0000000eff0e723e */ /* 0x000fe400048070ff */
[----:B0-----:R-:W-:-:S05]  /*30bc0*/  @!P4 IADD3 R10, P5, R24, R10, RZ ;  /* 0x0000000a180ac210 */ /* 0x001fca0007fbe0ff */
[----:B------:R-:W-:-:S05]  /*30bd0*/  @!P4 IMAD.X R11, R31, 0x1, R11, P5 ;  /* 0x000000011f0bc824 */ /* 0x000fca00028e060b */
[----:B------:R2:W-:Y:S02]  /*30be0*/  @!P4 STG.E.U8 desc[UR52][R10.64+0x69], R14 ;  /* 0x0000690e0a00c986 */ /* 0x0005e4000c101134 */
[----:B--2---:R-:W-:Y:S02]  /*30bf0*/  FMUL R10, R180, UR4 ;  /* 0x00000004b40a7c20 */ /* 0x004fe40008400000 */
[----:B------:R-:W2:Y:S04]  /*30c00*/  LDL.LU R180, [R1+0x2f8] ;  /* 0x0002f80001b47983 */ /* 0x000ea80000300800 */
[----:B------:R-:W3:Y:S01]  /*30c10*/  LDL.LU R190, [R1+0x2fc] ;  /* 0x0002fc0001be7983 */ /* 0x000ee20000300800 */
[----:B------:R-:W-:Y:S02]  /*30c20*/  LOP3.LUT R0, R0, 0xffff7fff, RZ, 0xc0, !PT ;  /* 0xffff7fff00007812 */ /* 0x000fe400078ec0ff */
[----:B------:R-:W-:Y:S01]  /*30c30*/  F2FP.SATFINITE.E4M3.F32.PACK_AB_MERGE_C R10, RZ, R10, RZ ;  /* 0x0000000aff0a723e */ /* 0x000fe200048070ff */
[----:B------:R-:W3:Y:S01]  /*30c40*/  LDL.LU R191, [R1+0x300] ;  /* 0x0003000001bf7983 */ /* 0x000ee20000300800 */
[----:B------:R-:W-:-:S02]  /*30c50*/  @P6 LOP3.LUT R0, R0, 0x8000, RZ, 0xfc, !PT ;  /* 0x0000800000006812 */ /* 0x000fc400078efcff */
[----:B------:R-:W-:Y:S01]  /*30c60*/  LOP3.LUT P1, RZ, R5, 0x1000, RZ, 0xc0, !PT ;  /* 0x0000100005ff7812 */ /* 0x000fe2000782c0ff */
[----:B------:R-:W3:Y:S01]  /*30c70*/  LDL.LU R192, [R1+0x304] ;  /* 0x0003040001c07983 */ /* 0x000ee20000300800 */
[----:B------:R-:W-:-:S04]  /*30c80*/  LOP3.LUT R0, R0, 0xffbfffff, RZ, 0xc0, !PT ;  /* 0xffbfffff00007812 */ /* 0x000fc800078ec0ff */
[----:B------:R-:W-:Y:S02]  /*30c90*/  @P0 LOP3.LUT R0, R0, 0x400000, RZ, 0xfc, !PT ;  /* 0x0040000000000812 */ /* 0x000fe400078efcff */
        /* <DEDUP_REMOVED lines=10> */
[----:B------:R-:W-:-:S13]  /*30d40*/  LOP3.LUT P0, RZ, R12, 0x800, RZ, 0xc0, !PT ;  /* 0x000008000cff7812 */ /* 0x000fda000780c0ff */
[----:B------:R0:W-:Y:S01]  /*30d50*/  @!P0 STG.E.U8 desc[UR52][R156.64+0x68], R10 ;  /* 0x0000680a9c008986 */ /* 0x0001e2000c101134 */
[----:B------:R-:W-:Y:S02]  /*30d60*/  ISETP.LT.OR P0, PT, R29, 0x8a, !P2 ;  /* 0x0000008a1d00780c */ /* 0x000fe40005701670 */
[----:B------:R-:W-:-:S11]  /*30d70*/  LOP3.LUT R0, R0, 0xffffbfff, RZ, 0xc0, !PT ;  /* 0xffffbfff00007812 */ /* 0x000fd600078ec0ff */
[----:B0-----:R-:W-:Y:S01]  /*30d80*/  @!P0 IADD3 R157, P4, P5, R3, R24, R7 ;  /* 0x00000018039d8210 */ /* 0x001fe20007d9e007 */
[----:B----4-:R-:W-:Y:S01]  /*30d90*/  FMUL R10, R181, UR4 ;  /* 0x00000004b50a7c20 */ /* 0x010fe20008400000 */
[----:B------:R-:W-:Y:S02]  /*30da0*/  @P0 LOP3.LUT R0, R0, 0x4000, RZ, 0xfc, !PT ;  /* 0x0000400000000812 */ /* 0x000fe400078efcff */
[----:B------:R-:W-:Y:S02]  /*30db0*/  @!P0 IADD3.X R182, R4, R31, R6, P4, P5 ;  /* 0x0000001f04b68210 */ /* 0x000fe400027ea406 */
[----:B------:R-:W-:Y:S02]  /*30dc0*/  F2FP.SATFINITE.E4M3.F32.PACK_AB_MERGE_C R10, RZ, R10, RZ ;  /* 0x0000000aff0a723e */ /* 0x000fe400048070ff */
[----:B------:R-:W-:-:S03]  /*30dd0*/  LOP3.LUT P0, RZ, R12, 0x400, RZ, 0xc0, !PT ;  /* 0x000004000cff7812 */ /* 0x000fc6000780c0ff */
[----:B------:R5:W-:Y:S01]  /*30de0*/  @!P1 STG.E.U8 desc[UR52][R144.64+0x69], R10 ;  /* 0x0000690a90009986 */ /* 0x000be2000c101134 */
[----:B------:R-:W-:Y:S02]  /*30df0*/  ISETP.LT.OR P1, PT, R29, 0x81, !P0 ;  /* 0x000000811d00780c */ /* 0x000fe40004721670 */
[----:B------:R-:W-:Y:S02]  /*30e00*/  LOP3.LUT P3, RZ, R5, 0x8000, RZ, 0xc0, !PT ;  /* 0x0000800005ff7812 */ /* 0x000fe4000786c0ff */
[----:B------:R-:W-:Y:S01]  /*30e10*/  LOP3.LUT R0, R0, 0xffffefff, RZ, 0xc0, !PT ;  /* 0xffffefff00007812 */ /* 0x000fe200078ec0ff */
[----:B-----5:R-:W-:-:S08]  /*30e20*/  FMUL R10, R184, UR4 ;  /* 0x00000004b80a7c20 */ /* 0x020fd00008400000 */
[----:B------:R-:W-:Y:S02]  /*30e30*/  @!P1 IADD3 R156, P4, P5, R3, R24, R9 ;  /* 0x00000018039c9210 */ /* 0x000fe40007d9e009 */
[----:B------:R-:W-:Y:S02]  /*30e40*/  @P1 LOP3.LUT R0, R0, 0x1000, RZ, 0xfc, !PT ;  /* 0x0000100000001812 */ /* 0x000fe400078efcff */
[----:B------:R-:W-:Y:S02]  /*30e50*/  @!P1 IADD3.X R181, R4, R31, R8, P4, P5 ;  /* 0x0000001f04b59210 */ /* 0x000fe400027ea408 */
[----:B------:R-:W-:Y:S02]  /*30e60*/  F2FP.SATFINITE.E4M3.F32.PACK_AB_MERGE_C R10, RZ, R10, RZ ;  /* 0x0000000aff0a723e */ /* 0x000fe400048070ff */
[----:B------:R-:W-:-:S03]  /*30e70*/  ISETP.LT.OR P1, PT, R29, 0x82, !P0 ;  /* 0x000000821d00780c */ /* 0x000fc60004721670 */
[----:B------:R2:W-:Y:S01]  /*30e80*/  @!P3 STG.E.U8 desc[UR52][R142.64+0x60], R10 ;  /* 0x0000600a8e00b986 */ /* 0x0005e2000c101134 */
[----:B------:R-:W-:Y:S02]  /*30e90*/  ISETP.LT.OR P3, PT, R29, 0x89, !P0 ;  /* 0x000000891d00780c */ /* 0x000fe40004761670 */
[----:B------:R-:W-:-:S07]  /*30ea0*/  LOP3.LUT R0, R0, 0xfffff7ff, RZ, 0xc0, !PT ;  /* 0xfffff7ff00007812 */ /* 0x000fce00078ec0ff */
[CCC-:B------:R-:W-:Y:S02]  /*30eb0*/  @!P1 IADD3 R185, P4, P5, R3.reuse, R24.reuse, R9.reuse ;  /* 0x0000001803b99210 */ /* 0x1c0fe40007d9e009 */
[----:B------:R-:W-:Y:S02]  /*30ec0*/  @P1 LOP3.LUT R0, R0, 0x800, RZ, 0xfc, !PT ;  /* 0x0000080000001812 */ /* 0x000fe400078efcff */
[----:B------:R-:W-:Y:S02]  /*30ed0*/  @!P1 IADD3.X R188, R4, R31, R8, P4, P5 ;  /* 0x0000001f04bc9210 */ /* 0x000fe400027ea408 */
[----:B------:R-:W-:Y:S02]  /*30ee0*/  LOP3.LUT R0, R0, 0xfffffbff, RZ, 0xc0, !PT ;  /* 0xfffffbff00007812 */ /* 0x000fe400078ec0ff */
[----:B------:R-:W-:Y:S02]  /*30ef0*/  @!P3 IADD3 R184, P4, P5, R3, R24, R9 ;  /* 0x0000001803b8b210 */ /* 0x000fe40007d9e009 */
[----:B------:R-:W-:-:S02]  /*30f00*/  LOP3.LUT P6, RZ, R5, 0x4000, RZ, 0xc0, !PT ;  /* 0x0000400005ff7812 */ /* 0x000fc400078cc0ff */
[----:B------:R-:W-:Y:S02]  /*30f10*/  @P3 LOP3.LUT R0, R0, 0x400, RZ, 0xfc, !PT ;  /* 0x0000040000003812 */ /* 0x000fe400078efcff */
[----:B------:R-:W-:Y:S02]  /*30f20*/  @!P3 IADD3.X R187, R4, R31, R8, P4, P5 ;  /* 0x0000001f04bbb210 */ /* 0x000fe400027ea408 */
[----:B------:R-:W-:Y:S02]  /*30f30*/  LOP3.LUT P3, RZ, R12, 0x100, RZ, 0xc0, !PT ;  /* 0x000001000cff7812 */ /* 0x000fe4000786c0ff */
[----:B------:R-:W-:Y:S01]  /*30f40*/  ISETP.LT.OR P0, PT, R29, 0x8a, !P0 ;  /* 0x0000008a1d00780c */ /* 0x000fe20004701670 */
[----:B--2---:R-:W-:-:S05]  /*30f50*/  FMUL R10, R180, UR4 ;  /* 0x00000004b40a7c20 */ /* 0x004fca0008400000 */
[----:B------:R-:W-:-:S05]  /*30f60*/  F2FP.SATFINITE.E4M3.F32.PACK_AB_MERGE_C R10, RZ, R10, RZ ;  /* 0x0000000aff0a723e */ /* 0x000fca00048070ff */
[----:B------:R0:W-:Y:S02]  /*30f70*/  @!P6 STG.E.U8 desc[UR52][R128.64+0x61], R10 ;  /* 0x0000610a8000e986 */ /* 0x0001e4000c101134 */
[----:B0-----:R-:W0:Y:S01]  /*30f80*/  @!P3 LDC.64 R10, c[0x0][0x5c0] ;  /* 0x00017000ff0abb82 */ /* 0x001e220000000a00 */
[----:B------:R-:W-:-:S04]  /*30f90*/  @!P0 IADD3 R180, P4, P5, R3, R24, R9 ;  /* 0x0000001803b48210 */ /* 0x000fc80007d9e009 */
[----:B------:R-:W-:Y:S02]  /*30fa0*/  @!P0 IADD3.X R155, R4, R31, R8, P4, P5 ;  /* 0x0000001f049b8210 */ /* 0x000fe400027ea408 */
[----:B0-----:R-:W-:Y:S01]  /*30fb0*/  @!P3 IADD3 R10, P4, R13, R10, RZ ;  /* 0x0000000a0d0ab210 */ /* 0x001fe20007f9e0ff */
[----:B---3--:R-:W-:Y:S02]  /*30fc0*/  FMUL R13, R190, UR4 ;  /* 0x00000004be0d7c20 */ /* 0x008fe40008400000 */
[----:B------:R-:W2:Y:S01]  /*30fd0*/  LDL.LU R190, [R1+0x308] ;  /* 0x0003080001be7983 */ /* 0x000ea20000300800 */
[----:B------:R-:W-:Y:S02]  /*30fe0*/  LOP3.LUT P1, RZ, R12, 0x200, RZ, 0xc0, !PT ;  /* 0x000002000cff7812 */ /* 0x000fe4000782c0ff */
[----:B------:R-:W-:Y:S01]  /*30ff0*/  LOP3.LUT R0, R0, 0xfffffffd, RZ, 0xc0, !PT ;  /* 0xfffffffd00007812 */ /* 0x000fe200078ec0ff */
[----:B------:R-:W-:Y:S01]  /*31000*/  @!P3 IMAD.X R11, R110, 0x1, R11, P4 ;  /* 0x000000016e0bb824 */ /* 0x000fe200020e060b */
[----:B------:R-:W-:-:S02]  /*31010*/  F2FP.SATFINITE.E4M3.F32.PACK_AB_MERGE_C R13, RZ, R13, RZ ;  /* 0x0000000dff0d723e */ /* 0x000fc400048070ff */
[----:B------:R-:W-:Y:S02]  /*31020*/  @P0 LOP3.LUT R0, R0, 0x2, RZ, 0xfc, !PT ;  /* 0x0000000200000812 */ /* 0x000fe400078efcff */
[----:B------:R-:W-:Y:S01]  /*31030*/  ISETP.LT.OR P0, PT, R29, 0x91, !P2 ;  /* 0x000000911d00780c */ /* 0x000fe20005701670 */
[----:B------:R0:W-:Y:S01]  /*31040*/  @!P3 STG.E.U8 desc[UR52][R10.64+0x60], R13 ;  /* 0x0000600d0a00b986 */ /* 0x0001e2000c101134 */
[----:B------:R-:W-:-:S03]  /*31050*/  LOP3.LUT R0, R0, 0xfffbffff, RZ, 0xc0, !PT ;  /* 0xfffbffff00007812 */ /* 0x000fc600078ec0ff */
[----:B0-----:R-:W0:Y:S01]  /*31060*/  @!P1 LDC.64 R10, c[0x0][0x5c0] ;  /* 0x00017000ff0a9b82 */ /* 0x001e220000000a00 */
[----:B------:R-:W-:Y:S02]  /*31070*/  FMUL R13, R191, UR4 ;  /* 0x00000004bf0d7c20 */ /* 0x000fe40008400000 */
[----:B------:R-:W3:Y:S05]  /*31080*/  LDL.LU R191, [R1+0x30c] ;  /* 0x00030c0001bf7983 */ /* 0x000eea0000300800 */
[----:B------:R-:W-:Y:S02]  /*31090*/  @!P0 IADD3 R145, P4, P5, R3, R24, R7 ;  /* 0x0000001803918210 */ /* 0x000fe40007d9e007 */
[----:B------:R-:W-:-:S02]  /*310a0*/  @P0 LOP3.LUT R0, R0, 0x40000, RZ, 0xfc, !PT ;  /* 0x0004000000000812 */ /* 0x000fc400078efcff */
[----:B------:R-:W-:Y:S02]  /*310b0*/  @!P0 IADD3.X R144, R4, R31, R6, P4, P5 ;  /* 0x0000001f04908210 */ /* 0x000fe400027ea406 */
[----:B------:R-:W-:Y:S02]  /*310c0*/  ISETP.LT.OR P0, PT, R29, 0x92, !P2 ;  /* 0x000000921d00780c */ /* 0x000fe40005701670 */
[----:B------:R-:W-:Y:S02]  /*310d0*/  F2FP.SATFINITE.E4M3.F32.PACK_AB_MERGE_C R13, RZ, R13, RZ ;  /* 0x0000000dff0d723e */ /* 0x000fe400048070ff */
[----:B0-----:R-:W-:-:S09]  /*310e0*/  @!P1 IADD3 R10, P3, R111, R10, RZ ;  /* 0x0000000a6f0a9210 */ /* 0x001fd20007f7e0ff */
[----:B------:R-:W-:Y:S01]  /*310f0*/  @!P0 IADD3 R143, P4, P5, R3, R24, R7 ;  /* 0x00000018038f8210 */ /* 0x000fe20007d9e007 */
[----:B------:R-:W-:-:S03]  /*31100*/  @!P1 IMAD.X R11, R113, 0x1, R11, P3 ;  /* 0x00000001710b9824 */ /* 0x000fc600018e060b */
[----:B------:R-:W-:Y:S02]  /*31110*/  @!P0 IADD3.X R142, R4, R31, R6, P4, P5 ;  /* 0x0000001f048e8210 */ /* 0x000fe400027ea406 */
[----:B------:R-:W-:Y:S01]  /*31120*/  LOP3.LUT P4, RZ, R5, 0x100000, RZ, 0xc0, !PT ;  /* 0x0010000005ff7812 */ /* 0x000fe2000788c0ff */
[----:B------:R0:W-:Y:S02]  /*31130*/  @!P1 STG.E.U8 desc[UR52][R10.64+0x61], R13 ;  /* 0x0000610d0a009986 */ /* 0x0001e4000c101134 */
[----:B0-----:R-:W-:Y:S02]  /*31140*/  FMUL R10, R192, UR4 ;  /* 0x00000004c00a7c20 */ /* 0x001fe40008400000 */
[----:B------:R-:W4:Y:S03]  /*31150*/  LDL.LU R192, [R1+0x310] ;  /* 0x0003100001c07983 */ /* 0x000f260000300800 */
[----:B------:R-:W-:-:S05]  /*31160*/  F2FP.SATFINITE.E4M3.F32.PACK_AB_MERGE_C R10, RZ, R10, RZ ;  /* 0x0000000aff0a723e */ /* 0x000fca00048070ff */
[----:B------:R2:W-:Y:S01]  /*31170*/  @!P4 STG.E.U8 desc[UR52][R140.64+0x68], R10 ;  /* 0x0000680a8c00c986 */ /* 0x0005e2000c101134 */
[----:B------:R-:W-:Y:S02]  /*31180*/  ISETP.LT.OR P5, PT, R29, 0x99, !P2 ;  /* 0x000000991d00780c */ /* 0x000fe400057a1670 */
[----:B------:R-:W-:-:S04]  /*31190*/  LOP3.LUT R0, R0, 0xffffdfff, RZ, 0xc0, !PT ;  /* 0xffffdfff00007812 */ /* 0x000fc800078ec0ff */
[----:B------:R-:W-:-:S04]  /*311a0*/  @P0 LOP3.LUT R0, R0, 0x2000, RZ, 0xfc, !PT ;  /* 0x0000200000000812 */ /* 0x000fc800078efcff */
[----:B------:R-:W-:-:S03]  /*311b0*/  LOP3.LUT R0, R0, 0xfffffffb, RZ, 0xc0, !PT ;  /* 0xfffffffb00007812 */ /* 0x000fc600078ec0ff */
[----:B------:R-:W-:Y:S02]  /*311c0*/  @!P5 IADD3 R133, P1, P3, R3, R24, R7 ;  /* 0x000000180385d210 */ /* 0x000fe40007b3e007 */
[----:B------:R-:W-:Y:S02]  /*311d0*/  @P5 LOP3.LUT R0, R0, 0x4, RZ, 0xfc, !PT ;  /* 0x0000000400005812 */ /* 0x000fe400078efcff */
[----:B------:R-:W-:Y:S02]  /*311e0*/  @!P5 IADD3.X R132, R4, R31, R6, P1, P3 ;  /* 0x0000001f0484d210 */ /* 0x000fe40000fe6406 */
[----:B------:R-:W-:Y:S01]  /*311f0*/  ISETP.LT.OR P5, PT, R29, 0x9a, !P2 ;  /* 0x0000009a1d00780c */ /* 0x000fe200057a1670 */
[----:B--2---:R-:W-:Y:S02]  /*31200*/  FMUL R10, R190, UR4 ;  /* 0x00000004be0a7c20 */ /* 0x004fe40008400000 */
[----:B------:R-:W2:Y:S01]  /*31210*/  LDL.LU R190, [R1+0x314] ;  /* 0x0003140001be7983 */ /* 0x000ea20000300800 */
[----:B------:R-:W-:-:S09]  /*31220*/  LOP3.LUT R0, R0, 0xfffffdff, RZ, 0xc0, !PT ;  /* 0xfffffdff00007812 */ /* 0x000fd200078ec0ff */
[----:B------:R-:W-:Y:S02]  /*31230*/  @!P5 IADD3 R131, P1, P3, R3, R24, R7 ;  /* 0x000000180383d210 */ /* 0x000fe40007b3e007 */
[----:B------:R-:W-:Y:S02]  /*31240*/  @P5 LOP3.LUT R0, R0, 0x200, RZ, 0xfc, !PT ;  /* 0x0000020000005812 */ /* 0x000fe400078efcff */
[----:B------:R-:W-:Y:S02]  /*31250*/  @!P5 IADD3.X R130, R4, R31, R6, P1, P3 ;  /* 0x0000001f0482d210 */ /* 0x000fe40000fe6406 */
[----:B------:R-:W-:Y:S02]  /*31260*/  ISETP.GE.AND P5, PT, R28, 0x109, PT ;  /* 0x000001091c00780c */ /* 0x000fe40003fa6270 */
[----:B------:R-:W-:Y:S02]  /*31270*/  LOP3.LUT P6, RZ, R5, 0x200000, RZ, 0xc0, !PT ;  /* 0x0020000005ff7812 */ /* 0x000fe400078cc0ff */
[----:B------:R-:W-:-:S02]  /*31280*/  LOP3.LUT P0, RZ, R12, 0x80, RZ, 0xc0, !PT ;  /* 0x000000800cff7812 */ /* 0x000fc4000780c0ff */
[----:B------:R-:W-:Y:S02]  /*31290*/  ISETP.LT.OR P4, PT, R29, 0x91, !P5 ;  /* 0x000000911d00780c */ /* 0x000fe40006f81670 */
[----:B------:R-:W-:Y:S02]  /*312a0*/  F2FP.SATFINITE.E4M3.F32.PACK_AB_MERGE_C R10, RZ, R10, RZ ;  /* 0x0000000aff0a723e */ /* 0x000fe400048070ff */
[----:B------:R-:W-:-:S05]  /*312b0*/  LOP3.LUT R0, R0, 0xffffff7f, RZ, 0xc0, !PT ;  /* 0xffffff7f00007812 */ /* 0x000fca00078ec0ff */
[----:B------:R0:W-:Y:S04]  /*312c0*/  @!P6 STG.E.U8 desc[UR52][R148.64+0x69], R10 ;  /* 0x0000690a9400e986 */ /* 0x0001e8000c101134 */
[----:B------:R-:W-:Y:S02]  /*312d0*/  @!P4 IADD3 R129, P1, P3, R3, R24, R9 ;  /* 0x000000180381c210 */ /* 0x000fe40007b3e009 */
[----:B------:R-:W-:Y:S01]  /*312e0*/  @P4 LOP3.LUT R0, R0, 0x80, RZ, 0xfc, !PT ;  /* 0x0000008000004812 */ /* 0x000fe200078efcff */
[----:B0-----:R-:W0:Y:S01]  /*312f0*/  @!P0 LDC.64 R10, c[0x0][0x5c0] ;  /* 0x00017000ff0a8b82 */ /* 0x001e220000000a00 */
[----:B------:R-:W-:Y:S02]  /*31300*/  @!P4 IADD3.X R128, R4, R31, R8, P1, P3 ;  /* 0x0000001f0480c210 */ /* 0x000fe40000fe6408 */
[----:B------:R-:W-:-:S02]  /*31310*/  ISETP.LT.OR P4, PT, R29, 0x92, !P5 ;  /* 0x000000921d00780c */ /* 0x000fc40006f81670 */
[----:B------:R-:W-:Y:S01]  /*31320*/  ISETP.LT.OR P6, PT, R29, 0x6a, !P2 ;  /* 0x0000006a1d00780c */ /* 0x000fe200057c1670 */
[----:B---3--:R-:W-:Y:S02]  /*31330*/  FMUL R13, R191, UR4 ;  /* 0x00000004bf0d7c20 */ /* 0x008fe40008400000 */
[----:B------:R-:W3:Y:S08]  /*31340*/  LDL.LU R191, [R1+0x318] ;  /* 0x0003180001bf7983 */ /* 0x000ef00000300800 */
[----:B------:R-:W-:-:S04]  /*31350*/  @!P4 IADD3 R127, P1, P3, R3, R24, R9 ;  /* 0x00000018037fc210 */ /* 0x000fc80007b3e009 */
[----:B------:R-:W-:Y:S02]  /*31360*/  @!P4 IADD3.X R126, R4, R31, R8, P1, P3 ;  /* 0x0000001f047ec210 */ /* 0x000fe40000fe6408 */
[----:B0-----:R-:W-:Y:S02]  /*31370*/  @!P0 IADD3 R10, P1, R112, R10, RZ ;  /* 0x0000000a700a8210 */ /* 0x001fe40007f3e0ff */
[----:B------:R-:W-:-:S03]  /*31380*/  F2FP.SATFINITE.E4M3.F32.PACK_AB_MERGE_C R13, RZ, R13, RZ ;  /* 0x0000000dff0d723e */ /* 0x000fc600048070ff */
[----:B------:R-:W-:-:S05]  /*31390*/  @!P0 IMAD.X R11, R115, 0x1, R11, P1 ;  /* 0x00000001730b8824 */ /* 0x000fca00008e060b */
[----:B------:R0:W-:Y:S02]  /*313a0*/  @!P0 STG.E.U8 desc[UR52][R10.64+0x68], R13 ;  /* 0x0000680d0a008986 */ /* 0x0001e4000c101134 */
[----:B0-----:R-:W0:Y:S01]  /*313b0*/  @!P6 LDC.64 R10, c[0x0][0x5c0] ;  /* 0x00017000ff0aeb82 */ /* 0x001e220000000a00 */
[----:B----4-:R-:W-:-:S05]  /*313c0*/  FMUL R13, R192, UR4 ;  /* 0x00000004c00d7c20 */ /* 0x010fca0008400000 */
[----:B------:R-:W-:Y:S02]  /*313d0*/  F2FP.SATFINITE.E4M3.F32.PACK_AB_MERGE_C R13, RZ, R13, RZ ;  /* 0x0000000dff0d723e */ /* 0x000fe400048070ff */
[----:B0-----:R-:W-:-:S05]  /*313e0*/  @!P6 IADD3 R10, P0, R114, R10, RZ ;  /* 0x0000000a720ae210 */ /* 0x001fca0007f1e0ff */
[----:B------:R-:W-:-:S05]  /*313f0*/  @!P6 IMAD.X R11, R116, 0x1, R11, P0 ;  /* 0x00000001740be824 */ /* 0x000fca00000e060b */
[----:B------:R2:W-:Y:S02]  /*31400*/  @!P6 STG.E.U8 desc[UR52][R10.64+0x69], R13 ;  /* 0x0000690d0a00e986 */ /* 0x0005e4000c101134 */
[----:B--2---:R-:W-:Y:S02]  /*31410*/  FMUL R10, R190, UR4 ;  /* 0x00000004be0a7c20 */ /* 0x004fe40008400000 */
[----:B------:R-:W2:Y:S04]  /*31420*/  LDL.LU R190, [R1+0x31c] ;  /* 0x00031c0001be7983 */ /* 0x000ea80000300800 */
[----:B------:R-:W4:Y:S04]  /*31430*/  LDL.LU R194, [R1+0x320] ;  /* 0x0003200001c27983 */ /* 0x000f280000300800 */
[----:B------:R-:W5:Y:S04]  /*31440*/  LDL.LU R193, [R1+0x324] ;  /* 0x0003240001c17983 */ /* 0x000f680000300800 */
[----:B------:R-:W5:Y:S01]  /*31450*/  LDL.LU R192, [R1+0x328] ;  /* 0x0003280001c07983 */ /* 0x000f620000300800 */
[----:B------:R-:W-:-:S04]  /*31460*/  LOP3.LUT R0, R0, 0xffffffbf, RZ, 0xc0, !PT ;  /* 0xffffffbf00007812 */ /* 0x000fc800078ec0ff */
[----:B------:R-:W-:Y:S02]  /*31470*/  @P4 LOP3.LUT R0, R0, 0x40, RZ, 0xfc, !PT ;  /* 0x0000004000004812 */ /* 0x000fe400078efcff */
[----:B------:R-:W-:Y:S02]  /*31480*/  ISETP.LT.OR P4, PT, R29, 0x99, !P5 ;  /* 0x000000991d00780c */ /* 0x000fe40006f81670 */
[----:B------:R-:W-:-:S11]  /*31490*/  LOP3.LUT R0, R0, 0xffffffef, RZ, 0xc0, !PT ;  /* 0xffffffef00007812 */ /* 0x000fd600078ec0ff */
[----:B------:R-:W-:Y:S02]  /*314a0*/  @!P4 IADD3 R125, P1, P3, R3, R24, R9 ;  /* 0x00000018037dc210 */ /* 0x000fe40007b3e009 */
[----:B------:R-:W-:Y:S02]  /*314b0*/  @P4 LOP3.LUT R0, R0, 0x10, RZ, 0xfc, !PT ;  /* 0x0000001000004812 */ /* 0x000fe400078efcff */
[----:B------:R-:W-:Y:S02]  /*314c0*/  @!P4 IADD3.X R115, R4, R31, R8, P1, P3 ;  /* 0x0000001f0473c210 */ /* 0x000fe40000fe6408 */
[C---:B------:R-:W-:Y:S02]  /*314d0*/  ISETP.LT.OR P4, PT, R29.reuse, 0x9a, !P5 ;  /* 0x0000009a1d00780c */ /* 0x040fe40006f81670 */
[----:B------:R-:W-:Y:S02]  /*314e0*/  ISETP.LT.OR P6, PT, R29, 0xa1, !P2 ;  /* 0x000000a11d00780c */ /* 0x000fe400057c1670 */
[----:B------:R-:W-:-:S09]  /*314f0*/  LOP3.LUT R0, R0, 0xfffffeff, RZ, 0xc0, !PT ;  /* 0xfffffeff00007812 */ /* 0x000fd200078ec0ff */
[----:B------:R-:W-:-:S04]  /*31500*/  @!P4 IADD3 R114, P1, P3, R3, R24, R9 ;  /* 0x000000180372c210 */ /* 0x000fc80007b3e009 */
[-C--:B------:R-:W-:Y:S02]  /*31510*/  @!P4 IADD3.X R113, R4, R31.reuse, R8, P1, P3 ;  /* 0x0000001f0471c210 */ /* 0x080fe40000fe6408 */
[----:B------:R-:W-:Y:S02]  /*31520*/  LOP3.LUT P3, RZ, R5, 0x10000000, RZ, 0xc0, !PT ;  /* 0x1000000005ff7812 */ /* 0x000fe4000786c0ff */
[----:B------:R-:W-:Y:S02]  /*31530*/  @!P6 IADD3 R112, P0, P1, R3, R24, R7 ;  /* 0x000000180370e210 */ /* 0x000fe4000791e007 */
[----:B------:R-:W-:Y:S02]  /*31540*/  @P6 LOP3.LUT R0, R0, 0x100, RZ, 0xfc, !PT ;  /* 0x0000010000006812 */ /* 0x000fe400078efcff */
[----:B------:R-:W-:Y:S02]  /*31550*/  @!P6 IADD3.X R111, R4, R31, R6, P0, P1 ;  /* 0x0000001f046fe210 */ /* 0x000fe400007e2406 */
[----:B------:R-:W-:-:S02]  /*31560*/  F2FP.SATFINITE.E4M3.F32.PACK_AB_MERGE_C R10, RZ, R10, RZ ;  /* 0x0000000aff0a723e */ /* 0x000fc400048070ff */
[----:B------:R-:W-:-:S03]  /*31570*/  ISETP.LT.OR P6, PT, R29, 0xa2, !P2 ;  /* 0x000000a21d00780c */ /* 0x000fc600057c1670 */
[----:B------:R3:W-:Y:S01]  /*31580*/  @!P3 STG.E.U8 desc[UR52][R164.64+0x60], R10 ;  /* 0x0000600aa400b986 */ /* 0x0007e2000c101134 */
[C---:B------:R-:W-:Y:S02]  /*31590*/  ISETP.LT.OR P3, PT, R29.reuse, 0xa9, !P2 ;  /* 0x000000a91d00780c */ /* 0x040fe40005761670 */
[----:B------:R-:W-:-:S07]  /*315a0*/  ISETP.LT.OR P2, PT, R29, 0xaa, !P2 ;  /* 0x000000aa1d00780c */ /* 0x000fce0005741670 */
[----:B------:R-:W-:-:S04]  /*315b0*/  @!P6 IADD3 R110, P0, P1, R3, R24, R7 ;  /* 0x00000018036ee210 */ /* 0x000fc8000791e007 */
[-CC-:B------:R-:W-:Y:S02]  /*315c0*/  @!P6 IADD3.X R109, R4, R31.reuse, R6.reuse, P0, P1 ;  /* 0x0000001f046de210 */ /* 0x180fe400007e2406 */
[CCC-:B------:R-:W-:Y:S02]  /*315d0*/  @!P3 IADD3 R108, P0, P1, R3.reuse, R24.reuse, R7.reuse ;  /* 0x00000018036cb210 */ /* 0x1c0fe4000791e007 */
[----:B------:R-:W-:Y:S02]  /*315e0*/  LOP3.LUT R0, R0, 0xffffffdf, RZ, 0xc0, !PT ;  /* 0xffffffdf00007812 */ /* 0x000fe400078ec0ff */
[----:B------:R-:W-:Y:S02]  /*315f0*/  LOP3.LUT R12, R12, 0xffffffef, RZ, 0xc0, !PT ;  /* 0xffffffef0c0c7812 */ /* 0x000fe400078ec0ff */
[----:B------:R-:W-:Y:S02]  /*31600*/  @!P3 IADD3.X R105, R4, R31, R6, P0, P1 ;  /* 0x0000001f0469b210 */ /* 0x000fe400007e2406 */
[----:B------:R-:W-:-:S02]  /*31610*/  @!P2 IADD3 R104, P0, P1, R3, R24, R7 ;  /* 0x000000180368a210 */ /* 0x000fc4000791e007 */
[----:B------:R-:W-:Y:S02]  /*31620*/  @P6 LOP3.LUT R0, R0, 0x20, RZ, 0xfc, !PT ;  /* 0x0000002000006812 */ /* 0x000fe400078efcff */
[----:B------:R-:W-:Y:S02]  /*31630*/  @P4 LOP3.LUT R12, R12, 0x10, RZ, 0xfc, !PT ;  /* 0x000000100c0c4812 */ /* 0x000fe400078efcff */
[----:B------:R-:W-:Y:S02]  /*31640*/  LOP3.LUT P4, RZ, R5, 0x4000000, RZ, 0xc0, !PT ;  /* 0x0400000005ff7812 */ /* 0x000fe4000788c0ff */
[----:B------:R-:W-:Y:S02]  /*31650*/  @!P2 IADD3.X R30, R4, R31, R6, P0, P1 ;  /* 0x0000001f041ea210 */ /* 0x000fe400007e2406 */
[----:B------:R-:W-:Y:S01]  /*31660*/  LOP3.LUT P1, RZ, R0, 0x8000000, RZ, 0xc0, !PT ;  /* 0x0800000000ff7812 */ /* 0x000fe2000782c0ff */
[----:B---3--:R-:W-:-:S05]  /*31670*/  FMUL R10, R191, UR4 ;  /* 0x00000004bf0a7c20 */ /* 0x008fca0008400000 */
[----:B------:R-:W-:-:S05]  /*31680*/  F2FP.SATFINITE.E4M3.F32.PACK_AB_MERGE_C R10, RZ, R10, RZ ;  /* 0x0000000aff0a723e */ /* 0x000fca00048070ff */
[----:B------:R0:W-:Y:S02]  /*31690*/  @!P4 STG.E.U8 desc[UR52][R150.64+0x61], R10 ;  /* 0x0000610a9600c986 */ /* 0x0001e4000c101134 */
[----:B0-----:R-:W0:Y:S01]  /*316a0*/  @!P1 LDC.64 R10, c[0x0][0x5c0] ;  /* 0x00017000ff0a9b82 */ /* 0x001e220000000a00 */
[----:B--2---:R-:W-:Y:S02]  /*316b0*/  FMUL R13, R190, UR4 ;  /* 0x00000004be0d7c20 */ /* 0x004fe40008400000 */
[----:B------:R-:W2:Y:S01]  /*316c0*/  LDL.LU R190, [R1+0x32c] ;  /* 0x00032c0001be7983 */ /* 0x000ea20000300800 */
[----:B0-----:R-:W-:Y:S02]  /*316d0*/  @!P1 IADD3 R10, P0, R119, R10, RZ ;  /* 0x0000000a770a9210 */ /* 0x001fe40007f1e0ff */
[----:B------:R-:W-:Y:S01]  /*316e0*/  LOP3.LUT P6, RZ, R0, 0x20000000, RZ, 0xc0, !PT ;  /* 0x2000000000ff7812 */ /* 0x000fe200078cc0ff */
[----:B------:R-:W3:Y:S02]  /*316f0*/  LDL.LU R191, [R1+0x330] ;  /* 0x0003300001bf7983 */ /* 0x000ee40000300800 */
[----:B------:R-:W-:Y:S01]  /*31700*/  @!P1 IMAD.X R11, R121, 0x1, R11, P0 ;  /* 0x00000001790b9824 */ /* 0x000fe200000e060b */
[----:B------:R-:W-:-:S13]  /*31710*/  ISETP.LT.OR P0, PT, R29, 0xa1, !P5 ;  /* 0x000000a11d00780c */ /* 0x000fda0006f01670 */
[----:B------:R-:W-:-:S04]  /*31720*/  @!P0 IADD3 R25, P1, P5, R3, R24, R9 ;  /* 0x0000001803198210 */ /* 0x000fc80007d3e009 */
[----:B------:R-:W-:Y:S02]  /*31730*/  @!P0 IADD3.X R15, R4, R31, R8, P1, P5 ;  /* 0x0000001f040f8210 */ /* 0x000fe40000fea408 */
[----:B------:R-:W-:Y:S02]  /*31740*/  LOP3.LUT P1, RZ, R0, 0x8000000, RZ, 0xc0, !PT ;  /* 0x0800000000ff7812 */ /* 0x000fe4000782c0ff */
[----:B------:R-:W-:-:S11]  /*31750*/  F2FP.SATFINITE.E4M3.F32.PACK_AB_MERGE_C R13, RZ, R13, RZ ;  /* 0x0000000dff0d723e */ /* 0x000fd600048070ff */
[----:B------:R0:W-:Y:S02]  /*31760*/  @!P1 STG.E.U8 desc[UR52][R10.64+0x60], R13 ;  /* 0x0000600d0a009986 */ /* 0x0001e4000c101134 */
[----:B0-----:R-:W0:Y:S01]  /*31770*/  @!P6 LDC.64 R10, c[0x0][0x5c0] ;  /* 0x00017000ff0aeb82 */ /* 0x001e220000000a00 */
[----:B------:R-:W-:Y:S02]  /*31780*/  LOP3.LUT R12, R12, 0xfffffffe, RZ, 0xc0, !PT ;  /* 0xfffffffe0c0c7812 */ /* 0x000fe400078ec0ff */
[----:B------:R-:W-:Y:S02]  /*31790*/  ISETP.GE.AND P5, PT, R28, 0x109, PT ;  /* 0x000001091c00780c */ /* 0x000fe40003fa6270 */
[----:B------:R-:W-:Y:S01]  /*317a0*/  @P3 LOP3.LUT R12, R12, 0x1, RZ, 0xfc, !PT ;  /* 0x000000010c0c3812 */ /* 0x000fe200078efcff */
[----:B----4-:R-:W-:Y:S01]  /*317b0*/  FMUL R116, R194, UR4 ;  /* 0x00000004c2747c20 */ /* 0x010fe20008400000 */
[----:B------:R-:W-:Y:S01]  /*317c0*/  ISETP.LT.OR P1, PT, R29, 0xa2, !P5 ;  /* 0x000000a21d00780c */ /* 0x000fe20006f21670 */
[----:B------:R-:W4:Y:S01]  /*317d0*/  LDL.LU R194, [R1+0x334] ;  /* 0x0003340001c27983 */ /* 0x000f220000300800 */
[----:B------:R-:W-:-:S02]  /*317e0*/  LOP3.LUT R12, R12, 0xfffffffd, RZ, 0xc0, !PT ;  /* 0xfffffffd0c0c7812 */ /* 0x000fc400078ec0ff */
[----:B------:R-:W-:Y:S02]  /*317f0*/  LOP3.LUT P3, RZ, R0, 0x1000000, RZ, 0xc0, !PT ;  /* 0x0100000000ff7812 */ /* 0x000fe4000786c0ff */
[----:B------:R-:W-:Y:S02]  /*31800*/  @P2 LOP3.LUT R12, R12, 0x2, RZ, 0xfc, !PT ;  /* 0x000000020c0c2812 */ /* 0x000fe400078efcff */
[----:B------:R-:W-:Y:S02]  /*31810*/  LOP3.LUT P2, RZ, R0, 0x2000000, RZ, 0xc0, !PT ;  /* 0x0200000000ff7812 */ /* 0x000fe4000784c0ff */
[----:B0-----:R-:W-:Y:S02]  /*31820*/  @!P6 IADD3 R10, P6, R118, R10, RZ ;  /* 0x0000000a760ae210 */ /* 0x001fe40007fde0ff */
[----:B------:R-:W-:-:S11]  /*31830*/  LOP3.LUT R0, R0, 0xfffffffe, RZ, 0xc0, !PT ;  /* 0xfffffffe00007812 */ /* 0x000fd600078ec0ff */
[----:B------:R-:W-:Y:S02]  /*31840*/  @P6 LOP3.LUT R0, R0, 0x1, RZ, 0xfc, !PT ;  /* 0x0000000100006812 */ /* 0x000fe400078efcff */
[----:B------:R-:W-:-:S04]  /*31850*/  @!P1 IADD3 R14, P5, P6, R3, R24, R9 ;  /* 0x00000018030e9210 */ /* 0x000fc80007ebe009 */
[----:B------:R-:W-:Y:S02]  /*31860*/  @!P1 IADD3.X R13, R4, R31, R8, P5, P6 ;  /* 0x0000001f040d9210 */ /* 0x000fe40002fec408 */
[C---:B------:R-:W-:Y:S02]  /*31870*/  LOP3.LUT P6, RZ, R0.reuse, 0x20000000, RZ, 0xc0, !PT ;  /* 0x2000000000ff7812 */ /* 0x040fe400078cc0ff */
[----:B------:R-:W-:Y:S02]  /*31880*/  LOP3.LUT P5, RZ, R0, 0x1, RZ, 0xc0, !PT ;  /* 0x0000000100ff7812 */ /* 0x000fe400078ac0ff */
[----:B------:R-:W-:Y:S02]  /*31890*/  LOP3.LUT R12, R12, 0xfffffffb, RZ, 0xc0, !PT ;  /* 0xfffffffb0c0c7812 */ /* 0x000fe400078ec0ff */
[----:B------:R-:W-:Y:S02]  /*318a0*/  F2FP.SATFINITE.E4M3.F32.PACK_AB_MERGE_C R116, RZ, R116, RZ ;  /* 0x00000074ff74723e */ /* 0x000fe400048070ff */
[----:B------:R-:W-:-:S02]  /*318b0*/  @P0 LOP3.LUT R12, R12, 0x4, RZ, 0xfc, !PT ;  /* 0x000000040c0c0812 */ /* 0x000fc400078efcff */
[----:B------:R-:W-:-:S03]  /*318c0*/  LOP3.LUT P0, RZ, R5, 0x20000000, RZ, 0xc0, !PT ;  /* 0x2000000005ff7812 */ /* 0x000fc6000780c0ff */
[----:B------:R-:W-:-:S05]  /*318d0*/  @!P6 IMAD.X R11, R123, 0x1, R11, P5 ;  /* 0x000000017b0be824 */ /* 0x000fca00028e060b */
[----:B------:R5:W-:Y:S02]  /*318e0*/  @!P6 STG.E.U8 desc[UR52][R10.64+0x61], R116 ;  /* 0x000061740a00e986 */ /* 0x000be4000c101134 */
[----:B-----5:R-:W-:-:S05]  /*318f0*/  FMUL R10, R193, UR4 ;  /* 0x00000004c10a7c20 */ /* 0x020fca0008400000 */
[----:B------:R-:W-:-:S05]  /*31900*/  F2FP.SATFINITE.E4M3.F32.PACK_AB_MERGE_C R10, RZ, R10, RZ ;  /* 0x0000000aff0a723e */ /* 0x000fca00048070ff */
[----:B------:R0:W-:Y:S02]  /*31910*/  @!P0 STG.E.U8 desc[UR52][R162.64+0x68], R10 ;  /* 0x0000680aa2008986 */ /* 0x0001e4000c101134 */
[----:B0-----:R-:W-:Y:S02]  /*31920*/  FMUL R10, R192, UR4 ;  /* 0x00000004c00a7c20 */ /* 0x001fe40008400000 */
[----:B------:R-:W5:Y:S04]  /*31930*/  LDL.LU R192, [R1+0x338] ;  /* 0x0003380001c07983 */ /* 0x000f680000300800 */
[----:B------:R-:W5:Y:S01]  /*31940*/  LDL.LU R193, [R1+0x33c] ;  /* 0x00033c0001c17983 */ /* 0x000f620000300800 */
[----:B------:R-:W-:Y:S02]  /*31950*/  LOP3.LUT P4, RZ, R5, 0x8000000, RZ, 0xc0, !PT ;  /* 0x0800000005ff7812 */ /* 0x000fe4000788c0ff */
[----:B------:R-:W-:-:S11]  /*31960*/  F2FP.SATFINITE.E4M3.F32.PACK_AB_MERGE_C R10, RZ, R10, RZ ;  /* 0x0000000aff0a723e */ /* 0x000fd600048070ff */
[----:B------:R0:W-:Y:S02]  /*31970*/  @!P4 STG.E.U8 desc[UR52][R160.64+0x69], R10 ;  /* 0x0000690aa000c986 */ /* 0x0001e4000c101134 */
[----:B0-----:R-:W0:Y:S01]  /*31980*/  @!P2 LDC.64 R10, c[0x0][0x5c0] ;  /* 0x00017000ff0aab82 */ /* 0x001e220000000a00 */
[----:B--2---:R-:W-:Y:S02]  /*31990*/  FMUL R116, R190, UR4 ;  /* 0x00000004be747c20 */ /* 0x004fe40008400000 */
[----:B------:R-:W2:Y:S01]  /*319a0*/  LDL.LU R190, [R1+0x340] ;  /* 0x0003400001be7983 */ /* 0x000ea20000300800 */
[----:B0-----:R-:W-:Y:S02]  /*319b0*/  @!P2 IADD3 R10, P5, R117, R10, RZ ;  /* 0x0000000a750aa210 */ /* 0x001fe40007fbe0ff */
[----:B------:R-:W-:-:S03]  /*319c0*/  F2FP.SATFINITE.E4M3.F32.PACK_AB_MERGE_C R116, RZ, R116, RZ ;  /* 0x00000074ff74723e */ /* 0x000fc600048070ff */
[----:B------:R-:W-:-:S05]  /*319d0*/  @!P2 IMAD.X R11, R120, 0x1, R11, P5 ;  /* 0x00000001780ba824 */ /* 0x000fca00028e060b */
[----:B------:R0:W-:Y:S02]  /*319e0*/  @!P2 STG.E.U8 desc[UR52][R10.64+0x68], R116 ;  /* 0x000068740a00a986 */ /* 0x0001e4000c101134 */
[----:B0-----:R-:W0:Y:S01]  /*319f0*/  @!P3 LDC.64 R10, c[0x0][0x5c0] ;  /* 0x00017000ff0abb82 */ /* 0x001e220000000a00 */
[----:B------:R-:W-:Y:S01]  /*31a00*/  ISETP.GE.AND P0, PT, R28, 0x1, PT ;  /* 0x000000011c00780c */ /* 0x000fe20003f06270 */
[----:B---3--:R-:W-:Y:S02]  /*31a10*/  FMUL R116, R191, UR4 ;  /* 0x00000004bf747c20 */ /* 0x008fe40008400000 */
[----:B------:R-:W3:Y:S03]  /*31a20*/  LDL.LU R191, [R1+0x344] ;  /* 0x0003440001bf7983 */ /* 0x000ee60000300800 */
[----:B------:R-:W-:Y:S01]  /*31a30*/  F2FP.SATFINITE.E4M3.F32.PACK_AB_MERGE_C R116, RZ, R116, RZ ;  /* 0x00000074ff74723e */ /* 0x000fe200048070ff */
[----:B------:R-:W3:Y:S01]  /*31a40*/  LDL.LU R195, [R1+0x348] ;  /* 0x0003480001c37983 */ /* 0x000ee20000300800 */
[----:B0-----:R-:W-:-:S05]  /*31a50*/  @!P3 IADD3 R10, P5, R122, R10, RZ ;  /* 0x0000000a7a0ab210 */ /* 0x001fca0007fbe0ff */
[----:B------:R-:W-:Y:S01]  /*31a60*/  @!P3 IMAD.X R11, R124, 0x1, R11, P5 ;  /* 0x000000017c0bb824 */ /* 0x000fe200028e060b */
[----:B------:R-:W-:-:S04]  /*31a70*/  ISETP.LT.OR P5, PT, R29, 0x71, !P0 ;  /* 0x000000711d00780c */ /* 0x000fc800047a1670 */
[----:B------:R0:W-:Y:S09]  /*31a80*/  @!P3 STG.E.U8 desc[UR52][R10.64+0x69], R116 ;  /* 0x000069740a00b986 */ /* 0x0001f2000c101134 */
[----:B0-----:R-:W0:Y:S01]  /*31a90*/  @!P5 LDC.64 R10, c[0x0][0x5c0] ;  /* 0x00017000ff0adb82 */ /* 0x001e220000000a00 */
[----:B----4-:R-:W-:-:S05]  /*31aa0*/  FMUL R116, R194, UR4 ;  /* 0x00000004c2747c20 */ /* 0x010fca0008400000 */
[----:B------:R-:W-:Y:S02]  /*31ab0*/  F2FP.SATFINITE.E4M3.F32.PACK_AB_MERGE_C R116, RZ, R116, RZ ;  /* 0x00000074ff74723e */ /* 0x000fe400048070ff */
[----:B0-----:R-:W-:-:S05]  /*31ac0*/  @!P5 IADD3 R10, P6, R24, R10, RZ ;  /* 0x0000000a180ad210 */ /* 0x001fca0007fde0ff */
[----:B------:R-:W-:-:S05]  /*31ad0*/  @!P5 IMAD.X R11, R31, 0x1, R11, P6 ;  /* 0x000000011f0bd824 */ /* 0x000fca00030e060b */
[----:B------:R0:W-:Y:S01]  /*31ae0*/  @!P5 STG.E.U8 desc[UR52][R10.64+0x70], R116 ;  /* 0x000070740a00d986 */ /* 0x0001e2000c101134 */
[----:B------:R-:W-:-:S13]  /*31af0*/  ISETP.LT.OR P5, PT, R29, 0x72, !P0 ;  /* 0x000000721d00780c */ /* 0x000fda00047a1670 */
[----:B0-----:R-:W0:Y:S01]  /*31b00*/  @!P5 LDC.64 R10, c[0x0][0x5c0] ;  /* 0x00017000ff0adb82 */ /* 0x001e220000000a00 */
[----:B------:R-:W-:-:S04]  /*31b10*/  LOP3.LUT R12, R12, 0xfffffff7, RZ, 0xc0, !PT ;  /* 0xfffffff70c0c7812 */ /* 0x000fc800078ec0ff */
[----:B------:R-:W-:Y:S02]  /*31b20*/  @P1 LOP3.LUT R12, R12, 0x8, RZ, 0xfc, !PT ;  /* 0x000000080c0c1812 */ /* 0x000fe400078efcff */
[----:B------:R-:W-:Y:S02]  /*31b30*/  LOP3.LUT P1, RZ, R5, 0x40000000, RZ, 0xc0, !PT ;  /* 0x4000000005ff7812 */ /* 0x000fe4000782c0ff */
[----:B0-----:R-:W-:Y:S01]  /*31b40*/  @!P5 IADD3 R10, P6, R24, R10, RZ ;  /* 0x0000000a180ad210 */ /* 0x001fe20007fde0ff */
[----:B-----5:R-:W-:-:S04]  /*31b50*/  FMUL R116, R192, UR4 ;  /* 0x00000004c0747c20 */ /* 0x020fc80008400000 */
[----:B------:R-:W-:Y:S01]  /*31b60*/  @!P5 IMAD.X R11, R31, 0x1, R11, P6 ;  /* 0x000000011f0bd824 */ /* 0x000fe200030e060b */
[----:B------:R-:W4:Y:S01]  /*31b70*/  LDL.LU R192, [R1+0x34c] ;  /* 0x00034c0001c07983 */ /* 0x000f220000300800 */
[----:B------:R-:W-:-:S05]  /*31b80*/  F2FP.SATFINITE.E4M3.F32.PACK_AB_MERGE_C R116, RZ, R116, RZ ;  /* 0x00000074ff74723e */ /* 0x000fca00048070ff */
[----:B------:R0:W-:Y:S02]  /*31b90*/  @!P5 STG.E.U8 desc[UR52][R10.64+0x71], R116 ;  /* 0x000071740a00d986 */ /* 0x0001e4000c101134 */
[----:B0-----:R-:W-:-:S05]  /*31ba0*/  FMUL R10, R193, UR4 ;  /* 0x00000004c10a7c20 */ /* 0x001fca0008400000 */
[----:B------:R-:W-:-:S05]  /*31bb0*/  F2FP.SATFINITE.E4M3.F32.PACK_AB_MERGE_C R10, RZ, R10, RZ ;  /* 0x0000000aff0a723e */ /* 0x000fca00048070ff */
[----:B------:R2:W-:Y:S02]  /*31bc0*/  @!P1 STG.E.U8 desc[UR52][R166.64+0x70], R10 ;  /* 0x0000700aa6009986 */ /* 0x0005e4000c101134 */
[----:B--2---:R-:W-:Y:S02]  /*31bd0*/  FMUL R10, R190, UR4 ;  /* 0x00000004be0a7c20 */ /* 0x004fe40008400000 */
[----:B------:R-:W2:Y:S01]  /*31be0*/  LDL.LU R190, [R1+0x350] ;  /* 0x0003500001be7983 */ /* 0x000ea20000300800 */
[----:B------:R-:W-:Y:S02]  /*31bf0*/  LOP3.LUT P4, RZ, R5, 0x2000000, RZ, 0xc0, !PT ;  /* 0x0200000005ff7812 */ /* 0x000fe4000788c0ff */
[----:B------:R-:W-:Y:S01]  /*31c00*/  ISETP.LT.OR P5, PT, R29, 0x79, !P0 ;  /* 0x000000791d00780c */ /* 0x000fe200047a1670 */
[----:B------:R-:W5:Y:S01]  /*31c10*/  LDL.LU R194, [R1+0x354] ;  /* 0x0003540001c27983 */ /* 0x000f620000300800 */
[----:B------:R-:W-:-:S03]  /*31c20*/  F2FP.SATFINITE.E4M3.F32.PACK_AB_MERGE_C R10, RZ, R10, RZ ;  /* 0x0000000aff0a723e */ /* 0x000fc600048070ff */
[----:B------:R-:W5:Y:S06]  /*31c30*/  LDL.LU R193, [R1+0x358] ;  /* 0x0003580001c17983 */ /* 0x000f6c0000300800 */
[----:B------:R0:W-:Y:S02]  /*31c40*/  @!P4 STG.E.U8 desc[UR52][R138.64+0x71], R10 ;  /* 0x0000710a8a00c986 */ /* 0x0001e4000c101134 */
[----:B0-----:R-:W0:Y:S01]  /*31c50*/  @!P5 LDC.64 R10, c[0x0][0x5c0] ;  /* 0x00017000ff0adb82 */ /* 0x001e220000000a00 */
[----:B---3--:R-:W-:Y:S02]  /*31c60*/  FMUL R116, R191, UR4 ;  /* 0x00000004bf747c20 */ /* 0x008fe40008400000 */
[----:B------:R-:W3:Y:S03]  /*31c70*/  LDL.LU R191, [R1+0x35c] ;  /* 0x00035c0001bf7983 */ /* 0x000ee60000300800 */
[----:B------:R-:W-:-:S02]  /*31c80*/  F2FP.SATFINITE.E4M3.F32.PACK_AB_MERGE_C R116, RZ, R116, RZ ;  /* 0x00000074ff74723e */ /* 0x000fc400048070ff */
[----:B0-----:R-:W-:-:S05]  /*31c90*/  @!P5 IADD3 R10, P6, R24, R10, RZ ;  /* 0x0000000a180ad210 */ /* 0x001fca0007fde0ff */
[----:B------:R-:W-:-:S05]  /*31ca0*/  @!P5 IMAD.X R11, R31, 0x1, R11, P6 ;  /* 0x000000011f0bd824 */ /* 0x000fca00030e060b */
[----:B------:R0:W-:Y:S01]  /*31cb0*/  @!P5 STG.E.U8 desc[UR52][R10.64+0x78], R116 ;  /* 0x000078740a00d986 */ /* 0x0001e2000c101134 */
[----:B------:R-:W-:-:S13]  /*31cc0*/  ISETP.LT.OR P5, PT, R29, 0x7a, !P0 ;  /* 0x0000007a1d00780c */ /* 0x000fda00047a1670 */
[----:B0-----:R-:W0:Y:S01]  /*31cd0*/  @!P5 LDC.64 R10, c[0x0][0x5c0] ;  /* 0x00017000ff0adb82 */ /* 0x001e220000000a00 */
[----:B------:R-:W-:Y:S01]  /*31ce0*/  FMUL R116, R195, UR4 ;  /* 0x00000004c3747c20 */ /* 0x000fe20008400000 */
[----:B------:R-:W-:-:S04]  /*31cf0*/  LOP3.LUT P2, RZ, R5, 0x1000000, RZ, 0xc0, !PT ;  /* 0x0100000005ff7812 */ /* 0x000fc8000784c0ff */
[----:B------:R-:W-:Y:S02]  /*31d00*/  F2FP.SATFINITE.E4M3.F32.PACK_AB_MERGE_C R116, RZ, R116, RZ ;  /* 0x00000074ff74723e */ /* 0x000fe400048070ff */
[----:B0-----:R-:W-:-:S05]  /*31d10*/  @!P5 IADD3 R10, P6, R24, R10, RZ ;  /* 0x0000000a180ad210 */ /* 0x001fca0007fde0ff */
[----:B------:R-:W-:-:S05]  /*31d20*/  @!P5 IMAD.X R11, R31, 0x1, R11, P6 ;  /* 0x000000011f0bd824 */ /* 0x000fca00030e060b */
[----:B------:R4:W-:Y:S02]  /*31d30*/  @!P5 STG.E.U8 desc[UR52][R10.64+0x79], R116 ;  /* 0x000079740a00d986 */ /* 0x0009e4000c101134 */
[----:B----4-:R-:W-:Y:S02]  /*31d40*/  FMUL R10, R192, UR4 ;  /* 0x00000004c00a7c20 */ /* 0x010fe40008400000 */
[----:B------:R-:W4:Y:S03]  /*31d50*/  LDL.LU R192, [R1+0x360] ;  /* 0x0003600001c07983 */ /* 0x000f260000300800 */
[----:B------:R-:W-:-:S05]  /*31d60*/  F2FP.SATFINITE.E4M3.F32.PACK_AB_MERGE_C R10, RZ, R10, RZ ;  /* 0x0000000aff0a723e */ /* 0x000fca00048070ff */
[----:B------:R2:W-:Y:S02]  /*31d70*/  @!P2 STG.E.U8 desc[UR52][R136.64+0x78], R10 ;  /* 0x0000780a8800a986 */ /* 0x0005e4000c101134 */
[----:B--2---:R-:W-:Y:S02]  /*31d80*/  FMUL R10, R190, UR4 ;  /* 0x00000004be0a7c20 */ /* 0x004fe40008400000 */
[----:B------:R-:W2:Y:S01]  /*31d90*/  LDL.LU R190, [R1+0x364] ;  /* 0x0003640001be7983 */ /* 0x000ea20000300800 */
[C---:B------:R-:W-:Y:S02]  /*31da0*/  LOP3.LUT P3, RZ, R5.reuse, 0x800000, RZ, 0xc0, !PT ;  /* 0x0080000005ff7812 */ /* 0x040fe4000786c0ff */
[----:B------:R-:W-:Y:S02]  /*31db0*/  F2FP.SATFINITE.E4M3.F32.PACK_AB_MERGE_C R10, RZ, R10, RZ ;  /* 0x0000000aff0a723e */ /* 0x000fe400048070ff */
[----:B------:R-:W-:Y:S02]  /*31dc0*/  LOP3.LUT P5, RZ, R5, 0x400000, RZ, 0xc0, !PT ;  /* 0x0040000005ff7812 */ /* 0x000fe400078ac0ff */
[----:B------:R-:W-:-:S07]  /*31dd0*/  LOP3.LUT R12, R12, 0xffffffdf, RZ, 0xc0, !PT ;  /* 0xffffffdf0c0c7812 */ /* 0x000fce00078ec0ff */
[----:B------:R5:W-:Y:S01]  /*31de0*/  @!P3 STG.E.U8 desc[UR52][R134.64+0x79], R10 ;  /* 0x0000790a8600b986 */ /* 0x000be2000c101134 */
[----:B------:R-:W-:Y:S02]  /*31df0*/  @P0 LOP3.LUT R12, R12, 0x20, RZ, 0xfc, !PT ;  /* 0x000000200c0c0812 */ /* 0x000fe400078efcff */
[----:B------:R-:W-:Y:S01]  /*31e00*/  LOP3.LUT P0, RZ, R0, 0x80000000, RZ, 0xc0, !PT ;  /* 0x8000000000ff7812 */ /* 0x000fe2000780c0ff */
[----:B-----5:R-:W-:Y:S01]  /*31e10*/  FMUL R10, R194, UR4 ;  /* 0x00000004c20a7c20 */ /* 0x020fe20008400000 */
[----:B------:R-:W-:Y:S01]  /*31e20*/  LOP3.LUT P4, RZ, R5, 0x80000, RZ, 0xc0, !PT ;  /* 0x0008000005ff7812 */ /* 0x000fe2000788c0ff */
[----:B------:R-:W5:Y:S03]  /*31e30*/  LDL.LU R194, [R1+0x368] ;  /* 0x0003680001c27983 */ /* 0x000f660000300800 */
[----:B------:R-:W-:-:S05]  /*31e40*/  F2FP.SATFINITE.E4M3.F32.PACK_AB_MERGE_C R10, RZ, R10, RZ ;  /* 0x0000000aff0a723e */ /* 0x000fca00048070ff */
[----:B------:R0:W-:Y:S02]  /*31e50*/  @!P5 STG.E.U8 desc[UR52][R106.64+0x70], R10 ;  /* 0x0000700a6a00d986 */ /* 0x0001e4000c101134 */
[----:B0-----:R-:W-:Y:S01]  /*31e60*/  FMUL R10, R193, UR4 ;  /* 0x00000004c10a7c20 */ /* 0x001fe20008400000 */
[----:B------:R-:W-:Y:S01]  /*31e70*/  LOP3.LUT P6, RZ, R0, 0x40000000, RZ, 0xc0, !PT ;  /* 0x4000000000ff7812 */ /* 0x000fe200078cc0ff */
[----:B------:R-:W5:Y:S03]  /*31e80*/  LDL.LU R193, [R1+0x36c] ;  /* 0x00036c0001c17983 */ /* 0x000f660000300800 */
[----:B------:R-:W-:Y:S02]  /*31e90*/  F2FP.SATFINITE.E4M3.F32.PACK_AB_MERGE_C R117, RZ, R10, RZ ;  /* 0x0000000aff75723e */ /* 0x000fe400048070ff */
[----:B------:R-:W0:Y:S03]  /*31ea0*/  @!P0 LDC.64 R10, c[0x0][0x5c0] ;  /* 0x00017000ff0a8b82 */ /* 0x000e260000000a00 */
[----:B------:R3:W-:Y:S02]  /*31eb0*/  @!P4 STG.E.U8 desc[UR52][R102.64+0x71], R117 ;  /* 0x000071756600c986 */ /* 0x0007e4000c101134 */
[----:B---3--:R-:W-:-:S02]  /*31ec0*/  FMUL R102, R191, UR4 ;  /* 0x00000004bf667c20 */ /* 0x008fc40008400000 */
[----:B------:R-:W3:Y:S01]  /*31ed0*/  LDL.LU R191, [R1+0x370] ;  /* 0x0003700001bf7983 */ /* 0x000ee20000300800 */
[----:B0-----:R-:W-:Y:S02]  /*31ee0*/  @!P0 IADD3 R10, P5, R175, R10, RZ ;  /* 0x0000000aaf0a8210 */ /* 0x001fe40007fbe0ff */
[----:B------:R-:W-:-:S03]  /*31ef0*/  F2FP.SATFINITE.E4M3.F32.PACK_AB_MERGE_C R102, RZ, R102, RZ ;  /* 0x00000066ff66723e */ /* 0x000fc600048070ff */
[----:B------:R-:W-:-:S05]  /*31f00*/  @!P0 IMAD.X R11, R178, 0x1, R11, P5 ;  /* 0x00000001b20b8824 */ /* 0x000fca00028e060b */
[----:B------:R0:W-:Y:S02]  /*31f10*/  @!P0 STG.E.U8 desc[UR52][R10.64+0x70], R102 ;  /* 0x000070660a008986 */ /* 0x0001e4000c101134 */
[----:B0-----:R-:W0:Y:S02]  /*31f20*/  @!P6 LDC.64 R10, c[0x0][0x5c0] ;  /* 0x00017000ff0aeb82 */ /* 0x001e240000000a00 */
        /* <DEDUP_REMOVED lines=8> */
[----:B------:R-:W-:-:S03]  /*31fb0*/  LOP3.LUT P1, RZ, R5, 0x40000, RZ, 0xc0, !PT ;  /* 0x0004000005ff7812 */ /* 0x000fc6000782c0ff */
[----:B------:R-:W2:Y:S01]  /*31fc0*/  LDL.LU R195, [R1+0x37c] ;  /* 0x00037c0001c37983 */ /* 0x000ea20000300800 */
[----:B------:R-:W-:-:S09]  /*31fd0*/  F2FP.SATFINITE.E4M3.F32.PACK_AB_MERGE_C R10, RZ, R10, RZ ;  /* 0x0000000aff0a723e */ /* 0x000fd200048070ff */
[----:B------:R5:W-:Y:S01]  /*31fe0*/  @!P1 STG.E.U8 desc[UR52][R100.64+0x78], R10 ;  /* 0x0000780a64009986 */ /* 0x000be2000c101134 */
[----:B------:R-:W-:Y:S01]  /*31ff0*/  LOP3.LUT P2, RZ, R5, 0x20000, RZ, 0xc0, !PT ;  /* 0x0002000005ff7812 */ /* 0x000fe2000784c0ff */
[----:B-----5:R-:W-:Y:S02]  /*32000*/  FMUL R10, R194, UR4 ;  /* 0x00000004c20a7c20 */ /* 0x020fe40008400000 */
[----:B------:R-:W5:Y:S01]  /*32010*/  LDL.LU R194, [R1+0x380] ;  /* 0x0003800001c27983 */ /* 0x000f620000300800 */
[----:B------:R-:W-:-:S03]  /*32020*/  FMUL R103, R193, UR4 ;  /* 0x00000004c1677c20 */ /* 0x000fc60008400000 */
[----:B------:R-:W5:Y:S01]  /*32030*/  LDL.LU R193, [R1+0x384] ;  /* 0x0003840001c17983 */ /* 0x000f620000300800 */
[----:B------:R-:W-:Y:S01]  /*32040*/  F2FP.SATFINITE.E4M3.F32.PACK_AB_MERGE_C R10, RZ, R10, RZ ;  /* 0x0000000aff0a723e */ /* 0x000fe200048070ff */
[----:B---3--:R-:W-:Y:S02]  /*32050*/  FMUL R100, R191, UR4 ;  /* 0x00000004bf647c20 */ /* 0x008fe40008400000 */
[----:B------:R-:W3:Y:S04]  /*32060*/  LDL.LU R191, [R1+0x388] ;  /* 0x0003880001bf7983 */ /* 0x000ee80000300800 */
[----:B------:R4:W-:Y:S02]  /*32070*/  @!P2 STG.E.U8 desc[UR52][R96.64+0x79], R10 ;  /* 0x0000790a6000a986 */ /* 0x0009e4000c101134 */
[----:B----4-:R-:W-:-:S02]  /*32080*/  FMUL R96, R192, UR4 ;  /* 0x00000004c0607c20 */ /* 0x010fc40008400000 */
[----:B------:R-:W4:Y:S03]  /*32090*/  LDL.LU R192, [R1+0x38c] ;  /* 0x00038c0001c07983 */ /* 0x000f260000300800 */
[----:B------:R-:W-:Y:S02]  /*320a0*/  F2FP.SATFINITE.E4M3.F32.PACK_AB_MERGE_C R101, RZ, R96, RZ ;  /* 0x00000060ff65723e */ /* 0x000fe400048070ff */
[----:B------:R-:W-:-:S13]  /*320b0*/  LOP3.LUT P3, RZ, R0, 0x10000000, RZ, 0xc0, !PT ;  /* 0x1000000000ff7812 */ /* 0x000fda000786c0ff */
[----:B------:R-:W0:Y:S01]  /*320c0*/  @!P3 LDC.64 R10, c[0x0][0x5c0] ;  /* 0x00017000ff0abb82 */ /* 0x000e220000000a00 */
[----:B--2---:R-:W-:Y:S02]  /*320d0*/  FMUL R96, R190, UR4 ;  /* 0x00000004be607c20 */ /* 0x004fe40008400000 */
[----:B------:R-:W2:Y:S01]  /*320e0*/  LDL.LU R190, [R1+0x390] ;  /* 0x0003900001be7983 */ /* 0x000ea20000300800 */
[----:B------:R-:W-:Y:S02]  /*320f0*/  LOP3.LUT P4, RZ, R0, 0x4000000, RZ, 0xc0, !PT ;  /* 0x0400000000ff7812 */ /* 0x000fe4000788c0ff */
[----:B0-----:R-:W-:Y:S02]  /*32100*/  @!P3 IADD3 R10, P5, R173, R10, RZ ;  /* 0x0000000aad0ab210 */ /* 0x001fe40007fbe0ff */
[----:B------:R-:W-:-:S03]  /*32110*/  F2FP.SATFINITE.E4M3.F32.PACK_AB_MERGE_C R103, RZ, R103, RZ ;  /* 0x00000067ff67723e */ /* 0x000fc600048070ff */
[----:B------:R-:W-:-:S05]  /*32120*/  @!P3 IMAD.X R11, R176, 0x1, R11, P5 ;  /* 0x00000001b00bb824 */ /* 0x000fca00028e060b */
[----:B------:R0:W-:Y:S01]  /*32130*/  @!P3 STG.E.U8 desc[UR52][R10.64+0x78], R103 ;  /* 0x000078670a00b986 */ /* 0x0001e2000c101134 */
[----:B------:R-:W-:Y:S01]  /*32140*/  LOP3.LUT P0, RZ, R0, 0x800000, RZ, 0xc0, !PT ;  /* 0x0080000000ff7812 */ /* 0x000fe2000780c0ff */
[----:B0-----:R-:W0:Y:S01]  /*32150*/  @!P4 LDC.64 R10, c[0x0][0x5c0] ;  /* 0x00017000ff0acb82 */ /* 0x001e220000000a00 */
[----:B------:R-:W-:-:S11]  /*32160*/  LOP3.LUT R12, R12, 0xffffffbf, RZ, 0xc0, !PT ;  /* 0xffffffbf0c0c7812 */ /* 0x000fd600078ec0ff */
[----:B------:R-:W-:Y:S02]  /*32170*/  @P0 LOP3.LUT R12, R12, 0x40, RZ, 0xfc, !PT ;  /* 0x000000400c0c0812 */ /* 0x000fe400078efcff */
[----:B------:R-:W-:Y:S02]  /*32180*/  LOP3.LUT P0, RZ, R5, 0x10000, RZ, 0xc0, !PT ;  /* 0x0001000005ff7812 */ /* 0x000fe4000780c0ff */
[----:B------:R-:W-:Y:S02]  /*32190*/  F2FP.SATFINITE.E4M3.F32.PACK_AB_MERGE_C R97, RZ, R100, RZ ;  /* 0x00000064ff61723e */ /* 0x000fe400048070ff */
[----:B0-----:R-:W-:-:S05]  /*321a0*/  @!P4 IADD3 R10, P5, R171, R10, RZ ;  /* 0x0000000aab0ac210 */ /* 0x001fca0007fbe0ff */
[----:B------:R-:W-:-:S05]  /*321b0*/  @!P4 IMAD.X R11, R172, 0x1, R11, P5 ;  /* 0x00000001ac0bc824 */ /* 0x000fca00028e060b */
[----:B------:R0:W-:Y:S04]  /*321c0*/  @!P4 STG.E.U8 desc[UR52][R10.64+0x79], R97 ;  /* 0x000079610a00c986 */ /* 0x0001e8000c101134 */
[----:B------:R-:W-:Y:S01]  /*321d0*/  @!P0 STG.E.U8 desc[UR52][R98.64+0x70], R101 ;  /* 0x0000706562008986 */ /* 0x000fe2000c101134 */
[----:B------:R-:W-:Y:S02]  /*321e0*/  LOP3.LUT P0, RZ, R12, 0x40, RZ, 0xc0, !PT ;  /* 0x000000400cff7812 */ /* 0x000fe4000780c0ff */
[----:B------:R-:W-:-:S11]  /*321f0*/  LOP3.LUT P5, RZ, R5, 0x800, RZ, 0xc0, !PT ;  /* 0x0000080005ff7812 */ /* 0x000fd600078ac0ff */
[----:B0-----:R-:W0:Y:S01]  /*32200*/  @!P0 LDC.64 R10, c[0x0][0x5c0] ;  /* 0x00017000ff0a8b82 */ /* 0x001e220000000a00 */
[----:B------:R-:W-:-:S05]  /*32210*/  F2FP.SATFINITE.E4M3.F32.PACK_AB_MERGE_C R103, RZ, R96, RZ ;  /* 0x00000060ff67723e */ /* 0x000fca00048070ff */
[----:B------:R1:W-:Y:S01]  /*32220*/  @!P5 STG.E.U8 desc[UR52][R94.64+0x71], R103 ;  /* 0x000071675e00d986 */ /* 0x0003e2000c101134 */
[----:B------:R-:W-:Y:S01]  /*32230*/  LOP3.LUT P6, RZ, R0, 0x200000, RZ, 0xc0, !PT ;  /* 0x0020000000ff7812 */ /* 0x000fe200078cc0ff */
[----:B------:R-:W-:Y:S01]  /*32240*/  FMUL R96, R195, UR4 ;  /* 0x00000004c3607c20 */ /* 0x000fe20008400000 */
[----:B0-----:R-:W-:-:S05]  /*32250*/  @!P0 IADD3 R10, P5, R169, R10, RZ ;  /* 0x0000000aa90a8210 */ /* 0x001fca0007fbe0ff */
[----:B------:R-:W-:Y:S01]  /*32260*/  @!P0 IMAD.X R11, R170, 0x1, R11, P5 ;  /* 0x00000001aa0b8824 */ /* 0x000fe200028e060b */
[----:B------:R-:W-:Y:S02]  /*32270*/  LOP3.LUT P5, RZ, R0, 0x800000, RZ, 0xc0, !PT ;  /* 0x0080000000ff7812 */ /* 0x000fe400078ac0ff */
[----:B------:R-:W-:Y:S01]  /*32280*/  F2FP.SATFINITE.E4M3.F32.PACK_AB_MERGE_C R97, RZ, R96, RZ ;  /* 0x00000060ff61723e */ /* 0x000fe200048070ff */
[----:B-----5:R-:W-:Y:S01]  /*32290*/  FMUL R96, R194, UR4 ;  /* 0x00000004c2607c20 */ /* 0x020fe20008400000 */
[----:B-1----:R-:W-:Y:S01]  /*322a0*/  FMUL R94, R193, UR4 ;  /* 0x00000004c15e7c20 */ /* 0x002fe20008400000 */
[----:B------:R-:W5:Y:S08]  /*322b0*/  LDL.LU R194, [R1+0x394] ;  /* 0x0003940001c27983 */ /* 0x000f700000300800 */
[----:B------:R0:W-:Y:S01]  /*322c0*/  @!P5 STG.E.U8 desc[UR52][R10.64+0x70], R97 ;  /* 0x000070610a00d986 */ /* 0x0001e2000c101134 */
[----:B------:R-:W-:Y:S01]  /*322d0*/  F2FP.SATFINITE.E4M3.F32.PACK_AB_MERGE_C R99, RZ, R94, RZ ;  /* 0x0000005eff63723e */ /* 0x000fe200048070ff */
[----:B0-----:R-:W0:Y:S01]  /*322e0*/  @!P6 LDC.64 R10, c[0x0][0x5c0] ;  /* 0x00017000ff0aeb82 */ /* 0x001e220000000a00 */
[----:B---3--:R-:W-:-:S02]  /*322f0*/  FMUL R94, R191, UR4 ;  /* 0x00000004bf5e7c20 */ /* 0x008fc40008400000 */
[----:B------:R-:W3:Y:S01]  /*32300*/  LDL.LU R191, [R1+0x398] ;  /* 0x0003980001bf7983 */ /* 0x000ee20000300800 */
[----:B------:R-:W-:-:S03]  /*32310*/  LOP3.LUT P1, RZ, R5, 0x400, RZ, 0xc0, !PT ;  /* 0x0000040005ff7812 */ /* 0x000fc6000782c0ff */
[----:B------:R-:W3:Y:S01]  /*32320*/  LDL.LU R193, [R1+0x39c] ;  /* 0x00039c0001c17983 */ /* 0x000ee20000300800 */
[----:B------:R-:W-:Y:S02]  /*32330*/  F2FP.SATFINITE.E4M3.F32.PACK_AB_MERGE_C R95, RZ, R96, RZ ;  /* 0x00000060ff5f723e */ /* 0x000fe400048070ff */
[----:B------:R-:W-:Y:S01]  /*32340*/  F2FP.SATFINITE.E4M3.F32.PACK_AB_MERGE_C R97, RZ, R94, RZ ;  /* 0x0000005eff61723e */ /* 0x000fe200048070ff */
[----:B----4-:R-:W-:Y:S02]  /*32350*/  FMUL R94, R192, UR4 ;  /* 0x00000004c05e7c20 */ /* 0x010fe40008400000 */
[----:B------:R-:W4:Y:S01]  /*32360*/  LDL.LU R192, [R1+0x3a0] ;  /* 0x0003a00001c07983 */ /* 0x000f220000300800 */
[----:B0-----:R-:W-:-:S05]  /*32370*/  @!P6 IADD3 R10, P5, R146, R10, RZ ;  /* 0x0000000a920ae210 */ /* 0x001fca0007fbe0ff */
[----:B------:R-:W-:-:S05]  /*32380*/  @!P6 IMAD.X R11, R147, 0x1, R11, P5 ;  /* 0x00000001930be824 */ /* 0x000fca00028e060b */
[----:B------:R-:W-:Y:S04]  /*32390*/  @!P6 STG.E.U8 desc[UR52][R10.64+0x71], R95 ;  /* 0x0000715f0a00e986 */ /* 0x000fe8000c101134 */
[----:B------:R2:W-:Y:S02]  /*323a0*/  @!P1 STG.E.U8 desc[UR52][R92.64+0x78], R99 ;  /* 0x000078635c009986 */ /* 0x0005e4000c101134 */
[----:B--2---:R-:W-:Y:S02]  /*323b0*/  FMUL R92, R190, UR4 ;  /* 0x00000004be5c7c20 */ /* 0x004fe40008400000 */
[----:B------:R-:W2:Y:S01]  /*323c0*/  LDL.LU R190, [R1+0x3a4] ;  /* 0x0003a40001be7983 */ /* 0x000ea20000300800 */
[----:B------:R-:W-:-:S13]  /*323d0*/  LOP3.LUT P2, RZ, R0, 0x20000, RZ, 0xc0, !PT ;  /* 0x0002000000ff7812 */ /* 0x000fda000784c0ff */
[----:B------:R-:W0:Y:S01]  /*323e0*/  @!P2 LDC.64 R10, c[0x0][0x5c0] ;  /* 0x00017000ff0aab82 */ /* 0x000e220000000a00 */
[----:B------:R-:W-:Y:S02]  /*323f0*/  LOP3.LUT P3, RZ, R5, 0x10, RZ, 0xc0, !PT ;  /* 0x0000001005ff7812 */ /* 0x000fe4000786c0ff */
[----:B------:R-:W-:Y:S02]  /*32400*/  LOP3.LUT P4, RZ, R0, 0x8000, RZ, 0xc0, !PT ;  /* 0x0000800000ff7812 */ /* 0x000fe4000788c0ff */
[----:B------:R-:W-:-:S09]  /*32410*/  F2FP.SATFINITE.E4M3.F32.PACK_AB_MERGE_C R95, RZ, R94, RZ ;  /* 0x0000005eff5f723e */ /* 0x000fd200048070ff */
[----:B------:R-:W-:Y:S01]  /*32420*/  @!P3 STG.E.U8 desc[UR52][R84.64+0x79], R97 ;  /* 0x000079615400b986 */ /* 0x000fe2000c101134 */
[----:B0-----:R-:W-:-:S05]  /*32430*/  @!P2 IADD3 R10, P5, R153, R10, RZ ;  /* 0x0000000a990aa210 */ /* 0x001fca0007fbe0ff */
[----:B------:R-:W-:-:S05]  /*32440*/  @!P2 IMAD.X R11, R168, 0x1, R11, P5 ;  /* 0x00000001a80ba824 */ /* 0x000fca00028e060b */
[----:B------:R0:W-:Y:S02]  /*32450*/  @!P2 STG.E.U8 desc[UR52][R10.64+0x78], R95 ;  /* 0x0000785f0a00a986 */ /* 0x0001e4000c101134 */
[----:B0-----:R-:W0:Y:S01]  /*32460*/  @!P4 LDC.64 R10, c[0x0][0x5c0] ;  /* 0x00017000ff0acb82 */ /* 0x001e220000000a00 */
[----:B------:R-:W-:Y:S02]  /*32470*/  LOP3.LUT P0, RZ, R12, 0x20, RZ, 0xc0, !PT ;  /* 0x000000200cff7812 */ /* 0x000fe4000780c0ff */
[----:B------:R-:W-:Y:S02]  /*32480*/  F2FP.SATFINITE.E4M3.F32.PACK_AB_MERGE_C R85, RZ, R92, RZ ;  /* 0x0000005cff55723e */ /* 0x000fe400048070ff */
[----:B0-----:R-:W-:-:S05]  /*32490*/  @!P4 IADD3 R10, P5, R152, R10, RZ ;  /* 0x0000000a980ac210 */ /* 0x001fca0007fbe0ff */
[----:B------:R-:W-:Y:S01]  /*324a0*/  @!P4 IMAD.X R11, R158, 0x1, R11, P5 ;  /* 0x000000019e0bc824 */ /* 0x000fe200028e060b */
[----:B------:R-:W-:-:S04]  /*324b0*/  ISETP.LT.OR P5, PT, R29, 0x81, !P0 ;  /* 0x000000811d00780c */ /* 0x000fc800047a1670 */
[----:B------:R0:W-:Y:S09]  /*324c0*/  @!P4 STG.E.U8 desc[UR52][R10.64+0x79], R85 ;  /* 0x000079550a00c986 */ /* 0x0001f2000c101134 */
[----:B0-----:R-:W0:Y:S01]  /*324d0*/  @!P5 LDC.64 R10, c[0x0][0x5c0] ;  /* 0x00017000ff0adb82 */ /* 0x001e220000000a00 */
[----:B-----5:R-:W-:-:S02]  /*324e0*/  FMUL R84, R194, UR4 ;  /* 0x00000004c2547c20 */ /* 0x020fc40008400000 */
[----:B------:R-:W5:Y:S03]  /*324f0*/  LDL.LU R194, [R1+0x3a8] ;  /* 0x0003a80001c27983 */ /* 0x000f660000300800 */
[----:B------:R-:W-:Y:S01]  /*32500*/  F2FP.SATFINITE.E4M3.F32.PACK_AB_MERGE_C R93, RZ, R84, RZ ;  /* 0x00000054ff5d723e */ /* 0x000fe200048070ff */
[----:B---3--:R-:W-:Y:S02]  /*32510*/  FMUL R84, R191, UR4 ;  /* 0x00000004bf547c20 */ /* 0x008fe40008400000 */
[----:B------:R-:W3:Y:S03]  /*32520*/  LDL.LU R191, [R1+0x3ac] ;  /* 0x0003ac0001bf7983 */ /* 0x000ee60000300800 */
[----:B------:R-:W-:Y:S01]  /*32530*/  F2FP.SATFINITE.E4M3.F32.PACK_AB_MERGE_C R85, RZ, R84, RZ ;  /* 0x00000054ff55723e */ /* 0x000fe200048070ff */
[----:B------:R-:W-:-:S02]  /*32540*/  FMUL R84, R193, UR4 ;  /* 0x00000004c1547c20 */ /* 0x000fc40008400000 */
[----:B------:R-:W3:Y:S01]  /*32550*/  LDL.LU R193, [R1+0x3b0] ;  /* 0x0003b00001c17983 */ /* 0x000ee20000300800 */
[----:B0-----:R-:W-:-:S03]  /*32560*/  @!P5 IADD3 R10, P6, R24, R10, RZ ;  /* 0x0000000a180ad210 */ /* 0x001fc60007fde0ff */
[----:B------:R-:W3:Y:S01]  /*32570*/  LDL.LU R195, [R1+0x3b4] ;  /* 0x0003b40001c37983 */ /* 0x000ee20000300800 */
[----:B------:R-:W-:Y:S01]  /*32580*/  F2FP.SATFINITE.E4M3.F32.PACK_AB_MERGE_C R95, RZ, R84, RZ ;  /* 0x00000054ff5f723e */ /* 0x000fe200048070ff */
[----:B------:R-:W-:Y:S02]  /*32590*/  @!P5 IMAD.X R11, R31, 0x1, R11, P6 ;  /* 0x000000011f0bd824 */ /* 0x000fe400030e060b */
[----:B----4-:R-:W-:Y:S02]  /*325a0*/  FMUL R84, R192, UR4 ;  /* 0x00000004c0547c20 */ /* 0x010fe40008400000 */
[----:B------:R-:W4:Y:S04]  /*325b0*/  LDL.LU R192, [R1+0x3b8] ;  /* 0x0003b80001c07983 */ /* 0x000f280000300800 */
[----:B------:R0:W-:Y:S02]  /*325c0*/  @!P5 STG.E.U8 desc[UR52][R10.64+0x80], R93 ;  /* 0x0000805d0a00d986 */ /* 0x0001e4000c101134 */
[----:B0-----:R-:W-:Y:S01]  /*325d0*/  F2FP.SATFINITE.E4M3.F32.PACK_AB_MERGE_C R93, RZ, R84, RZ ;  /* 0x00000054ff5d723e */ /* 0x001fe200048070ff */
[----:B--2---:R-:W-:-:S02]  /*325e0*/  FMUL R84, R190, UR4 ;  /* 0x00000004be547c20 */ /* 0x004fc40008400000 */
[----:B------:R-:W2:Y:S01]  /*325f0*/  LDL.LU R190, [R1+0x3bc] ;  /* 0x0003bc0001be7983 */ /* 0x000ea20000300800 */
[----:B------:R-:W-:-:S13]  /*32600*/  ISETP.LT.OR P5, PT, R29, 0x82, !P0 ;  /* 0x000000821d00780c */ /* 0x000fda00047a1670 */
[----:B------:R-:W0:Y:S02]  /*32610*/  @!P5 LDC.64 R10, c[0x0][0x5c0] ;  /* 0x00017000ff0adb82 */ /* 0x000e240000000a00 */
[----:B0-----:R-:W-:-:S05]  /*32620*/  @!P5 IADD3 R10, P6, R24, R10, RZ ;  /* 0x0000000a180ad210 */ /* 0x001fca0007fde0ff */
[----:B------:R-:W-:-:S05]  /*32630*/  @!P5 IMAD.X R11, R31, 0x1, R11, P6 ;  /* 0x000000011f0bd824 */ /* 0x000fca00030e060b */
[----:B------:R0:W-:Y:S01]  /*32640*/  @!P5 STG.E.U8 desc[UR52][R10.64+0x81], R85 ;  /* 0x000081550a00d986 */ /* 0x0001e2000c101134 */
[----:B------:R-:W-:-:S13]  /*32650*/  ISETP.LT.OR P5, PT, R29, 0x89, !P0 ;  /* 0x000000891d00780c */ /* 0x000fda00047a1670 */
[----:B0-----:R-:W0:Y:S01]  /*32660*/  @!P5 LDC.64 R10, c[0x0][0x5c0] ;  /* 0x00017000ff0adb82 */ /* 0x001e220000000a00 */
[C---:B------:R-:W-:Y:S02]  /*32670*/  LOP3.LUT P1, RZ, R5.reuse, 0x200, RZ, 0xc0, !PT ;  /* 0x0000020005ff7812 */ /* 0x040fe4000782c0ff */
[----:B------:R-:W-:Y:S02]  /*32680*/  LOP3.LUT P3, RZ, R5, 0x20, RZ, 0xc0, !PT ;  /* 0x0000002005ff7812 */ /* 0x000fe4000786c0ff */
[----:B------:R-:W-:-:S09]  /*32690*/  F2FP.SATFINITE.E4M3.F32.PACK_AB_MERGE_C R85, RZ, R84, RZ ;  /* 0x00000054ff55723e */ /* 0x000fd200048070ff */
[----:B------:R-:W-:Y:S01]  /*326a0*/  @!P1 STG.E.U8 desc[UR52][R90.64+0x80], R95 ;  /* 0x0000805f5a009986 */ /* 0x000fe2000c101134 */
[----:B0-----:R-:W-:-:S03]  /*326b0*/  @!P5 IADD3 R10, P6, R24, R10, RZ ;  /* 0x0000000a180ad210 */ /* 0x001fc60007fde0ff */
[----:B------:R-:W-:Y:S02]  /*326c0*/  @!P3 STG.E.U8 desc[UR52][R88.64+0x81], R93 ;  /* 0x0000815d5800b986 */ /* 0x000fe4000c101134 */
[----:B------:R-:W-:-:S05]  /*326d0*/  @!P5 IMAD.X R11, R31, 0x1, R11, P6 ;  /* 0x000000011f0bd824 */ /* 0x000fca00030e060b */
[----:B------:R0:W-:Y:S01]  /*326e0*/  @!P5 STG.E.U8 desc[UR52][R10.64+0x88], R85 ;  /* 0x000088550a00d986 */ /* 0x0001e2000c101134 */
[----:B------:R-:W-:-:S13]  /*326f0*/  ISETP.LT.OR P5, PT, R29, 0x8a, !P0 ;  /* 0x0000008a1d00780c */ /* 0x000fda00047a1670 */
[----:B0-----:R-:W0:Y:S01]  /*32700*/  @!P5 LDC.64 R10, c[0x0][0x5c0] ;  /* 0x00017000ff0adb82 */ /* 0x001e220000000a00 */
[----:B-----5:R-:W-:Y:S02]  /*32710*/  FMUL R84, R194, UR4 ;  /* 0x00000004c2547c20 */ /* 0x020fe40008400000 */
[----:B------:R-:W5:Y:S03]  /*32720*/  LDL.LU R194, [R1+0x3c0] ;  /* 0x0003c00001c27983 */ /* 0x000f660000300800 */
[----:B------:R-:W-:Y:S01]  /*32730*/  F2FP.SATFINITE.E4M3.F32.PACK_AB_MERGE_C R89, RZ, R84, RZ ;  /* 0x00000054ff59723e */ /* 0x000fe200048070ff */
[----:B---3--:R-:W-:Y:S02]  /*32740*/  FMUL R84, R191, UR4 ;  /* 0x00000004bf547c20 */ /* 0x008fe40008400000 */
[----:B------:R-:W3:Y:S03]  /*32750*/  LDL.LU R191, [R1+0x3c4] ;  /* 0x0003c40001bf7983 */ /* 0x000ee60000300800 */
[----:B------:R-:W-:Y:S01]  /*32760*/  F2FP.SATFINITE.E4M3.F32.PACK_AB_MERGE_C R91, RZ, R84, RZ ;  /* 0x00000054ff5b723e */ /* 0x000fe200048070ff */
[----:B------:R-:W-:Y:S01]  /*32770*/  FMUL R84, R193, UR4 ;  /* 0x00000004c1547c20 */ /* 0x000fe20008400000 */
[----:B0-----:R-:W-:Y:S01]  /*32780*/  @!P5 IADD3 R10, P6, R24, R10, RZ ;  /* 0x0000000a180ad210 */ /* 0x001fe20007fde0ff */
[----:B------:R-:W3:Y:S03]  /*32790*/  LDL.LU R193, [R1+0x3c8] ;  /* 0x0003c80001c17983 */ /* 0x000ee60000300800 */
[----:B------:R-:W-:Y:S01]  /*327a0*/  F2FP.SATFINITE.E4M3.F32.PACK_AB_MERGE_C R93, RZ, R84, RZ ;  /* 0x00000054ff5d723e */ /* 0x000fe200048070ff */
[----:B------:R-:W-:Y:S01]  /*327b0*/  FMUL R84, R195, UR4 ;  /* 0x00000004c3547c20 */ /* 0x000fe20008400000 */
[----:B------:R-:W-:-:S04]  /*327c0*/  @!P5 IMAD.X R11, R31, 0x1, R11, P6 ;  /* 0x000000011f0bd824 */ /* 0x000fc800030e060b */
[----:B------:R-:W-:Y:S01]  /*327d0*/  F2FP.SATFINITE.E4M3.F32.PACK_AB_MERGE_C R95, RZ, R84, RZ ;  /* 0x00000054ff5f723e */ /* 0x000fe200048070ff */
[----:B----4-:R-:W-:Y:S02]  /*327e0*/  FMUL R84, R192, UR4 ;  /* 0x00000004c0547c20 */ /* 0x010fe40008400000 */
[----:B------:R-:W4:Y:S04]  /*327f0*/  LDL.LU R192, [R1+0x3cc] ;  /* 0x0003cc0001c07983 */ /* 0x000f280000300800 */
[----:B------:R0:W-:Y:S02]  /*32800*/  @!P5 STG.E.U8 desc[UR52][R10.64+0x89], R89 ;  /* 0x000089590a00d986 */ /* 0x0001e4000c101134 */
[----:B0-----:R-:W-:Y:S01]  /*32810*/  F2FP.SATFINITE.E4M3.F32.PACK_AB_MERGE_C R89, RZ, R84, RZ ;  /* 0x00000054ff59723e */ /* 0x001fe200048070ff */
[----:B--2---:R-:W-:-:S02]  /*32820*/  FMUL R84, R190, UR4 ;  /* 0x00000004be547c20 */ /* 0x004fc40008400000 */
[----:B------:R-:W2:Y:S01]  /*32830*/  LDL.LU R190, [R1+0x3d0] ;  /* 0x0003d00001be7983 */ /* 0x000ea20000300800 */
[----:B------:R-:W-:Y:S02]  /*32840*/  P2R R85, PR, RZ, 0x1 ;  /* 0x00000001ff557803 */ /* 0x000fe40000000000 */
[----:B------:R-:W-:Y:S02]  /*32850*/  LOP3.LUT P0, RZ, R0, 0x400000, RZ, 0xc0, !PT ;  /* 0x0040000000ff7812 */ /* 0x000fe4000780c0ff */
[C---:B------:R-:W-:Y:S02]  /*32860*/  LOP3.LUT P2, RZ, R5.reuse, 0x40, RZ, 0xc0, !PT ;  /* 0x0000004005ff7812 */ /* 0x040fe4000784c0ff */
[----:B------:R-:W-:-:S09]  /*32870*/  LOP3.LUT P4, RZ, R5, 0x8, RZ, 0xc0, !PT ;  /* 0x0000000805ff7812 */ /* 0x000fd2000788c0ff */
[----:B------:R-:W0:Y:S01]  /*32880*/  @!P0 LDC.64 R10, c[0x0][0x5c0] ;  /* 0x00017000ff0a8b82 */ /* 0x000e220000000a00 */
[C---:B------:R-:W-:Y:S01]  /*32890*/  LOP3.LUT P5, RZ, R5.reuse, 0x4, RZ, 0xc0, !PT ;  /* 0x0000000405ff7812 */ /* 0x040fe200078ac0ff */
[----:B------:R-:W-:Y:S01]  /*328a0*/  @!P2 STG.E.U8 desc[UR52][R86.64+0x88], R91 ;  /* 0x0000885b5600a986 */ /* 0x000fe2000c101134 */
[----:B------:R-:W-:Y:S02]  /*328b0*/  LOP3.LUT P3, RZ, R5, 0x2, RZ, 0xc0, !PT ;  /* 0x0000000205ff7812 */ /* 0x000fe4000786c0ff */
[----:B------:R-:W-:Y:S01]  /*328c0*/  LOP3.LUT P6, RZ, R0, 0x80000, RZ, 0xc0, !PT ;  /* 0x0008000000ff7812 */ /* 0x000fe200078cc0ff */
[----:B------:R1:W-:Y:S08]  /*328d0*/  @!P4 STG.E.U8 desc[UR52][R82.64+0x89], R93 ;  /* 0x0000895d5200c986 */ /* 0x0003f0000c101134 */
[----:B------:R-:W-:Y:S01]  /*328e0*/  @!P5 STG.E.U8 desc[UR52][R80.64+0x80], R95 ;  /* 0x0000805f5000d986 */ /* 0x000fe2000c101134 */
[----:B-1----:R-:W-:-:S02]  /*328f0*/  F2FP.SATFINITE.E4M3.F32.PACK_AB_MERGE_C R83, RZ, R84, RZ ;  /* 0x00000054ff53723e */ /* 0x002fc400048070ff */
[----:B0-----:R-:W-:Y:S01]  /*32900*/  @!P0 IADD3 R10, P5, R186, R10, RZ ;  /* 0x0000000aba0a8210 */ /* 0x001fe20007fbe0ff */
[----:B------:R-:W-:Y:S04]  /*32910*/  @!P3 STG.E.U8 desc[UR52][R78.64+0x81], R89 ;  /* 0x000081594e00b986 */ /* 0x000fe8000c101134 */
[----:B------:R-:W-:-:S05]  /*32920*/  @!P0 IMAD.X R11, R189, 0x1, R11, P5 ;  /* 0x00000001bd0b8824 */ /* 0x000fca00028e060b */
[----:B------:R0:W-:Y:S02]  /*32930*/  @!P0 STG.E.U8 desc[UR52][R10.64+0x80], R83 ;  /* 0x000080530a008986 */ /* 0x0001e4000c101134 */
[----:B0-----:R-:W0:Y:S01]  /*32940*/  @!P6 LDC.64 R10, c[0x0][0x5c0] ;  /* 0x00017000ff0aeb82 */ /* 0x001e220000000a00 */
[----:B------:R-:W-:Y:S02]  /*32950*/  LOP3.LUT P1, RZ, R5, 0x1, RZ, 0xc0, !PT ;  /* 0x0000000105ff7812 */ /* 0x000fe4000782c0ff */
[----:B0-----:R-:W-:-:S05]  /*32960*/  @!P6 IADD3 R10, P5, R154, R10, RZ ;  /* 0x0000000a9a0ae210 */ /* 0x001fca0007fbe0ff */
[----:B------:R-:W-:Y:S02]  /*32970*/  @!P6 IMAD.X R11, R159, 0x1, R11, P5 ;  /* 0x000000019f0be824 */ /* 0x000fe400028e060b */
[----:B-----5:R-:W-:Y:S02]  /*32980*/  FMUL R80, R194, UR4 ;  /* 0x00000004c2507c20 */ /* 0x020fe40008400000 */
[----:B------:R-:W5:Y:S03]  /*32990*/  LDL.LU R194, [R1+0x3d4] ;  /* 0x0003d40001c27983 */ /* 0x000f660000300800 */
[----:B------:R-:W-:Y:S01]  /*329a0*/  F2FP.SATFINITE.E4M3.F32.PACK_AB_MERGE_C R79, RZ, R80, RZ ;  /* 0x00000050ff4f723e */ /* 0x000fe200048070ff */
[----:B---3--:R-:W-:Y:S02]  /*329b0*/  FMUL R78, R191, UR4 ;  /* 0x00000004bf4e7c20 */ /* 0x008fe40008400000 */
[----:B------:R-:W3:Y:S03]  /*329c0*/  LDL.LU R191, [R1+0x3d8] ;  /* 0x0003d80001bf7983 */ /* 0x000ee60000300800 */
[----:B------:R-:W-:Y:S01]  /*329d0*/  F2FP.SATFINITE.E4M3.F32.PACK_AB_MERGE_C R81, RZ, R78, RZ ;  /* 0x0000004eff51723e */ /* 0x000fe200048070ff */
[----:B------:R-:W-:Y:S01]  /*329e0*/  FMUL R78, R193, UR4 ;  /* 0x00000004c14e7c20 */ /* 0x000fe20008400000 */
[----:B------:R-:W3:Y:S04]  /*329f0*/  LDL.LU R195, [R1+0x3dc] ;  /* 0x0003dc0001c37983 */ /* 0x000ee80000300800 */
[----:B------:R-:W-:Y:S01]  /*32a00*/  F2FP.SATFINITE.E4M3.F32.PACK_AB_MERGE_C R83, RZ, R78, RZ ;  /* 0x0000004eff53723e */ /* 0x000fe200048070ff */
[----:B------:R-:W3:Y:S01]  /*32a10*/  LDL.LU R193, [R1+0x3e0] ;  /* 0x0003e00001c17983 */ /* 0x000ee20000300800 */
[----:B----4-:R-:W-:-:S03]  /*32a20*/  FMUL R78, R192, UR4 ;  /* 0x00000004c04e7c20 */ /* 0x010fc60008400000 */
[----:B------:R-:W4:Y:S04]  /*32a30*/  LDL.LU R192, [R1+0x3e4] ;  /* 0x0003e40001c07983 */ /* 0x000f280000300800 */
[----:B------:R-:W-:Y:S04]  /*32a40*/  @!P6 STG.E.U8 desc[UR52][R10.64+0x81], R79 ;  /* 0x0000814f0a00e986 */ /* 0x000fe8000c101134 */
[----:B------:R2:W-:Y:S02]  /*32a50*/  @!P1 STG.E.U8 desc[UR52][R76.64+0x88], R81 ;  /* 0x000088514c009986 */ /* 0x0005e4000c101134 */
[----:B--2---:R-:W-:-:S02]  /*32a60*/  FMUL R76, R190, UR4 ;  /* 0x00000004be4c7c20 */ /* 0x004fc40008400000 */
        /* <DEDUP_REMOVED lines=11> */
[----:B------:R-:W-:-:S04]  /*32b20*/  LOP3.LUT P0, RZ, R0, 0x1000, RZ, 0xc0, !PT ;  /* 0x0000100000ff7812 */ /* 0x000fc8000780c0ff */
[----:B------:R-:W-:Y:S02]  /*32b30*/  P2R R82, PR, RZ, 0x1 ;  /* 0x00000001ff527803 */ /* 0x000fe40000000000 */
[----:B------:R-:W-:Y:S02]  /*32b40*/  LOP3.LUT P0, RZ, R2, 0x40000000, RZ, 0xc0, !PT ;  /* 0x4000000002ff7812 */ /* 0x000fe4000780c0ff */
[----:B------:R-:W-:Y:S02]  /*32b50*/  F2FP.SATFINITE.E4M3.F32.PACK_AB_MERGE_C R75, RZ, R76, RZ ;  /* 0x0000004cff4b723e */ /* 0x000fe400048070ff */
[----:B0-----:R-:W-:-:S05]  /*32b60*/  @!P3 IADD3 R10, P5, R157, R10, RZ ;  /* 0x0000000a9d0ab210 */ /* 0x001fca0007fbe0ff */
[----:B------:R-:W-:Y:S01]  /*32b70*/  @!P3 IMAD.X R11, R182, 0x1, R11, P5 ;  /* 0x00000001b60bb824 */ /* 0x000fe200028e060b */
[----:B------:R-:W-:-:S04]  /*32b80*/  LOP3.LUT P5, RZ, R2, 0x8000000, RZ, 0xc0, !PT ;  /* 0x0800000002ff7812 */ /* 0x000fc800078ac0ff */
[----:B------:R-:W-:Y:S01]  /*32b90*/  @!P3 STG.E.U8 desc[UR52][R10.64+0x89], R75 ;  /* 0x0000894b0a00b986 */ /* 0x000fe2000c101134 */
[----:B-----5:R-:W-:-:S05]  /*32ba0*/  FMUL R74, R194, UR4 ;  /* 0x00000004c24a7c20 */ /* 0x020fca0008400000 */
[----:B------:R-:W-:-:S05]  /*32bb0*/  F2FP.SATFINITE.E4M3.F32.PACK_AB_MERGE_C R77, RZ, R74, RZ ;  /* 0x0000004aff4d723e */ /* 0x000fca00048070ff */
[----:B------:R0:W-:Y:S01]  /*32bc0*/  @!P0 STG.E.U8 desc[UR52][R72.64+0x80], R77 ;  /* 0x0000804d48008986 */ /* 0x0001e2000c101134 */
[----:B---3--:R-:W-:-:S03]  /*32bd0*/  FMUL R74, R191, UR4 ;  /* 0x00000004bf4a7c20 */ /* 0x008fc60008400000 */
[----:B------:R-:W3:Y:S02]  /*32be0*/  LDL.LU R191, [R1+0x3ec] ;  /* 0x0003ec0001bf7983 */ /* 0x000ee40000300800 */
[----:B------:R-:W-:Y:S02]  /*32bf0*/  F2FP.SATFINITE.E4M3.F32.PACK_AB_MERGE_C R79, RZ, R74, RZ ;  /* 0x0000004aff4f723e */ /* 0x000fe400048070ff */
[----:B------:R-:W5:Y:S04]  /*32c00*/  LDL.LU R194, [R1+0x3f0] ;  /* 0x0003f00001c27983 */ /* 0x000f680000300800 */
[----:B------:R4:W-:Y:S01]  /*32c10*/  @!P5 STG.E.U8 desc[UR52][R70.64+0x81], R79 ;  /* 0x0000814f4600d986 */ /* 0x0009e2000c101134 */
[----:B0-----:R-:W-:-:S03]  /*32c20*/  FMUL R72, R193, UR4 ;  /* 0x00000004c1487c20 */ /* 0x001fc60008400000 */
[----:B------:R-:W5:Y:S01]  /*32c30*/  LDL.LU R193, [R1+0x3f4] ;  /* 0x0003f40001c17983 */ /* 0x000f620000300800 */
[----:B----4-:R-:W-:-:S05]  /*32c40*/  FMUL R70, R192, UR4 ;  /* 0x00000004c0467c20 */ /* 0x010fca0008400000 */
[----:B------:R-:W-:Y:S01]  /*32c50*/  F2FP.SATFINITE.E4M3.F32.PACK_AB_MERGE_C R73, RZ, R70, RZ ;  /* 0x00000046ff49723e */ /* 0x000fe200048070ff */
[----:B--2---:R-:W-:Y:S02]  /*32c60*/  FMUL R70, R190, UR4 ;  /* 0x00000004be467c20 */ /* 0x004fe40008400000 */
[----:B------:R-:W2:Y:S01]  /*32c70*/  LDL.LU R190, [R1+0x3f8] ;  /* 0x0003f80001be7983 */ /* 0x000ea20000300800 */
[----:B------:R-:W-:Y:S02]  /*32c80*/  ISETP.NE.AND P0, PT, R82, RZ, PT ;  /* 0x000000ff5200720c */ /* 0x000fe40003f05270 */
[----:B------:R-:W-:Y:S01]  /*32c90*/  LOP3.LUT P6, RZ, R0, 0x800, RZ, 0xc0, !PT ;  /* 0x0000080000ff7812 */ /* 0x000fe200078cc0ff */
[----:B------:R-:W-:Y:S01]  /*32ca0*/  FMUL R74, R195, UR4 ;  /* 0x00000004c34a7c20 */ /* 0x000fe20008400000 */
[----:B------:R-:W4:Y:S09]  /*32cb0*/  LDL.LU R192, [R1+0x3fc] ;  /* 0x0003fc0001c07983 */ /* 0x000f320000300800 */
[----:B------:R-:W0:Y:S01]  /*32cc0*/  @!P0 LDC.64 R10, c[0x0][0x5c0] ;  /* 0x00017000ff0a8b82 */ /* 0x000e220000000a00 */
[----:B------:R-:W-:-:S02]  /*32cd0*/  F2FP.SATFINITE.E4M3.F32.PACK_AB_MERGE_C R75, RZ, R74, RZ ;  /* 0x0000004aff4b723e */ /* 0x000fc400048070ff */
[----:B0-----:R-:W-:-:S05]  /*32ce0*/  @!P0 IADD3 R10, P5, R156, R10, RZ ;  /* 0x0000000a9c0a8210 */ /* 0x001fca0007fbe0ff */
[----:B------:R-:W-:Y:S01]  /*32cf0*/  @!P0 IMAD.X R11, R181, 0x1, R11, P5 ;  /* 0x00000001b50b8824 */ /* 0x000fe200028e060b */
[----:B------:R-:W-:-:S13]  /*32d00*/  LOP3.LUT P5, RZ, R0, 0x1000, RZ, 0xc0, !PT ;  /* 0x0000100000ff7812 */ /* 0x000fda00078ac0ff */
[----:B------:R0:W-:Y:S02]  /*32d10*/  @!P5 STG.E.U8 desc[UR52][R10.64+0x80], R75 ;  /* 0x0000804b0a00d986 */ /* 0x0001e4000c101134 */
[----:B0-----:R-:W0:Y:S01]  /*32d20*/  @!P6 LDC.64 R10, c[0x0][0x5c0] ;  /* 0x00017000ff0aeb82 */ /* 0x001e220000000a00 */
[C---:B------:R-:W-:Y:S02]  /*32d30*/  LOP3.LUT P1, RZ, R2.reuse, 0x2000000, RZ, 0xc0, !PT ;  /* 0x0200000002ff7812 */ /* 0x040fe4000782c0ff */
[----:B------:R-:W-:Y:S02]  /*32d40*/  LOP3.LUT P4, RZ, R2, 0x1000000, RZ, 0xc0, !PT ;  /* 0x0100000002ff7812 */ /* 0x000fe4000788c0ff */
[----:B------:R-:W-:Y:S02]  /*32d50*/  F2FP.SATFINITE.E4M3.F32.PACK_AB_MERGE_C R75, RZ, R70, RZ ;  /* 0x00000046ff4b723e */ /* 0x000fe400048070ff */
[----:B------:R-:W-:Y:S02]  /*32d60*/  F2FP.SATFINITE.E4M3.F32.PACK_AB_MERGE_C R71, RZ, R72, RZ ;  /* 0x00000048ff47723e */ /* 0x000fe400048070ff */
[----:B0-----:R-:W-:-:S05]  /*32d70*/  @!P6 IADD3 R10, P5, R185, R10, RZ ;  /* 0x0000000ab90ae210 */ /* 0x001fca0007fbe0ff */
[----:B------:R-:W-:-:S05]  /*32d80*/  @!P6 IMAD.X R11, R188, 0x1, R11, P5 ;  /* 0x00000001bc0be824 */ /* 0x000fca00028e060b */
[----:B------:R-:W-:Y:S04]  /*32d90*/  @!P6 STG.E.U8 desc[UR52][R10.64+0x81], R71 ;  /* 0x000081470a00e986 */ /* 0x000fe8000c101134 */
[----:B------:R5:W-:Y:S04]  /*32da0*/  @!P1 STG.E.U8 desc[UR52][R68.64+0x88], R73 ;  /* 0x0000884944009986 */ /* 0x000be8000c101134 */
[----:B------:R0:W-:Y:S01]  /*32db0*/  @!P4 STG.E.U8 desc[UR52][R66.64+0x89], R75 ;  /* 0x0000894b4200c986 */ /* 0x0001e2000c101134 */
[----:B---3--:R-:W-:-:S03]  /*32dc0*/  FMUL R70, R191, UR4 ;  /* 0x00000004bf467c20 */ /* 0x008fc60008400000 */
[----:B------:R-:W3:Y:S01]  /*32dd0*/  LDL.LU R191, [R1+0x400] ;  /* 0x0004000001bf7983 */ /* 0x000ee20000300800 */
[----:B-----5:R-:W-:-:S03]  /*32de0*/  FMUL R68, R194, UR4 ;  /* 0x00000004c2447c20 */ /* 0x020fc60008400000 */
[----:B------:R-:W5:Y:S01]  /*32df0*/  LDL.LU R194, [R1+0x404] ;  /* 0x0004040001c27983 */ /* 0x000f620000300800 */
[----:B0-----:R-:W-:-:S03]  /*32e00*/  FMUL R66, R193, UR4 ;  /* 0x00000004c1427c20 */ /* 0x001fc60008400000 */
[----:B------:R-:W5:Y:S02]  /*32e10*/  LDL.LU R193, [R1+0x408] ;  /* 0x0004080001c17983 */ /* 0x000f640000300800 */
        /* <DEDUP_REMOVED lines=9> */
[----:B------:R0:W-:Y:S02]  /*32eb0*/  @!P2 STG.E.U8 desc[UR52][R10.64+0x88], R71 ;  /* 0x000088470a00a986 */ /* 0x0001e4000c101134 */
[----:B0-----:R-:W0:Y:S01]  /*32ec0*/  @!P3 LDC.64 R10, c[0x0][0x5c0] ;  /* 0x00017000ff0abb82 */ /* 0x001e220000000a00 */
[----:B------:R-:W-:Y:S02]  /*32ed0*/  ISETP.NE.AND P0, PT, R85, RZ, PT ;  /* 0x000000ff5500720c */ /* 0x000fe40003f05270 */
[----:B------:R-:W-:Y:S02]  /*32ee0*/  F2FP.SATFINITE.E4M3.F32.PACK_AB_MERGE_C R67, RZ, R68, RZ ;  /* 0x00000044ff43723e */ /* 0x000fe400048070ff */
[----:B0-----:R-:W-:-:S05]  /*32ef0*/  @!P3 IADD3 R10, P5, R180, R10, RZ ;  /* 0x0000000ab40ab210 */ /* 0x001fca0007fbe0ff */
[----:B------:R-:W-:Y:S01]  /*32f00*/  @!P3 IMAD.X R11, R155, 0x1, R11, P5 ;  /* 0x000000019b0bb824 */ /* 0x000fe200028e060b */
[----:B------:R-:W-:-:S04]  /*32f10*/  ISETP.LT.OR P5, PT, R29, 0x91, !P0 ;  /* 0x000000911d00780c */ /* 0x000fc800047a1670 */
[----:B------:R0:W-:Y:S09]  /*32f20*/  @!P3 STG.E.U8 desc[UR52][R10.64+0x89], R67 ;  /* 0x000089430a00b986 */ /* 0x0001f2000c101134 */
[----:B0-----:R-:W0:Y:S02]  /*32f30*/  @!P5 LDC.64 R10, c[0x0][0x5c0] ;  /* 0x00017000ff0adb82 */ /* 0x001e240000000a00 */
[----:B0-----:R-:W-:-:S05]  /*32f40*/  @!P5 IADD3 R10, P6, R24, R10, RZ ;  /* 0x0000000a180ad210 */ /* 0x001fca0007fde0ff */
[----:B------:R-:W-:-:S05]  /*32f50*/  @!P5 IMAD.X R11, R31, 0x1, R11, P6 ;  /* 0x000000011f0bd824 */ /* 0x000fca00030e060b */
[----:B------:R0:W-:Y:S01]  /*32f60*/  @!P5 STG.E.U8 desc[UR52][R10.64+0x90], R69 ;  /* 0x000090450a00d986 */ /* 0x0001e2000c101134 */
[----:B------:R-:W-:-:S13]  /*32f70*/  ISETP.LT.OR P5, PT, R29, 0x92, !P0 ;  /* 0x000000921d00780c */ /* 0x000fda00047a1670 */
[----:B0-----:R-:W0:Y:S01]  /*32f80*/  @!P5 LDC.64 R10, c[0x0][0x5c0] ;  /* 0x00017000ff0adb82 */ /* 0x001e220000000a00 */
[----:B------:R-:W-:Y:S01]  /*32f90*/  F2FP.SATFINITE.E4M3.F32.PACK_AB_MERGE_C R71, RZ, R66, RZ ;  /* 0x00000042ff47723e */ /* 0x000fe200048070ff */
[----:B----4-:R-:W-:Y:S02]  /*32fa0*/  FMUL R66, R192, UR4 ;  /* 0x00000004c0427c20 */ /* 0x010fe40008400000 */
[----:B------:R-:W4:Y:S01]  /*32fb0*/  LDL.LU R192, [R1+0x410] ;  /* 0x0004100001c07983 */ /* 0x000f220000300800 */
[C---:B------:R-:W-:Y:S02]  /*32fc0*/  LOP3.LUT P1, RZ, R2.reuse, 0x4000000, RZ, 0xc0, !PT ;  /* 0x0400000002ff7812 */ /* 0x040fe4000782c0ff */
[----:B------:R-:W-:Y:S01]  /*32fd0*/  LOP3.LUT P4, RZ, R2, 0x800000, RZ, 0xc0, !PT ;  /* 0x0080000002ff7812 */ /* 0x000fe2000788c0ff */
[----:B------:R-:W4:Y:S01]  /*32fe0*/  LDL.LU R195, [R1+0x414] ;  /* 0x0004140001c37983 */ /* 0x000f220000300800 */
[----:B------:R-:W-:Y:S01]  /*32ff0*/  F2FP.SATFINITE.E4M3.F32.PACK_AB_MERGE_C R73, RZ, R66, RZ ;  /* 0x00000042ff49723e */ /* 0x000fe200048070ff */
[----:B---3--:R-:W-:-:S02]  /*33000*/  FMUL R66, R191, UR4 ;  /* 0x00000004bf427c20 */ /* 0x008fc40008400000 */
[----:B------:R-:W3:Y:S01]  /*33010*/  LDL.LU R191, [R1+0x418] ;  /* 0x0004180001bf7983 */ /* 0x000ee20000300800 */
[----:B0-----:R-:W-:Y:S02]  /*33020*/  @!P5 IADD3 R10, P6, R24, R10, RZ ;  /* 0x0000000a180ad210 */ /* 0x001fe40007fde0ff */
[----:B------:R-:W-:-:S03]  /*33030*/  F2FP.SATFINITE.E4M3.F32.PACK_AB_MERGE_C R69, RZ, R66, RZ ;  /* 0x00000042ff45723e */ /* 0x000fc600048070ff */
[----:B------:R-:W-:-:S05]  /*33040*/  @!P5 IMAD.X R11, R31, 0x1, R11, P6 ;  /* 0x000000011f0bd824 */ /* 0x000fca00030e060b */
[----:B------:R5:W-:Y:S04]  /*33050*/  @!P5 STG.E.U8 desc[UR52][R10.64+0x91], R71 ;  /* 0x000091470a00d986 */ /* 0x000be8000c101134 */
[----:B------:R-:W-:Y:S04]  /*33060*/  @!P1 STG.E.U8 desc[UR52][R64.64+0x90], R73 ;  /* 0x0000904940009986 */ /* 0x000fe8000c101134 */
[----:B------:R0:W-:Y:S01]  /*33070*/  @!P4 STG.E.U8 desc[UR52][R62.64+0x91], R69 ;  /* 0x000091453e00c986 */ /* 0x0001e2000c101134 */
[----:B-----5:R-:W-:-:S03]  /*33080*/  FMUL R10, R194, UR4 ;  /* 0x00000004c20a7c20 */ /* 0x020fc60008400000 */
[----:B------:R-:W5:Y:S01]  /*33090*/  LDL.LU R194, [R1+0x41c] ;  /* 0x00041c0001c27983 */ /* 0x000f620000300800 */
[----:B0-----:R-:W-:-:S05]  /*330a0*/  FMUL R62, R193, UR4 ;  /* 0x00000004c13e7c20 */ /* 0x001fca0008400000 */
[----:B------:R-:W-:Y:S01]  /*330b0*/  F2FP.SATFINITE.E4M3.F32.PACK_AB_MERGE_C R63, RZ, R62, RZ ;  /* 0x0000003eff3f723e */ /* 0x000fe200048070ff */
[----:B--2---:R-:W-:Y:S02]  /*330c0*/  FMUL R62, R190, UR4 ;  /* 0x00000004be3e7c20 */ /* 0x004fe40008400000 */
[----:B------:R-:W2:Y:S01]  /*330d0*/  LDL.LU R190, [R1+0x420] ;  /* 0x0004200001be7983 */ /* 0x000ea20000300800 */
[----:B------:R-:W-:Y:S02]  /*330e0*/  ISETP.LT.OR P5, PT, R29, 0x99, !P0 ;  /* 0x000000991d00780c */ /* 0x000fe400047a1670 */
[----:B------:R-:W-:Y:S01]  /*330f0*/  F2FP.SATFINITE.E4M3.F32.PACK_AB_MERGE_C R71, RZ, R10, RZ ;  /* 0x0000000aff47723e */ /* 0x000fe200048070ff */
[----:B------:R-:W5:Y:S10]  /*33100*/  LDL.LU R193, [R1+0x424] ;  /* 0x0004240001c17983 */ /* 0x000f740000300800 */
[----:B------:R-:W0:Y:S02]  /*33110*/  @!P5 LDC.64 R66, c[0x0][0x5c0] ;  /* 0x00017000ff42db82 */ /* 0x000e240000000a00 */
[----:B0-----:R-:W-:-:S05]  /*33120*/  @!P5 IADD3 R66, P6, R24, R66, RZ ;  /* 0x000000421842d210 */ /* 0x001fca0007fde0ff */
[----:B------:R-:W-:-:S05]  /*33130*/  @!P5 IMAD.X R67, R31, 0x1, R67, P6 ;  /* 0x000000011f43d824 */ /* 0x000fca00030e0643 */
[----:B------:R0:W-:Y:S01]  /*33140*/  @!P5 STG.E.U8 desc[UR52][R66.64+0x98], R71 ;  /* 0x000098474200d986 */ /* 0x0001e2000c101134 */
[----:B------:R-:W-:-:S13]  /*33150*/  ISETP.LT.OR P5, PT, R29, 0x9a, !P0 ;  /* 0x0000009a1d00780c */ /* 0x000fda00047a1670 */
[----:B------:R-:W1:Y:S01]  /*33160*/  @!P5 LDC.64 R10, c[0x0][0x5c0] ;  /* 0x00017000ff0adb82 */ /* 0x000e620000000a00 */
[----:B------:R-:W-:Y:S02]  /*33170*/  F2FP.SATFINITE.E4M3.F32.PACK_AB_MERGE_C R65, RZ, R62, RZ ;  /* 0x0000003eff41723e */ /* 0x000fe400048070ff */
[C---:B------:R-:W-:Y:S02]  /*33180*/  LOP3.LUT P2, RZ, R2.reuse, 0x400000, RZ, 0xc0, !PT ;  /* 0x0040000002ff7812 */ /* 0x040fe4000784c0ff */
[----:B------:R-:W-:Y:S02]  /*33190*/  LOP3.LUT P3, RZ, R2, 0x200000, RZ, 0xc0, !PT ;  /* 0x0020000002ff7812 */ /* 0x000fe4000786c0ff */
[----:B-1----:R-:W-:-:S05]  /*331a0*/  @!P5 IADD3 R10, P6, R24, R10, RZ ;  /* 0x0000000a180ad210 */ /* 0x002fca0007fde0ff */
[----:B------:R-:W-:-:S05]  /*331b0*/  @!P5 IMAD.X R11, R31, 0x1, R11, P6 ;  /* 0x000000011f0bd824 */ /* 0x000fca00030e060b */
[----:B------:R-:W-:Y:S01]  /*331c0*/  @!P5 STG.E.U8 desc[UR52][R10.64+0x99], R63 ;  /* 0x0000993f0a00d986 */ /* 0x000fe2000c101134 */
[----:B----4-:R-:W-:-:S03]  /*331d0*/  FMUL R62, R192, UR4 ;  /* 0x00000004c03e7c20 */ /* 0x010fc60008400000 */
[----:B------:R-:W4:Y:S02]  /*331e0*/  LDL.LU R192, [R1+0x428] ;  /* 0x0004280001c07983 */ /* 0x000f240000300800 */
[----:B0-----:R-:W-:Y:S01]  /*331f0*/  F2FP.SATFINITE.E4M3.F32.PACK_AB_MERGE_C R67, RZ, R62, RZ ;  /* 0x0000003eff43723e */ /* 0x001fe200048070ff */
[----:B------:R-:W-:-:S05]  /*33200*/  FMUL R62, R195, UR4 ;  /* 0x00000004c33e7c20 */ /* 0x000fca0008400000 */
[----:B------:R-:W-:Y:S01]  /*33210*/  F2FP.SATFINITE.E4M3.F32.PACK_AB_MERGE_C R69, RZ, R62, RZ ;  /* 0x0000003eff45723e */ /* 0x000fe200048070ff */
[----:B---3--:R-:W-:Y:S02]  /*33220*/  FMUL R62, R191, UR4 ;  /* 0x00000004bf3e7c20 */ /* 0x008fe40008400000 */
[----:B------:R-:W3:Y:S04]  /*33230*/  LDL.LU R191, [R1+0x42c] ;  /* 0x00042c0001bf7983 */ /* 0x000ee80000300800 */
[----:B------:R-:W-:Y:S04]  /*33240*/  @!P2 STG.E.U8 desc[UR52][R60.64+0x98], R65 ;  /* 0x000098413c00a986 */ /* 0x000fe8000c101134 */
[----:B------:R2:W-:Y:S04]  /*33250*/  @!P3 STG.E.U8 desc[UR52][R58.64+0x99], R67 ;  /* 0x000099433a00b986 */ /* 0x0005e8000c101134 */
[----:B------:R-:W3:Y:S01]  /*33260*/  LDL.LU R196, [R1+0x430] ;  /* 0x0004300001c47983 */ /* 0x000ee20000300800 */
[----:B--2---:R-:W-:-:S03]  /*33270*/  FMUL R58, R190, UR4 ;  /* 0x00000004be3a7c20 */ /* 0x004fc60008400000 */
[----:B------:R-:W2:Y:S01]  /*33280*/  LDL.LU R190, [R1+0x434] ;  /* 0x0004340001be7983 */ /* 0x000ea20000300800 */
[C---:B------:R-:W-:Y:S02]  /*33290*/  LOP3.LUT P4, RZ, R0.reuse, 0x40000, RZ, 0xc0, !PT ;  /* 0x0004000000ff7812 */ /* 0x040fe4000788c0ff */
[----:B------:R-:W-:Y:S01]  /*332a0*/  LOP3.LUT P1, RZ, R0, 0x2000, RZ, 0xc0, !PT ;  /* 0x0000200000ff7812 */ /* 0x000fe2000782c0ff */
[----:B-----5:R-:W-:Y:S01]  /*332b0*/  FMUL R60, R194, UR4 ;  /* 0x00000004c23c7c20 */ /* 0x020fe20008400000 */
[----:B------:R-:W-:Y:S01]  /*332c0*/  LOP3.LUT P5, RZ, R2, 0x80000, RZ, 0xc0, !PT ;  /* 0x0008000002ff7812 */ /* 0x000fe200078ac0ff */
[----:B------:R-:W5:Y:S03]  /*332d0*/  LDL.LU R195, [R1+0x438] ;  /* 0x0004380001c37983 */ /* 0x000f660000300800 */
[----:B------:R-:W-:-:S05]  /*332e0*/  F2FP.SATFINITE.E4M3.F32.PACK_AB_MERGE_C R59, RZ, R60, RZ ;  /* 0x0000003cff3b723e */ /* 0x000fca00048070ff */
[----:B------:R-:W0:Y:S08]  /*332f0*/  @!P4 LDC.64 R10, c[0x0][0x5c0] ;  /* 0x00017000ff0acb82 */ /* 0x000e300000000a00 */
[----:B------:R-:W1:Y:S01]  /*33300*/  @!P1 LDC.64 R60, c[0x0][0x5c0] ;  /* 0x00017000ff3c9b82 */ /* 0x000e620000000a00 */
[----:B------:R-:W-:Y:S01]  /*33310*/  LOP3.LUT P6, RZ, R2, 0x20000, RZ, 0xc0, !PT ;  /* 0x0002000002ff7812 */ /* 0x000fe200078cc0ff */
[----:B------:R1:W-:Y:S01]  /*33320*/  @!P5 STG.E.U8 desc[UR52][R56.64+0x90], R69 ;  /* 0x000090453800d986 */ /* 0x0003e2000c101134 */
[----:B------:R-:W-:-:S02]  /*33330*/  F2FP.SATFINITE.E4M3.F32.PACK_AB_MERGE_C R63, RZ, R62, RZ ;  /* 0x0000003eff3f723e */ /* 0x000fc400048070ff */
[----:B0-----:R-:W-:-:S09]  /*33340*/  @!P4 IADD3 R10, P5, R145, R10, RZ ;  /* 0x0000000a910ac210 */ /* 0x001fd20007fbe0ff */
[----:B------:R0:W-:Y:S01]  /*33350*/  @!P6 STG.E.U8 desc[UR52][R54.64+0x91], R63 ;  /* 0x0000913f3600e986 */ /* 0x0001e2000c101134 */
[----:B------:R-:W-:Y:S01]  /*33360*/  @!P4 IMAD.X R11, R144, 0x1, R11, P5 ;  /* 0x00000001900bc824 */ /* 0x000fe200028e060b */
[----:B-1----:R-:W-:Y:S01]  /*33370*/  @!P1 IADD3 R56, P5, R143, R60, RZ ;  /* 0x0000003c8f389210 */ /* 0x002fe20007fbe0ff */
[----:B0-----:R-:W-:-:S04]  /*33380*/  FMUL R54, R193, UR4 ;  /* 0x00000004c1367c20 */ /* 0x001fc80008400000 */
[----:B------:R-:W-:Y:S01]  /*33390*/  @!P1 IMAD.X R57, R142, 0x1, R61, P5 ;  /* 0x000000018e399824 */ /* 0x000fe200028e063d */
[----:B------:R-:W-:Y:S01]  /*333a0*/  F2FP.SATFINITE.E4M3.F32.PACK_AB_MERGE_C R61, RZ, R54, RZ ;  /* 0x00000036ff3d723e */ /* 0x000fe200048070ff */
[----:B------:R0:W-:Y:S01]  /*333b0*/  @!P4 STG.E.U8 desc[UR52][R10.64+0x90], R59 ;  /* 0x0000903b0a00c986 */ /* 0x0001e2000c101134 */
[C---:B------:R-:W-:Y:S02]  /*333c0*/  LOP3.LUT P0, RZ, R2.reuse, 0x10000, RZ, 0xc0, !PT ;  /* 0x0001000002ff7812 */ /* 0x040fe4000780c0ff */
[----:B------:R-:W-:Y:S02]  /*333d0*/  LOP3.LUT P2, RZ, R2, 0x8000, RZ, 0xc0, !PT ;  /* 0x0000800002ff7812 */ /* 0x000fe4000784c0ff */
[----:B------:R-:W-:-:S05]  /*333e0*/  F2FP.SATFINITE.E4M3.F32.PACK_AB_MERGE_C R55, RZ, R58, RZ ;  /* 0x0000003aff37723e */ /* 0x000fca00048070ff */
[----:B------:R-:W-:Y:S04]  /*333f0*/  @!P1 STG.E.U8 desc[UR52][R56.64+0x91], R55 ;  /* 0x0000913738009986 */ /* 0x000fe8000c101134 */
[----:B------:R-:W-:Y:S01]  /*33400*/  @!P0 STG.E.U8 desc[UR52][R52.64+0x98], R61 ;  /* 0x0000983d34008986 */ /* 0x000fe2000c101134 */
[----:B----4-:R-:W-:-:S03]  /*33410*/  FMUL R54, R192, UR4 ;  /* 0x00000004c0367c20 */ /* 0x010fc60008400000 */
[----:B------:R-:W4:Y:S04]  /*33420*/  LDL.LU R192, [R1+0x43c] ;  /* 0x00043c0001c07983 */ /* 0x000f280000300800 */
[----:B------:R-:W4:Y:S04]  /*33430*/  LDL.LU R194, [R1+0x440] ;  /* 0x0004400001c27983 */ /* 0x000f280000300800 */
[----:B------:R-:W4:Y:S01]  /*33440*/  LDL.LU R193, [R1+0x444] ;  /* 0x0004440001c17983 */ /* 0x000f220000300800 */
[----:B0-----:R-:W-:Y:S01]  /*33450*/  F2FP.SATFINITE.E4M3.F32.PACK_AB_MERGE_C R59, RZ, R54, RZ ;  /* 0x00000036ff3b723e */ /* 0x001fe200048070ff */
[----:B---3--:R-:W-:-:S02]  /*33460*/  FMUL R54, R191, UR4 ;  /* 0x00000004bf367c20 */ /* 0x008fc40008400000 */
[----:B------:R-:W3:Y:S04]  /*33470*/  LDL.LU R191, [R1+0x448] ;  /* 0x0004480001bf7983 */ /* 0x000ee80000300800 */
[----:B------:R2:W-:Y:S02]  /*33480*/  @!P2 STG.E.U8 desc[UR52][R50.64+0x99], R59 ;  /* 0x0000993b3200a986 */ /* 0x0005e4000c101134 */
[----:B--2---:R-:W-:Y:S02]  /*33490*/  FMUL R50, R190, UR4 ;  /* 0x00000004be327c20 */ /* 0x004fe40008400000 */
[----:B------:R-:W2:Y:S01]  /*334a0*/  LDL.LU R190, [R1+0x44c] ;  /* 0x00044c0001be7983 */ /* 0x000ea20000300800 */
[----:B------:R-:W-:Y:S02]  /*334b0*/  LOP3.LUT P3, RZ, R0, 0x4, RZ, 0xc0, !PT ;  /* 0x0000000400ff7812 */ /* 0x000fe4000786c0ff */
[----:B------:R-:W-:-:S04]  /*334c0*/  LOP3.LUT P4, RZ, R2, 0x4000, RZ, 0xc0, !PT ;  /* 0x0000400002ff7812 */ /* 0x000fc8000788c0ff */
[----:B------:R-:W-:Y:S02]  /*334d0*/  P2R R62, PR, RZ, 0x10 ;  /* 0x00000010ff3e7803 */ /* 0x000fe40000000000 */
[----:B------:R-:W-:-:S05]  /*334e0*/  LOP3.LUT P4, RZ, R0, 0x200, RZ, 0xc0, !PT ;  /* 0x0000020000ff7812 */ /* 0x000fca000788c0ff */
[----:B------:R-:W0:Y:S08]  /*334f0*/  @!P3 LDC.64 R10, c[0x0][0x5c0] ;  /* 0x00017000ff0abb82 */ /* 0x000e300000000a00 */
[----:B------:R-:W1:Y:S01]  /*33500*/  @!P4 LDC.64 R56, c[0x0][0x5c0] ;  /* 0x00017000ff38cb82 */ /* 0x000e620000000a00 */
[C---:B------:R-:W-:Y:S02]  /*33510*/  LOP3.LUT P6, RZ, R0.reuse, 0x80, RZ, 0xc0, !PT ;  /* 0x0000008000ff7812 */ /* 0x040fe400078cc0ff */
[----:B------:R-:W-:-:S02]  /*33520*/  LOP3.LUT P1, RZ, R0, 0x40, RZ, 0xc0, !PT ;  /* 0x0000004000ff7812 */ /* 0x000fc4000782c0ff */
[----:B------:R-:W-:Y:S01]  /*33530*/  F2FP.SATFINITE.E4M3.F32.PACK_AB_MERGE_C R55, RZ, R54, RZ ;  /* 0x00000036ff37723e */ /* 0x000fe200048070ff */
[----:B------:R-:W-:Y:S01]  /*33540*/  FMUL R54, R196, UR4 ;  /* 0x00000004c4367c20 */ /* 0x000fe20008400000 */
[----:B0-----:R-:W-:-:S05]  /*33550*/  @!P3 IADD3 R10, P5, R133, R10, RZ ;  /* 0x0000000a850ab210 */ /* 0x001fca0007fbe0ff */
[----:B------:R-:W-:Y:S01]  /*33560*/  @!P3 IMAD.X R11, R132, 0x1, R11, P5 ;  /* 0x00000001840bb824 */ /* 0x000fe200028e060b */
[----:B-1----:R-:W-:-:S04]  /*33570*/  @!P4 IADD3 R52, P5, R131, R56, RZ ;  /* 0x000000388334c210 */ /* 0x002fc80007fbe0ff */
[----:B------:R0:W-:Y:S01]  /*33580*/  @!P3 STG.E.U8 desc[UR52][R10.64+0x98], R55 ;  /* 0x000098370a00b986 */ /* 0x0001e2000c101134 */
[----:B------:R-:W-:Y:S01]  /*33590*/  F2FP.SATFINITE.E4M3.F32.PACK_AB_MERGE_C R51, RZ, R54, RZ ;  /* 0x00000036ff33723e */ /* 0x000fe200048070ff */
[----:B------:R-:W-:Y:S01]  /*335a0*/  @!P4 IMAD.X R53, R130, 0x1, R57, P5 ;  /* 0x000000018235c824 */ /* 0x000fe200028e0639 */
[----:B0-----:R-:W0:Y:S04]  /*335b0*/  @!P6 LDC.64 R10, c[0x0][0x5c0] ;  /* 0x00017000ff0aeb82 */ /* 0x001e280000000a00 */
[----:B------:R1:W-:Y:S01]  /*335c0*/  @!P4 STG.E.U8 desc[UR52][R52.64+0x99], R51 ;  /* 0x000099333400c986 */ /* 0x0003e2000c101134 */
[----:B------:R-:W-:Y:S02]  /*335d0*/  ISETP.NE.AND P4, PT, R62, RZ, PT ;  /* 0x000000ff3e00720c */ /* 0x000fe40003f85270 */
[----:B------:R-:W-:-:S02]  /*335e0*/  LOP3.LUT P5, RZ, R2, 0x2000, RZ, 0xc0, !PT ;  /* 0x0000200002ff7812 */ /* 0x000fc400078ac0ff */
[----:B------:R-:W-:Y:S01]  /*335f0*/  F2FP.SATFINITE.E4M3.F32.PACK_AB_MERGE_C R57, RZ, R50, RZ ;  /* 0x00000032ff39723e */ /* 0x000fe200048070ff */
[----:B-1----:R-:W1:Y:S01]  /*33600*/  @!P1 LDC.64 R52, c[0x0][0x5c0] ;  /* 0x00017000ff349b82 */ /* 0x002e620000000a00 */
[----:B-----5:R-:W-:-:S07]  /*33610*/  FMUL R50, R195, UR4 ;  /* 0x00000004c3327c20 */ /* 0x020fce0008400000 */
[----:B------:R1:W-:Y:S01]  /*33620*/  @!P4 STG.E.U8 desc[UR52][R48.64+0x90], R57 ;  /* 0x000090393000c986 */ /* 0x0003e2000c101134 */
[----:B------:R-:W-:-:S05]  /*33630*/  F2FP.SATFINITE.E4M3.F32.PACK_AB_MERGE_C R55, RZ, R50, RZ ;  /* 0x00000032ff37723e */ /* 0x000fca00048070ff */
[----:B------:R5:W-:Y:S01]  /*33640*/  @!P5 STG.E.U8 desc[UR52][R46.64+0x91], R55 ;  /* 0x000091372e00d986 */ /* 0x000be2000c101134 */
[----:B0-----:R-:W-:-:S05]  /*33650*/  @!P6 IADD3 R10, P5, R129, R10, RZ ;  /* 0x0000000a810ae210 */ /* 0x001fca0007fbe0ff */
[----:B------:R-:W-:Y:S01]  /*33660*/  @!P6 IMAD.X R11, R128, 0x1, R11, P5 ;  /* 0x00000001800be824 */ /* 0x000fe200028e060b */
[----:B-1----:R-:W-:-:S05]  /*33670*/  @!P1 IADD3 R48, P5, R127, R52, RZ ;  /* 0x000000347f309210 */ /* 0x002fca0007fbe0ff */
[----:B------:R-:W-:Y:S02]  /*33680*/  @!P1 IMAD.X R49, R126, 0x1, R53, P5 ;  /* 0x000000017e319824 */ /* 0x000fe400028e0635 */
[----:B----4-:R-:W-:Y:S02]  /*33690*/  FMUL R50, R192, UR4 ;  /* 0x00000004c0327c20 */ /* 0x010fe40008400000 */
[----:B------:R-:W4:Y:S01]  /*336a0*/  LDL.LU R192, [R1+0x450] ;  /* 0x0004500001c07983 */ /* 0x000f220000300800 */
[----:B-----5:R-:W-:Y:S02]  /*336b0*/  FMUL R46, R193, UR4 ;  /* 0x00000004c12e7c20 */ /* 0x020fe40008400000 */
[----:B------:R-:W-:Y:S01]  /*336c0*/  F2FP.SATFINITE.E4M3.F32.PACK_AB_MERGE_C R51, RZ, R50, RZ ;  /* 0x00000032ff33723e */ /* 0x000fe200048070ff */
[----:B------:R-:W-:Y:S02]  /*336d0*/  FMUL R50, R194, UR4 ;  /* 0x00000004c2327c20 */ /* 0x000fe40008400000 */
[----:B------:R-:W5:Y:S01]  /*336e0*/  LDL.LU R194, [R1+0x454] ;  /* 0x0004540001c27983 */ /* 0x000f620000300800 */
[----:B------:R-:W-:Y:S01]  /*336f0*/  F2FP.SATFINITE.E4M3.F32.PACK_AB_MERGE_C R53, RZ, R46, RZ ;  /* 0x0000002eff35723e */ /* 0x000fe200048070ff */
[----:B---3--:R-:W-:-:S02]  /*33700*/  FMUL R46, R191, UR4 ;  /* 0x00000004bf2e7c20 */ /* 0x008fc40008400000 */
[----:B------:R-:W3:Y:S04]  /*33710*/  LDL.LU R191, [R1+0x458] ;  /* 0x0004580001bf7983 */ /* 0x000ee80000300800 */
[----:B------:R0:W-:Y:S02]  /*33720*/  @!P6 STG.E.U8 desc[UR52][R10.64+0x90], R51 ;  /* 0x000090330a00e986 */ /* 0x0001e4000c101134 */
[----:B0-----:R-:W-:Y:S01]  /*33730*/  F2FP.SATFINITE.E4M3.F32.PACK_AB_MERGE_C R51, RZ, R46, RZ ;  /* 0x0000002eff33723e */ /* 0x001fe200048070ff */
[----:B--2---:R-:W-:Y:S02]  /*33740*/  FMUL R46, R190, UR4 ;  /* 0x00000004be2e7c20 */ /* 0x004fe40008400000 */
[----:B------:R-:W2:Y:S01]  /*33750*/  LDL.LU R190, [R1+0x45c] ;  /* 0x00045c0001be7983 */ /* 0x000ea20000300800 */
[----:B------:R-:W-:-:S02]  /*33760*/  LOP3.LUT P3, RZ, R0, 0x10, RZ, 0xc0, !PT ;  /* 0x0000001000ff7812 */ /* 0x000fc4000786c0ff */
[----:B------:R-:W-:Y:S01]  /*33770*/  LOP3.LUT P4, RZ, R12, 0x10, RZ, 0xc0, !PT ;  /* 0x000000100cff7812 */ /* 0x000fe2000788c0ff */
[----:B------:R-:W5:Y:S01]  /*33780*/  LDL.LU R193, [R1+0x460] ;  /* 0x0004600001c17983 */ /* 0x000f620000300800 */
[----:B------:R-:W-:-:S09]  /*33790*/  F2FP.SATFINITE.E4M3.F32.PACK_AB_MERGE_C R47, RZ, R50, RZ ;  /* 0x00000032ff2f723e */ /* 0x000fd200048070ff */
[----:B------:R-:W0:Y:S01]  /*337a0*/  @!P3 LDC.64 R10, c[0x0][0x5c0] ;  /* 0x00017000ff0abb82 */ /* 0x000e220000000a00 */
[----:B------:R1:W-:Y:S01]  /*337b0*/  @!P1 STG.E.U8 desc[UR52][R48.64+0x91], R47 ;  /* 0x0000912f30009986 */ /* 0x0003e2000c101134 */
[----:B------:R-:W-:-:S06]  /*337c0*/  LOP3.LUT P0, RZ, R2, 0x1000, RZ, 0xc0, !PT ;  /* 0x0000100002ff7812 */ /* 0x000fcc000780c0ff */
[----:B-1----:R-:W1:Y:S07]  /*337d0*/  @!P4 LDC.64 R48, c[0x0][0x5c0] ;  /* 0x00017000ff30cb82 */ /* 0x002e6e0000000a00 */
[----:B------:R4:W-:Y:S01]  /*337e0*/  @!P0 STG.E.U8 desc[UR52][R44.64+0x98], R53 ;  /* 0x000098352c008986 */ /* 0x0009e2000c101134 */
[----:B------:R-:W-:Y:S02]  /*337f0*/  LOP3.LUT P2, RZ, R2, 0x100, RZ, 0xc0, !PT ;  /* 0x0000010002ff7812 */ /* 0x000fe4000784c0ff */
[----:B0-----:R-:W-:-:S05]  /*33800*/  @!P3 IADD3 R10, P5, R125, R10, RZ ;  /* 0x0000000a7d0ab210 */ /* 0x001fca0007fbe0ff */
[----:B------:R-:W-:Y:S01]  /*33810*/  @!P3 IMAD.X R11, R115, 0x1, R11, P5 ;  /* 0x00000001730bb824 */ /* 0x000fe200028e060b */
[----:B------:R-:W-:Y:S02]  /*33820*/  F2FP.SATFINITE.E4M3.F32.PACK_AB_MERGE_C R47, RZ, R46, RZ ;  /* 0x0000002eff2f723e */ /* 0x000fe400048070ff */
[----:B-1----:R-:W-:-:S03]  /*33830*/  @!P4 IADD3 R114, P5, R114, R48, RZ ;  /* 0x000000307272c210 */ /* 0x002fc60007fbe0ff */
[----:B------:R-:W-:Y:S02]  /*33840*/  @!P2 STG.E.U8 desc[UR52][R42.64+0x99], R51 ;  /* 0x000099332a00a986 */ /* 0x000fe4000c101134 */
[----:B------:R-:W-:Y:S02]  /*33850*/  @!P4 IMAD.X R115, R113, 0x1, R49, P5 ;  /* 0x000000017173c824 */ /* 0x000fe400028e0631 */
[----:B------:R-:W-:Y:S01]  /*33860*/  @!P3 STG.E.U8 desc[UR52][R10.64+0x98], R47 ;  /* 0x0000982f0a00b986 */ /* 0x000fe2000c101134 */
[----:B----4-:R-:W-:-:S03]  /*33870*/  FMUL R44, R192, UR4 ;  /* 0x00000004c02c7c20 */ /* 0x010fc60008400000 */
[----:B------:R-:W4:Y:S04]  /*33880*/  LDL.LU R192, [R1+0x464] ;  /* 0x0004640001c07983 */ /* 0x000f280000300800 */
[----:B------:R-:W4:Y:S01]  /*33890*/  LDL.LU R195, [R1+0x468] ;  /* 0x0004680001c37983 */ /* 0x000f220000300800 */
[----:B------:R-:W-:Y:S01]  /*338a0*/  F2FP.SATFINITE.E4M3.F32.PACK_AB_MERGE_C R45, RZ, R44, RZ ;  /* 0x0000002cff2d723e */ /* 0x000fe200048070ff */
[----:B---3--:R-:W-:Y:S02]  /*338b0*/  FMUL R44, R191, UR4 ;  /* 0x00000004bf2c7c20 */ /* 0x008fe40008400000 */
[----:B------:R-:W3:Y:S04]  /*338c0*/  LDL.LU R191, [R1+0x46c] ;  /* 0x00046c0001bf7983 */ /* 0x000ee80000300800 */
[----:B------:R0:W-:Y:S02]  /*338d0*/  @!P4 STG.E.U8 desc[UR52][R114.64+0x99], R45 ;  /* 0x0000992d7200c986 */ /* 0x0001e4000c101134 */
[----:B0-----:R-:W-:Y:S01]  /*338e0*/  F2FP.SATFINITE.E4M3.F32.PACK_AB_MERGE_C R45, RZ, R44, RZ ;  /* 0x0000002cff2d723e */ /* 0x001fe200048070ff */
[----:B--2---:R-:W-:-:S02]  /*338f0*/  FMUL R44, R190, UR4 ;  /* 0x00000004be2c7c20 */ /* 0x004fc40008400000 */
[----:B------:R-:W2:Y:S01]  /*33900*/  LDL.LU R190, [R1+0x470] ;  /* 0x0004700001be7983 */ /* 0x000ea20000300800 */
[----:B------:R-:W-:-:S04]  /*33910*/  ISETP.GE.AND P5, PT, R28, 0x1, PT ;  /* 0x000000011c00780c */ /* 0x000fc80003fa6270 */
[----:B------:R-:W-:-:S13]  /*33920*/  ISETP.LT.OR P4, PT, R29, 0xa1, !P5 ;  /* 0x000000a11d00780c */ /* 0x000fda0006f81670 */
[----:B------:R-:W0:Y:S01]  /*33930*/  @!P4 LDC.64 R42, c[0x0][0x5c0] ;  /* 0x00017000ff2acb82 */ /* 0x000e220000000a00 */
[----:B-----5:R-:W-:Y:S01]  /*33940*/  FMUL R10, R194, UR4 ;  /* 0x00000004c20a7c20 */ /* 0x020fe20008400000 */
[----:B------:R-:W-:Y:S01]  /*33950*/  LOP3.LUT P6, RZ, R2, 0x800, RZ, 0xc0, !PT ;  /* 0x0000080002ff7812 */ /* 0x000fe200078cc0ff */
[----:B------:R-:W5:Y:S03]  /*33960*/  LDL.LU R194, [R1+0x474] ;  /* 0x0004740001c27983 */ /* 0x000f660000300800 */
[----:B------:R-:W-:Y:S02]  /*33970*/  F2FP.SATFINITE.E4M3.F32.PACK_AB_MERGE_C R47, RZ, R10, RZ ;  /* 0x0000000aff2f723e */ /* 0x000fe400048070ff */
[----:B0-----:R-:W-:-:S05]  /*33980*/  @!P4 IADD3 R42, P5, R24, R42, RZ ;  /* 0x0000002a182ac210 */ /* 0x001fca0007fbe0ff */
[----:B------:R-:W-:Y:S01]  /*33990*/  @!P4 IMAD.X R43, R31, 0x1, R43, P5 ;  /* 0x000000011f2bc824 */ /* 0x000fe200028e062b */
[----:B------:R-:W-:-:S04]  /*339a0*/  ISETP.GE.AND P5, PT, R28, 0x1, PT ;  /* 0x000000011c00780c */ /* 0x000fc80003fa6270 */
[----:B------:R0:W-:Y:S01]  /*339b0*/  @!P4 STG.E.U8 desc[UR52][R42.64+0xa0], R47 ;  /* 0x0000a02f2a00c986 */ /* 0x0001e2000c101134 */
[----:B------:R-:W-:-:S13]  /*339c0*/  ISETP.LT.OR P4, PT, R29, 0xa2, !P5 ;  /* 0x000000a21d00780c */ /* 0x000fda0006f81670 */
[----:B------:R-:W1:Y:S01]  /*339d0*/  @!P4 LDC.64 R10, c[0x0][0x5c0] ;  /* 0x00017000ff0acb82 */ /* 0x000e620000000a00 */
[----:B------:R-:W-:Y:S01]  /*339e0*/  LOP3.LUT P3, RZ, R2, 0x200, RZ, 0xc0, !PT ;  /* 0x0000020002ff7812 */ /* 0x000fe2000786c0ff */
[----:B0-----:R-:W-:Y:S01]  /*339f0*/  FMUL R42, R193, UR4 ;  /* 0x00000004c12a7c20 */ /* 0x001fe20008400000 */
[----:B------:R-:W-:Y:S01]  /*33a00*/  F2FP.SATFINITE.E4M3.F32.PACK_AB_MERGE_C R49, RZ, R44, RZ ;  /* 0x0000002cff31723e */ /* 0x000fe200048070ff */
[----:B------:R-:W5:Y:S03]  /*33a10*/  LDL.LU R193, [R1+0x478] ;  /* 0x0004780001c17983 */ /* 0x000f660000300800 */
[----:B------:R-:W-:Y:S02]  /*33a20*/  F2FP.SATFINITE.E4M3.F32.PACK_AB_MERGE_C R47, RZ, R42, RZ ;  /* 0x0000002aff2f723e */ /* 0x000fe400048070ff */
[----:B-1----:R-:W-:-:S05]  /*33a30*/  @!P4 IADD3 R10, P5, R24, R10, RZ ;  /* 0x0000000a180ac210 */ /* 0x002fca0007fbe0ff */
[----:B------:R-:W-:-:S05]  /*33a40*/  @!P4 IMAD.X R11, R31, 0x1, R11, P5 ;  /* 0x000000011f0bc824 */ /* 0x000fca00028e060b */
[----:B------:R4:W-:Y:S04]  /*33a50*/  @!P4 STG.E.U8 desc[UR52][R10.64+0xa1], R45 ;  /* 0x0000a12d0a00c986 */ /* 0x0009e8000c101134 */
[----:B------:R-:W-:Y:S04]  /*33a60*/  @!P6 STG.E.U8 desc[UR52][R40.64+0xa0], R49 ;  /* 0x0000a0312800e986 */ /* 0x000fe8000c101134 */
[----:B------:R0:W-:Y:S01]  /*33a70*/  @!P3 STG.E.U8 desc[UR52][R38.64+0xa1], R47 ;  /* 0x0000a12f2600b986 */ /* 0x0001e2000c101134 */
[----:B----4-:R-:W-:-:S03]  /*33a80*/  FMUL R10, R192, UR4 ;  /* 0x00000004c00a7c20 */ /* 0x010fc60008400000 */
[----:B------:R-:W4:Y:S01]  /*33a90*/  LDL.LU R192, [R1+0x47c] ;  /* 0x00047c0001c07983 */ /* 0x000f220000300800 */
[----:B0-----:R-:W-:-:S05]  /*33aa0*/  FMUL R38, R195, UR4 ;  /* 0x00000004c3267c20 */ /* 0x001fca0008400000 */
[----:B------:R-:W-:Y:S01]  /*33ab0*/  F2FP.SATFINITE.E4M3.F32.PACK_AB_MERGE_C R39, RZ, R38, RZ ;  /* 0x00000026ff27723e */ /* 0x000fe200048070ff */
[----:B---3--:R-:W-:Y:S02]  /*33ac0*/  FMUL R38, R191, UR4 ;  /* 0x00000004bf267c20 */ /* 0x008fe40008400000 */
[----:B------:R-:W3:Y:S04]  /*33ad0*/  LDL.LU R191, [R1+0x480] ;  /* 0x0004800001bf7983 */ /* 0x000ee80000300800 */
[----:B------:R-:W3:Y:S01]  /*33ae0*/  LDL.LU R195, [R1+0x484] ;  /* 0x0004840001c37983 */ /* 0x000ee20000300800 */
[----:B------:R-:W-:Y:S01]  /*33af0*/  F2FP.SATFINITE.E4M3.F32.PACK_AB_MERGE_C R41, RZ, R38, RZ ;  /* 0x00000026ff29723e */ /* 0x000fe200048070ff */
[----:B--2---:R-:W-:Y:S02]  /*33b00*/  FMUL R38, R190, UR4 ;  /* 0x00000004be267c20 */ /* 0x004fe40008400000 */
[----:B------:R-:W2:Y:S01]  /*33b10*/  LDL.LU R190, [R1+0x488] ;  /* 0x0004880001be7983 */ /* 0x000ea20000300800 */
[----:B------:R-:W-:-:S04]  /*33b20*/  ISETP.GE.AND P5, PT, R28, 0x1, PT ;  /* 0x000000011c00780c */ /* 0x000fc80003fa6270 */
[----:B------:R-:W-:-:S13]  /*33b30*/  ISETP.LT.OR P4, PT, R29, 0xa9, !P5 ;  /* 0x000000a91d00780c */ /* 0x000fda0006f81670 */
[----:B------:R-:W0:Y:S01]  /*33b40*/  @!P4 LDC.64 R42, c[0x0][0x5c0] ;  /* 0x00017000ff2acb82 */ /* 0x000e220000000a00 */
[----:B------:R-:W-:Y:S02]  /*33b50*/  F2FP.SATFINITE.E4M3.F32.PACK_AB_MERGE_C R45, RZ, R10, RZ ;  /* 0x0000000aff2d723e */ /* 0x000fe400048070ff */
[----:B0-----:R-:W-:-:S05]  /*33b60*/  @!P4 IADD3 R42, P5, R24, R42, RZ ;  /* 0x0000002a182ac210 */ /* 0x001fca0007fbe0ff */
[----:B------:R-:W-:Y:S01]  /*33b70*/  @!P4 IMAD.X R43, R31, 0x1, R43, P5 ;  /* 0x000000011f2bc824 */ /* 0x000fe200028e062b */
[----:B------:R-:W-:-:S04]  /*33b80*/  ISETP.GE.AND P5, PT, R28, 0x1, PT ;  /* 0x000000011c00780c */ /* 0x000fc80003fa6270 */
[----:B------:R0:W-:Y:S01]  /*33b90*/  @!P4 STG.E.U8 desc[UR52][R42.64+0xa8], R45 ;  /* 0x0000a82d2a00c986 */ /* 0x0001e2000c101134 */
[----:B------:R-:W-:-:S13]  /*33ba0*/  ISETP.LT.OR P4, PT, R29, 0xaa, !P5 ;  /* 0x000000aa1d00780c */ /* 0x000fda0006f81670 */
[----:B------:R-:W1:Y:S01]  /*33bb0*/  @!P4 LDC.64 R10, c[0x0][0x5c0] ;  /* 0x00017000ff0acb82 */ /* 0x000e620000000a00 */
[----:B0-----:R-:W-:Y:S01]  /*33bc0*/  F2FP.SATFINITE.E4M3.F32.PACK_AB_MERGE_C R43, RZ, R38, RZ ;  /* 0x00000026ff2b723e */ /* 0x001fe200048070ff */
[----:B-----5:R-:W-:Y:S02]  /*33bd0*/  FMUL R38, R194, UR4 ;  /* 0x00000004c2267c20 */ /* 0x020fe40008400000 */
[----:B------:R-:W5:Y:S01]  /*33be0*/  LDL.LU R194, [R1+0x48c] ;  /* 0x00048c0001c27983 */ /* 0x000f620000300800 */
[C---:B------:R-:W-:Y:S02]  /*33bf0*/  LOP3.LUT P1, RZ, R2.reuse, 0x400, RZ, 0xc0, !PT ;  /* 0x0000040002ff7812 */ /* 0x040fe4000782c0ff */
[C---:B------:R-:W-:Y:S02]  /*33c00*/  LOP3.LUT P0, RZ, R2.reuse, 0x80, RZ, 0xc0, !PT ;  /* 0x0000008002ff7812 */ /* 0x040fe4000780c0ff */
[----:B------:R-:W-:Y:S02]  /*33c10*/  LOP3.LUT P2, RZ, R2, 0x40, RZ, 0xc0, !PT ;  /* 0x0000004002ff7812 */ /* 0x000fe4000784c0ff */
[----:B------:R-:W-:-:S02]  /*33c20*/  F2FP.SATFINITE.E4M3.F32.PACK_AB_MERGE_C R45, RZ, R38, RZ ;  /* 0x00000026ff2d723e */ /* 0x000fc400048070ff */
[----:B-1----:R-:W-:-:S05]  /*33c30*/  @!P4 IADD3 R10, P5, R24, R10, RZ ;  /* 0x0000000a180ac210 */ /* 0x002fca0007fbe0ff */
[----:B------:R-:W-:Y:S02]  /*33c40*/  @!P4 IMAD.X R11, R31, 0x1, R11, P5 ;  /* 0x000000011f0bc824 */ /* 0x000fe400028e060b */
[----:B------:R-:W-:Y:S02]  /*33c50*/  FMUL R38, R193, UR4 ;  /* 0x00000004c1267c20 */ /* 0x000fe40008400000 */
[----:B------:R-:W5:Y:S04]  /*33c60*/  LDL.LU R193, [R1+0x490] ;  /* 0x0004900001c17983 */ /* 0x000f680000300800 */
[----:B------:R0:W-:Y:S01]  /*33c70*/  @!P4 STG.E.U8 desc[UR52][R10.64+0xa9], R39 ;  /* 0x0000a9270a00c986 */ /* 0x0001e2000c101134 */
[----:B------:R-:W-:-:S03]  /*33c80*/  LOP3.LUT P4, RZ, R2, 0x20, RZ, 0xc0, !PT ;  /* 0x0000002002ff7812 */ /* 0x000fc6000788c0ff */
[----:B------:R-:W-:Y:S04]  /*33c90*/  @!P1 STG.E.U8 desc[UR52][R36.64+0xa8], R41 ;  /* 0x0000a82924009986 */ /* 0x000fe8000c101134 */
[----:B------:R1:W-:Y:S01]  /*33ca0*/  @!P0 STG.E.U8 desc[UR52][R34.64+0xa9], R43 ;  /* 0x0000a92b22008986 */ /* 0x0003e2000c101134 */
[----:B0-----:R-:W-:Y:S01]  /*33cb0*/  F2FP.SATFINITE.E4M3.F32.PACK_AB_MERGE_C R11, RZ, R38, RZ ;  /* 0x00000026ff0b723e */ /* 0x001fe200048070ff */
[----:B----4-:R-:W-:Y:S02]  /*33cc0*/  FMUL R10, R192, UR4 ;  /* 0x00000004c00a7c20 */ /* 0x010fe40008400000 */
[----:B------:R-:W-:Y:S03]  /*33cd0*/  @!P2 STG.E.U8 desc[UR52][R32.64+0xa0], R45 ;  /* 0x0000a02d2000a986 */ /* 0x000fe6000c101134 */
[----:B-1----:R-:W-:Y:S01]  /*33ce0*/  F2FP.SATFINITE.E4M3.F32.PACK_AB_MERGE_C R35, RZ, R10, RZ ;  /* 0x0000000aff23723e */ /* 0x002fe200048070ff */
[----:B------:R0:W-:Y:S04]  /*33cf0*/  @!P4 STG.E.U8 desc[UR52][R26.64+0xa1], R11 ;  /* 0x0000a10b1a00c986 */ /* 0x0001e8000c101134 */
[----:B------:R-:W4:Y:S01]  /*33d00*/  LDL.LU R192, [R1+0x494] ;  /* 0x0004940001c07983 */ /* 0x000f220000300800 */
[----:B---3--:R-:W-:-:S03]  /*33d10*/  FMUL R10, R191, UR4 ;  /* 0x00000004bf0a7c20 */ /* 0x008fc60008400000 */
[----:B------:R-:W3:Y:S02]  /*33d20*/  LDL.LU R191, [R1+0x498] ;  /* 0x0004980001bf7983 */ /* 0x000ee40000300800 */
[----:B0-----:R-:W-:Y:S01]  /*33d30*/  F2FP.SATFINITE.E4M3.F32.PACK_AB_MERGE_C R11, RZ, R10, RZ ;  /* 0x0000000aff0b723e */ /* 0x001fe200048070ff */
[----:B------:R-:W-:-:S05]  /*33d40*/  FMUL R10, R195, UR4 ;  /* 0x00000004c30a7c20 */ /* 0x000fca0008400000 */
[----:B------:R-:W-:Y:S01]  /*33d50*/  F2FP.SATFINITE.E4M3.F32.PACK_AB_MERGE_C R27, RZ, R10, RZ ;  /* 0x0000000aff1b723e */ /* 0x000fe200048070ff */
[----:B--2---:R-:W-:Y:S02]  /*33d60*/  FMUL R10, R190, UR4 ;  /* 0x00000004be0a7c20 */ /* 0x004fe40008400000 */
[----:B------:R-:W2:Y:S01]  /*33d70*/  LDL.LU R190, [R1+0x49c] ;  /* 0x00049c0001be7983 */ /* 0x000ea20000300800 */
[C---:B------:R-:W-:Y:S02]  /*33d80*/  LOP3.LUT P6, RZ, R0.reuse, 0x100, RZ, 0xc0, !PT ;  /* 0x0000010000ff7812 */ /* 0x040fe400078cc0ff */
[----:B------:R-:W-:-:S11]  /*33d90*/  LOP3.LUT P3, RZ, R0, 0x20, RZ, 0xc0, !PT ;  /* 0x0000002000ff7812 */ /* 0x000fd6000786c0ff */
[----:B------:R-:W0:Y:S08]  /*33da0*/  @!P6 LDC.64 R38, c[0x0][0x5c0] ;  /* 0x00017000ff26eb82 */ /* 0x000e300000000a00 */
[----:B------:R-:W1:Y:S01]  /*33db0*/  @!P3 LDC.64 R36, c[0x0][0x5c0] ;  /* 0x00017000ff24bb82 */ /* 0x000e620000000a00 */
[----:B------:R-:W-:Y:S02]  /*33dc0*/  F2FP.SATFINITE.E4M3.F32.PACK_AB_MERGE_C R33, RZ, R10, RZ ;  /* 0x0000000aff21723e */ /* 0x000fe400048070ff */
[----:B------:R-:W-:-:S02]  /*33dd0*/  LOP3.LUT P5, RZ, R2, 0x4, RZ, 0xc0, !PT ;  /* 0x0000000402ff7812 */ /* 0x000fc400078ac0ff */
[----:B0-----:R-:W-:-:S05]  /*33de0*/  @!P6 IADD3 R112, P4, R112, R38, RZ ;  /* 0x000000267070e210 */ /* 0x001fca0007f9e0ff */
[----:B------:R-:W-:Y:S01]  /*33df0*/  @!P6 IMAD.X R113, R111, 0x1, R39, P4 ;  /* 0x000000016f71e824 */ /* 0x000fe200020e0627 */
[----:B-1----:R-:W-:-:S05]  /*33e00*/  @!P3 IADD3 R110, P4, R110, R36, RZ ;  /* 0x000000246e6eb210 */ /* 0x002fca0007f9e0ff */
[----:B------:R-:W-:Y:S01]  /*33e10*/  @!P3 IMAD.X R111, R109, 0x1, R37, P4 ;  /* 0x000000016d6fb824 */ /* 0x000fe200020e0625 */
[----:B------:R-:W-:Y:S01]  /*33e20*/  LOP3.LUT P4, RZ, R2, 0x10, RZ, 0xc0, !PT ;  /* 0x0000001002ff7812 */ /* 0x000fe2000788c0ff */
[----:B------:R-:W-:Y:S01]  /*33e30*/  @!P6 STG.E.U8 desc[UR52][R112.64+0xa0], R35 ;  /* 0x0000a0237000e986 */ /* 0x000fe2000c101134 */
[----:B-----5:R-:W-:-:S03]  /*33e40*/  FMUL R10, R194, UR4 ;  /* 0x00000004c20a7c20 */ /* 0x020fc60008400000 */
[----:B------:R-:W5:Y:S04]  /*33e50*/  LDL.LU R194, [R1+0x4a0] ;  /* 0x0004a00001c27983 */ /* 0x000f680000300800 */
[----:B------:R0:W-:Y:S04]  /*33e60*/  @!P3 STG.E.U8 desc[UR52][R110.64+0xa1], R11 ;  /* 0x0000a10b6e00b986 */ /* 0x0001e8000c101134 */
[----:B------:R-:W-:Y:S01]  /*33e70*/  @!P4 STG.E.U8 desc[UR52][R22.64+0xa8], R27 ;  /* 0x0000a81b1600c986 */ /* 0x000fe2000c101134 */
[----:B0-----:R-:W-:-:S03]  /*33e80*/  F2FP.SATFINITE.E4M3.F32.PACK_AB_MERGE_C R11, RZ, R10, RZ ;  /* 0x0000000aff0b723e */ /* 0x001fc600048070ff */
[----:B------:R0:W-:Y:S01]  /*33e90*/  @!P5 STG.E.U8 desc[UR52][R20.64+0xa9], R33 ;  /* 0x0000a9211400d986 */ /* 0x0001e2000c101134 */
[----:B------:R-:W-:-:S03]  /*33ea0*/  FMUL R10, R193, UR4 ;  /* 0x00000004c10a7c20 */ /* 0x000fc60008400000 */
[----:B------:R-:W5:Y:S02]  /*33eb0*/  LDL.LU R193, [R1+0x4a4] ;  /* 0x0004a40001c17983 */ /* 0x000f640000300800 */
[----:B0-----:R-:W-:Y:S02]  /*33ec0*/  F2FP.SATFINITE.E4M3.F32.PACK_AB_MERGE_C R21, RZ, R10, RZ ;  /* 0x0000000aff15723e */ /* 0x001fe400048070ff */
[C---:B------:R-:W-:Y:S02]  /*33ed0*/  LOP3.LUT P1, RZ, R12.reuse, 0x8, RZ, 0xc0, !PT ;  /* 0x000000080cff7812 */ /* 0x040fe4000782c0ff */
[C---:B------:R-:W-:Y:S02]  /*33ee0*/  LOP3.LUT P0, RZ, R12.reuse, 0x4, RZ, 0xc0, !PT ;  /* 0x000000040cff7812 */ /* 0x040fe4000780c0ff */
[C---:B------:R-:W-:Y:S02]  /*33ef0*/  LOP3.LUT P2, RZ, R12.reuse, 0x2, RZ, 0xc0, !PT ;  /* 0x000000020cff7812 */ /* 0x040fe4000784c0ff */
[----:B------:R-:W-:-:S02]  /*33f00*/  LOP3.LUT P3, RZ, R12, 0x1, RZ, 0xc0, !PT ;  /* 0x000000010cff7812 */ /* 0x000fc4000786c0ff */
[----:B------:R-:W-:-:S07]  /*33f10*/  ISETP.GE.AND P5, PT, R28, 0x101, PT ;  /* 0x000001011c00780c */ /* 0x000fce0003fa6270 */
[----:B------:R-:W0:Y:S08]  /*33f20*/  @!P0 LDC.64 R32, c[0x0][0x5c0] ;  /* 0x00017000ff208b82 */ /* 0x000e300000000a00 */
[----:B------:R-:W1:Y:S01]  /*33f30*/  @!P3 LDC.64 R34, c[0x0][0x5c0] ;  /* 0x00017000ff22bb82 */ /* 0x000e620000000a00 */
[----:B----4-:R-:W-:Y:S02]  /*33f40*/  FMUL R10, R192, UR4 ;  /* 0x00000004c00a7c20 */ /* 0x010fe40008400000 */
[----:B------:R-:W4:Y:S03]  /*33f50*/  LDL.LU R192, [R1+0x4a8] ;  /* 0x0004a80001c07983 */ /* 0x000f260000300800 */
[----:B------:R-:W-:Y:S01]  /*33f60*/  F2FP.SATFINITE.E4M3.F32.PACK_AB_MERGE_C R23, RZ, R10, RZ ;  /* 0x0000000aff17723e */ /* 0x000fe200048070ff */
[----:B---3--:R-:W-:-:S02]  /*33f70*/  FMUL R10, R191, UR4 ;  /* 0x00000004bf0a7c20 */ /* 0x008fc40008400000 */
[----:B------:R-:W3:Y:S01]  /*33f80*/  LDL.LU R191, [R1+0x4ac] ;  /* 0x0004ac0001bf7983 */ /* 0x000ee20000300800 */
[----:B--2---:R-:W-:-:S03]  /*33f90*/  FMUL R12, R190, UR4 ;  /* 0x00000004be0c7c20 */ /* 0x004fc60008400000 */
[----:B------:R-:W2:Y:S01]  /*33fa0*/  LDL.LU R190, [R1+0x4b0] ;  /* 0x0004b00001be7983 */ /* 0x000ea20000300800 */
[----:B-1----:R-:W-:-:S05]  /*33fb0*/  @!P3 IADD3 R108, P4, R108, R34, RZ ;  /* 0x000000226c6cb210 */ /* 0x002fca0007f9e0ff */
[----:B------:R-:W-:Y:S02]  /*33fc0*/  @!P3 IMAD.X R109, R105, 0x1, R35, P4 ;  /* 0x00000001696db824 */ /* 0x000fe400020e0623 */
[----:B------:R-:W1:Y:S03]  /*33fd0*/  @!P2 LDC.64 R34, c[0x0][0x5c0] ;  /* 0x00017000ff22ab82 */ /* 0x000e660000000a00 */
[----:B------:R0:W-:Y:S01]  /*33fe0*/  @!P3 STG.E.U8 desc[UR52][R108.64+0xa8], R11 ;  /* 0x0000a80b6c00b986 */ /* 0x0001e2000c101134 */
[C---:B------:R-:W-:Y:S02]  /*33ff0*/  LOP3.LUT P4, RZ, R2.reuse, 0x8, RZ, 0xc0, !PT ;  /* 0x0000000802ff7812 */ /* 0x040fe4000788c0ff */
[----:B------:R-:W-:Y:S02]  /*34000*/  LOP3.LUT P6, RZ, R2, 0x2, RZ, 0xc0, !PT ;  /* 0x0000000202ff7812 */ /* 0x000fe400078cc0ff */
[----:B-1----:R-:W-:-:S05]  /*34010*/  @!P2 IADD3 R104, P3, R104, R34, RZ ;  /* 0x000000226868a210 */ /* 0x002fca0007f7e0ff */
[----:B------:R-:W-:Y:S02]  /*34020*/  @!P2 IMAD.X R105, R30, 0x1, R35, P3 ;  /* 0x000000011e69a824 */ /* 0x000fe400018e0623 */
[----:B------:R-:W1:Y:S03]  /*34030*/  @!P1 LDC.64 R34, c[0x0][0x5c0] ;  /* 0x00017000ff229b82 */ /* 0x000e660000000a00 */
[----:B------:R-:W-:Y:S01]  /*34040*/  @!P2 STG.E.U8 desc[UR52][R104.64+0xa9], R21 ;  /* 0x0000a9156800a986 */ /* 0x000fe2000c101134 */
[C---:B------:R-:W-:Y:S02]  /*34050*/  ISETP.LT.OR P2, PT, R29.reuse, 0xa9, !P5 ;  /* 0x000000a91d00780c */ /* 0x040fe40006f41670 */
[----:B------:R-:W-:Y:S02]  /*34060*/  ISETP.LT.OR P3, PT, R29, 0xaa, !P5 ;  /* 0x000000aa1d00780c */ /* 0x000fe40006f61670 */
[----:B------:R-:W-:Y:S01]  /*34070*/  F2FP.SATFINITE.E4M3.F32.PACK_AB_MERGE_C R27, RZ, R10, RZ ;  /* 0x0000000aff1b723e */ /* 0x000fe200048070ff */
[----:B------:R0:W-:Y:S02]  /*34080*/  @!P4 STG.E.U8 desc[UR52][R18.64+0xa0], R23 ;  /* 0x0000a0171200c986 */ /* 0x0001e4000c101134 */
[----:B0-----:R-:W-:-:S02]  /*34090*/  @!P0 IADD3 R10, P4, R25, R32, RZ ;  /* 0x00000020190a8210 */ /* 0x001fc40007f9e0ff */
[----:B------:R0:W-:Y:S01]  /*340a0*/  @!P6 STG.E.U8 desc[UR52][R16.64+0xa1], R27 ;  /* 0x0000a11b1000e986 */ /* 0x0001e2000c101134 */
[----:B------:R-:W-:-:S03]  /*340b0*/  ISETP.GE.AND P6, PT, R28, 0x109, PT ;  /* 0x000001091c00780c */ /* 0x000fc60003fc6270 */
[----:B------:R-:W0:Y:S01]  /*340c0*/  @!P2 LDC.64 R36, c[0x0][0x5c0] ;  /* 0x00017000ff24ab82 */ /* 0x000e220000000a00 */
[----:B------:R-:W-:Y:S01]  /*340d0*/  @!P0 IMAD.X R11, R15, 0x1, R33, P4 ;  /* 0x000000010f0b8824 */ /* 0x000fe200020e0621 */
[C---:B------:R-:W-:Y:S02]  /*340e0*/  ISETP.LT.OR P4, PT, R29.reuse, 0xa9, !P6 ;  /* 0x000000a91d00780c */ /* 0x040fe40007781670 */
[----:B------:R-:W-:Y:S02]  /*340f0*/  F2FP.SATFINITE.E4M3.F32.PACK_AB_MERGE_C R19, RZ, R12, RZ ;  /* 0x0000000cff13723e */ /* 0x000fe400048070ff */
[----:B------:R-:W-:Y:S02]  /*34100*/  ISETP.LT.OR P5, PT, R29, 0xaa, !P6 ;  /* 0x000000aa1d00780c */ /* 0x000fe400077a1670 */
[----:B------:R-:W0:Y:S01]  /*34110*/  @!P3 LDC.64 R22, c[0x0][0x5c0] ;  /* 0x00017000ff16bb82 */ /* 0x000e220000000a00 */
[----:B------:R0:W-:Y:S01]  /*34120*/  @!P0 STG.E.U8 desc[UR52][R10.64+0xa0], R19 ;  /* 0x0000a0130a008986 */ /* 0x0001e2000c101134 */
[----:B-1----:R-:W-:Y:S01]  /*34130*/  @!P1 IADD3 R14, P0, R14, R34, RZ ;  /* 0x000000220e0e9210 */ /* 0x002fe20007f1e0ff */
[----:B-----5:R-:W-:-:S04]  /*34140*/  FMUL R12, R194, UR4 ;  /* 0x00000004c20c7c20 */ /* 0x020fc80008400000 */
[----:B------:R-:W-:Y:S01]  /*34150*/  @!P1 IMAD.X R15, R13, 0x1, R35, P0 ;  /* 0x000000010d0f9824 */ /* 0x000fe200000e0623 */
[----:B0-----:R-:W0:Y:S01]  /*34160*/  @!P4 LDC.64 R26, c[0x0][0x5c0] ;  /* 0x00017000ff1acb82 */ /* 0x001e220000000a00 */
[----:B------:R-:W-:-:S07]  /*34170*/  F2FP.SATFINITE.E4M3.F32.PACK_AB_MERGE_C R21, RZ, R12, RZ ;  /* 0x0000000cff15723e */ /* 0x000fce00048070ff */
[----:B------:R-:W1:Y:S01]  /*34180*/  @!P5 LDC.64 R28, c[0x0][0x5c0] ;  /* 0x00017000ff1cdb82 */ /* 0x000e620000000a00 */
[----:B------:R1:W-:Y:S01]  /*34190*/  @!P1 STG.E.U8 desc[UR52][R14.64+0xa1], R21 ;  /* 0x0000a1150e009986 */ /* 0x0003e2000c101134 */
[----:B------:R-:W-:-:S04]  /*341a0*/  @!P2 IADD3 R12, P0, P1, R24, R36, R9 ;  /* 0x00000024180ca210 */ /* 0x000fc8000791e009 */
[----:B------:R-:W-:Y:S02]  /*341b0*/  @!P2 IADD3.X R13, R31, R37, R8, P0, P1 ;  /* 0x000000251f0da210 */ /* 0x000fe400007e2408 */
[----:B------:R-:W-:-:S04]  /*341c0*/  @!P3 IADD3 R16, P0, P1, R24, R22, R9 ;  /* 0x000000161810b210 */ /* 0x000fc8000791e009 */
[----:B------:R-:W-:Y:S02]  /*341d0*/  @!P3 IADD3.X R17, R31, R23, R8, P0, P1 ;  /* 0x000000171f11b210 */ /* 0x000fe400007e2408 */
[----:B------:R-:W-:Y:S01]  /*341e0*/  @!P4 IADD3 R11, P0, P1, R3, R24, R9 ;  /* 0x00000018030bc210 */ /* 0x000fe2000791e009 */
[----:B------:R-:W-:-:S03]  /*341f0*/  FMUL R10, R193, UR4 ;  /* 0x00000004c10a7c20 */ /* 0x000fc60008400000 */
[----:B------:R-:W-:Y:S02]  /*34200*/  @!P4 IADD3.X R20, R4, R31, R8, P0, P1 ;  /* 0x0000001f0414c210 */ /* 0x000fe400007e2408 */
[----:B------:R-:W-:Y:S02]  /*34210*/  F2FP.SATFINITE.E4M3.F32.PACK_AB_MERGE_C R23, RZ, R10, RZ ;  /* 0x0000000aff17723e */ /* 0x000fe400048070ff */
[----:B------:R-:W-:-:S03]  /*34220*/  @!P5 IADD3 R25, P0, P1, R3, R24, R9 ;  /* 0x000000180319d210 */ /* 0x000fc6000791e009 */
[----:B------:R1:W-:Y:S01]  /*34230*/  @!P2 STG.E.U8 desc[UR52][R12.64+0xa8], R23 ;  /* 0x0000a8170c00a986 */ /* 0x0003e2000c101134 */
[----:B0-----:R-:W-:Y:S02]  /*34240*/  @!P4 IADD3 R10, P2, R11, R26, RZ ;  /* 0x0000001a0b0ac210 */ /* 0x001fe40007f5e0ff */
[----:B------:R-:W-:Y:S02]  /*34250*/  @!P5 IADD3.X R22, R4, R31, R8, P0, P1 ;  /* 0x0000001f0416d210 */ /* 0x000fe400007e2408 */
[----:B-1----:R-:W-:Y:S01]  /*34260*/  @!P5 IADD3 R14, P0, R25, R28, RZ ;  /* 0x0000001c190ed210 */ /* 0x002fe20007f1e0ff */
[----:B------:R-:W-:Y:S02]  /*34270*/  @!P4 IMAD.X R11, R20, 0x1, R27, P2 ;  /* 0x00000001140bc824 */ /* 0x000fe400010e061b */
[----:B----4-:R-:W-:Y:S01]  /*34280*/  FMUL R15, R192, UR4 ;  /* 0x00000004c00f7c20 */ /* 0x010fe20008400000 */
[----:B---3--:R-:W-:-:S04]  /*34290*/  FMUL R18, R191, UR4 ;  /* 0x00000004bf127c20 */ /* 0x008fc80008400000 */
[----:B------:R-:W-:Y:S01]  /*342a0*/  F2FP.SATFINITE.E4M3.F32.PACK_AB_MERGE_C R21, RZ, R15, RZ ;  /* 0x0000000fff15723e */ /* 0x000fe200048070ff */
[----:B------:R-:W-:Y:S01]  /*342b0*/  @!P5 IMAD.X R15, R22, 0x1, R29, P0 ;  /* 0x00000001160fd824 */ /* 0x000fe200000e061d */
[----:B------:R-:W-:-:S03]  /*342c0*/  F2FP.SATFINITE.E4M3.F32.PACK_AB_MERGE_C R25, RZ, R18, RZ ;  /* 0x00000012ff19723e */ /* 0x000fc600048070ff */
[----:B------:R0:W-:Y:S04]  /*342d0*/  @!P3 STG.E.U8 desc[UR52][R16.64+0xa9], R21 ;  /* 0x0000a9151000b986 */ /* 0x0001e8000c101134 */
[----:B------:R0:W-:Y:S01]  /*342e0*/  @!P4 STG.E.U8 desc[UR52][R10.64+0xa8], R25 ;  /* 0x0000a8190a00c986 */ /* 0x0001e2000c101134 */
[----:B--2---:R-:W-:-:S05]  /*342f0*/  FMUL R19, R190, UR4 ;  /* 0x00000004be137c20 */ /* 0x004fca0008400000 */
[----:B------:R-:W-:-:S05]  /*34300*/  F2FP.SATFINITE.E4M3.F32.PACK_AB_MERGE_C R19, RZ, R19, RZ ;  /* 0x00000013ff13723e */ /* 0x000fca00048070ff */
[----:B------:R0:W-:Y:S02]  /*34310*/  @!P5 STG.E.U8 desc[UR52][R14.64+0xa9], R19 ;  /* 0x0000a9130e00d986 */ /* 0x0001e4000c101134 */
.L_x_35:
[----:B------:R-:W-:Y:S05]  /*34320*/  BSYNC B0 ;  /* 0x0000000000007941 */ /* 0x000fea0003800000 */
.L_x_31:
[----:B0-2---:R-:W2:Y:S04]  /*34330*/  LDL.LU R11, [R1+0x4c8] ;  /* 0x0004c800010b7983 */ /* 0x005ea80000300800 */
[----:B-----5:R-:W2:Y:S01]  /*34340*/  LDL.LU R10, [R1+0x4cc] ;  /* 0x0004cc00010a7983 */ /* 0x020ea20000300800 */
[----:B------:R-:W-:Y:S01]  /*34350*/  ULDC UR6, c[0x0][0xc] ;  /* 0x0000030000067ab9 */ /* 0x000fe20000000800 */
[----:B------:R-:W-:Y:S01]  /*34360*/  ULDC UR7, c[0x0][0x10] ;  /* 0x0000040000077ab9 */ /* 0x000fe20000000800 */
[----:B------:R-:W2:Y:S01]  /*34370*/  LDC R13, c[0x0][0x14] ;  /* 0x00000500ff0d7b82 */ /* 0x000ea20000000800 */
[----:B------:R-:W-:Y:S01]  /*34380*/  UIMAD.WIDE.U32 UR6, UR6, UR7, URZ ;  /* 0x00000007060672a5 */ /* 0x000fe2000f8e003f */
[----:B------:R-:W-:-:S05]  /*34390*/  IMAD.MOV.U32 R12, RZ, RZ, -0x1 ;  /* 0xffffffffff0c7424 */ /* 0x000fca00078e00ff */
[----:B--2---:R-:W-:-:S04]  /*343a0*/  IMAD.WIDE.U32 R10, R13, UR6, R10 ;  /* 0x000000060d0a7c25 */ /* 0x004fc8000f8e000a */
[----:B------:R-:W-:Y:S01]  /*343b0*/  IMAD R13, R13, UR7, RZ ;  /* 0x000000070d0d7c24 */ /* 0x000fe2000f8e02ff */
[----:B------:R-:W-:Y:S01]  /*343c0*/  ULDC.64 UR6, c[0x0][0x650] ;  /* 0x0001940000067ab9 */ /* 0x000fe20000000a00 */
[----:B------:R-:W-:Y:S01]  /*343d0*/  IMAD.MOV.U32 R27, RZ, RZ, R10 ;  /* 0x000000ffff1b7224 */ /* 0x000fe200078e000a */
[----:B------:R-:W-:Y:S01]  /*343e0*/  ISETP.GE.U32.AND P0, PT, R10, UR6, PT ;  /* 0x000000060a007c0c */ /* 0x000fe2000bf06070 */
[----:B------:R-:W-:Y:S01]  /*343f0*/  IMAD.IADD R29, R11, 0x1, R13 ;  /* 0x000000010b1d7824 */ /* 0x000fe200078e020d */
[----:B------:R-:W-:Y:S01]  /*34400*/  UMOV UR6, 0xffffffff ;  /* 0xffffffff00067882 */ /* 0x000fe20000000000 */
[----:B------:R-:W-:Y:S01]  /*34410*/  PRMT R11, RZ, 0x7610, R11 ;  /* 0x00007610ff0b7816 */ /* 0x000fe2000000000b */
[----:B------:R-:W-:Y:S02]  /*34420*/  IMAD.U32 R10, RZ, RZ, UR6 ;  /* 0x00000006ff0a7e24 */ /* 0x000fe4000f8e00ff */
[----:B------:R0:W-:Y:S01]  /*34430*/  STL [R1+0x4c8], R29 ;  /* 0x0004c81d01007387 */ /* 0x0001e20000100800 */
[----:B------:R-:W-:-:S03]  /*34440*/  ISETP.GE.U32.AND.EX P0, PT, R29, UR7, PT, P0 ;  /* 0x000000071d007c0c */ /* 0x000fc6000bf06100 */
[----:B------:R0:W-:Y:S04]  /*34450*/  STL [R1+0x4c0], R12 ;  /* 0x0004c00c01007387 */ /* 0x0001e80000100800 */
[----:B------:R0:W-:Y:S04]  /*34460*/  STL [R1+0x4cc], R27 ;  /* 0x0004cc1b01007387 */ /* 0x0001e80000100800 */
[----:B------:R0:W-:Y:S02]  /*34470*/  STL [R1+0x4b8], R10 ;  /* 0x0004b80a01007387 */ /* 0x0001e40000100800 */
[----:B------:R-:W-:Y:S05]  /*34480*/  @P0 BRA `(.L_x_36) ;  /* 0x0000000400800947 */ /* 0x000fea0003800000 */
[----:B------:R-:W0:Y:S01]  /*34490*/  S2R R22, SR_CTAID.X ;  /* 0x0000000000167919 */ /* 0x000e220000002500 */
[----:B------:R-:W2:Y:S01]  /*344a0*/  LDC.64 R16, c[0x0][0x628] ;  /* 0x00018a00ff107b82 */ /* 0x000ea20000000a00 */
[----:B------:R-:W-:Y:S01]  /*344b0*/  ULDC UR6, c[0x0][0x150] ;  /* 0x0000540000067ab9 */ /* 0x000fe20000000800 */
[----:B------:R-:W-:Y:S01]  /*344c0*/  IMAD.MOV.U32 R14, RZ, RZ, R27 ;  /* 0x000000ffff0e7224 */ /* 0x000fe200078e001b */
[----:B------:R-:W3:Y:S01]  /*344d0*/  S2R R24, SR_CTAID.Y ;  /* 0x0000000000187919 */ /* 0x000ee20000002600 */
[----:B------:R-:W-:-:S04]  /*344e0*/  IMAD.MOV.U32 R15, RZ, RZ, R29 ;  /* 0x000000ffff0f7224 */ /* 0x000fc800078e001d */
[----:B------:R-:W4:Y:S08]  /*344f0*/  LDC R25, c[0x0][0x144] ;  /* 0x00005100ff197b82 */ /* 0x000f300000000800 */
[----:B-1----:R-:W1:Y:S08]  /*34500*/  LDC R18, c[0x0][0x630] ;  /* 0x00018c00ff127b82 */ /* 0x002e700000000800 */
[----:B------:R-:W1:Y:S01]  /*34510*/  LDC.64 R20, c[0x0][0x620] ;  /* 0x00018800ff147b82 */ /* 0x000e620000000a00 */
[----:B--2---:R-:W-:-:S04]  /*34520*/  ISETP.NE.U32.AND P0, PT, R16, RZ, PT ;  /* 0x000000ff1000720c */ /* 0x004fc80003f05070 */
[----:B------:R-:W-:Y:S02]  /*34530*/  ISETP.NE.AND.EX P0, PT, R17, RZ, PT, P0 ;  /* 0x000000ff1100720c */ /* 0x000fe40003f05300 */
[----:B0-----:R-:W-:-:S05]  /*34540*/  I2FP.F32.U32 R10, R22 ;  /* 0x00000016000a7245 */ /* 0x001fca0000201000 */
[----:B------:R-:W-:-:S04]  /*34550*/  FMUL R10, R10, UR6 ;  /* 0x000000060a0a7c20 */ /* 0x000fc80008400000 */
[----:B------:R0:W2:Y:S02]  /*34560*/  F2I.U32.TRUNC.NTZ R23, R10 ;  /* 0x0000000a00177305 */ /* 0x0000a4000020f000 */
[----:B---34-:R-:W-:Y:S05]  /*34570*/  @!P0 BRA `(.L_x_37) ;  /* 0x0000000000288947 */ /* 0x018fea0003800000 */
[----:B0-----:R-:W0:Y:S02]  /*34580*/  LDC R10, c[0x0][0x634] ;  /* 0x00018d00ff0a7b82 */ /* 0x001e240000000800 */
        /* <DEDUP_REMOVED lines=9> */
.L_x_37:
[-CC-:B-1----:R-:W-:Y:S01]  /*34620*/  SHF.R.U64 R33, R14, R18.reuse, R15.reuse ;  /* 0x000000120e217219 */ /* 0x182fe2000000120f */
[----:B------:R-:W1:Y:S01]  /*34630*/  LDC.64 R30, c[0x0][0x640] ;  /* 0x00019000ff1e7b82 */ /* 0x000e620000000a00 */
[----:B0-----:R-:W-:Y:S01]  /*34640*/  SHF.R.U32.HI R10, RZ, R18, R15 ;  /* 0x00000012ff0a7219 */ /* 0x001fe2000001160f */
[----:B--2---:R-:W-:Y:S01]  /*34650*/  IMAD.MOV R23, RZ, RZ, -R23 ;  /* 0x000000ffff177224 */ /* 0x004fe200078e0a17 */
[----:B------:R-:W-:Y:S01]  /*34660*/  IADD3 R13, P0, RZ, -R33, RZ ;  /* 0x80000021ff0d7210 */ /* 0x000fe20007f1e0ff */
[----:B------:R-:W-:Y:S01]  /*34670*/  ULDC UR6, c[0x0][0x154] ;  /* 0x0000550000067ab9 */ /* 0x000fe20000000800 */
[----:B------:R-:W-:Y:S02]  /*34680*/  IMAD.MOV.U32 R15, RZ, RZ, 0x1 ;  /* 0x00000001ff0f7424 */ /* 0x000fe400078e00ff */
[----:B------:R-:W-:Y:S01]  /*34690*/  IMAD R23, R25, R23, R22 ;  /* 0x0000001719177224 */ /* 0x000fe200078e0216 */
[----:B------:R-:W0:Y:S01]  /*346a0*/  LDC R14, c[0x0][0x618] ;  /* 0x00018600ff0e7b82 */ /* 0x000e220000000800 */
[----:B------:R-:W-:-:S02]  /*346b0*/  IMAD.X R11, RZ, RZ, ~R10, P0 ;  /* 0x000000ffff0b7224 */ /* 0x000fc400000e0e0a */
[----:B------:R-:W-:Y:S02]  /*346c0*/  IMAD.MOV.U32 R10, RZ, RZ, R27 ;  /* 0x000000ffff0a7224 */ /* 0x000fe400078e001b */
[-C--:B------:R-:W-:Y:S02]  /*346d0*/  IMAD R12, R11, R20.reuse, RZ ;  /* 0x000000140b0c7224 */ /* 0x080fe400078e02ff */
[----:B------:R-:W-:Y:S01]  /*346e0*/  IMAD.MOV.U32 R11, RZ, RZ, R29 ;  /* 0x000000ffff0b7224 */ /* 0x000fe200078e001d */
[----:B------:R-:W2:Y:S01]  /*346f0*/  LDC R26, c[0x0][0x608] ;  /* 0x00018200ff1a7b82 */ /* 0x000ea20000000800 */
[----:B------:R-:W-:-:S04]  /*34700*/  IMAD.WIDE.U32 R10, R13, R20, R10 ;  /* 0x000000140d0a7225 */ /* 0x000fc800078e000a */
[----:B------:R-:W-:-:S03]  /*34710*/  IMAD R13, R13, R21, R12 ;  /* 0x000000150d0d7224 */ /* 0x000fc600078e020c */
[----:B------:R-:W3:Y:S01]  /*34720*/  LDC R28, c[0x0][0x658] ;  /* 0x00019600ff1c7b82 */ /* 0x000ee20000000800 */
[----:B------:R-:W-:Y:S01]  /*34730*/  I2FP.F32.U32 R12, R24 ;  /* 0x00000018000c7245 */ /* 0x000fe20000201000 */
[----:B------:R-:W-:Y:S01]  /*34740*/  IMAD.IADD R11, R11, 0x1, R13 ;  /* 0x000000010b0b7824 */ /* 0x000fe200078e020d */
[----:B-1----:R-:W-:Y:S01]  /*34750*/  ISETP.NE.U32.AND P0, PT, R30, RZ, PT ;  /* 0x000000ff1e00720c */ /* 0x002fe20003f05070 */
[----:B------:R-:W-:Y:S02]  /*34760*/  IMAD.MOV.U32 R13, RZ, RZ, -0x1 ;  /* 0xffffffffff0d7424 */ /* 0x000fe400078e00ff */
[----:B------:R-:W-:Y:S02]  /*34770*/  FMUL R12, R12, UR6 ;  /* 0x000000060c0c7c20 */ /* 0x000fe40008400000 */
[----:B------:R-:W1:Y:S01]  /*34780*/  LDC R21, c[0x0][0x148] ;  /* 0x00005200ff157b82 */ /* 0x000e620000000800 */
[----:B0-----:R-:W-:Y:S01]  /*34790*/  SHF.R.U64 R18, R10, R14, R11 ;  /* 0x0000000e0a127219 */ /* 0x001fe2000000120b */
[----:B------:R0:W4:Y:S01]  /*347a0*/  F2I.U32.TRUNC.NTZ R19, R12 ;  /* 0x0000000c00137305 */ /* 0x000122000020f000 */
[----:B------:R-:W-:-:S02]  /*347b0*/  ISETP.NE.AND.EX P0, PT, R31, RZ, PT, P0 ;  /* 0x000000ff1f00720c */ /* 0x000fc40003f05300 */
[----:B------:R-:W-:-:S03]  /*347c0*/  SHF.R.U32.HI R11, RZ, R14, R11 ;  /* 0x0000000eff0b7219 */ /* 0x000fc6000001160b */
[----:B------:R-:W0:Y:S01]  /*347d0*/  LDC R22, c[0x0][0x600] ;  /* 0x00018000ff167b82 */ /* 0x000e220000000800 */
[-CC-:B--2---:R-:W-:Y:S02]  /*347e0*/  SHF.R.U64 R16, R18, R26.reuse, R11.reuse ;  /* 0x0000001a12107219 */ /* 0x184fe4000000120b */
[----:B------:R-:W-:-:S05]  /*347f0*/  SHF.R.U32.HI R11, RZ, R26, R11 ;  /* 0x0000001aff0b7219 */ /* 0x000fca000001160b */
[----:B------:R-:W2:Y:S01]  /*34800*/  LDC R27, c[0x0][0x648] ;  /* 0x00019200ff1b7b82 */ /* 0x000ea20000000800 */
[-CC-:B---3--:R-:W-:Y:S02]  /*34810*/  SHF.R.U64 R20, R16, R28.reuse, R11.reuse ;  /* 0x0000001c10147219 */ /* 0x188fe4000000120b */
[-C--:B------:R-:W-:Y:S02]  /*34820*/  SHF.L.U32 R13, R13, R28.reuse, RZ ;  /* 0x0000001c0d0d7219 */ /* 0x080fe400000006ff */
[-C--:B------:R-:W-:Y:S01]  /*34830*/  SHF.R.U32.HI R11, RZ, R28.reuse, R11 ;  /* 0x0000001cff0b7219 */ /* 0x080fe2000001160b */
[----:B------:R-:W-:Y:S01]  /*34840*/  IMAD.MOV.U32 R10, RZ, RZ, R20 ;  /* 0x000000ffff0a7224 */ /* 0x000fe200078e0014 */
[----:B------:R-:W-:Y:S01]  /*34850*/  SHF.L.U32 R206, R15, R28, RZ ;  /* 0x0000001c0fce7219 */ /* 0x000fe200000006ff */
[----:B------:R-:W3:Y:S01]  /*34860*/  LDC R29, c[0x0][0x638] ;  /* 0x00018e00ff1d7b82 */ /* 0x000ee20000000800 */
[----:B------:R-:W-:-:S07]  /*34870*/  LOP3.LUT R25, RZ, R13, RZ, 0x33, !PT ;  /* 0x0000000dff197212 */ /* 0x000fce00078e33ff */
[----:B------:R-:W0:Y:S01]  /*34880*/  LDC R32, c[0x0][0x610] ;  /* 0x00018400ff207b82 */ /* 0x000e220000000800 */
[----:B----4-:R-:W-:Y:S05]  /*34890*/  @!P0 BRA `(.L_x_38) ;  /* 0x0000000000288947 */ /* 0x010fea0003800000 */
[----:B------:R-:W4:Y:S02]  /*348a0*/  LDC R15, c[0x0][0x64c] ;  /* 0x00019300ff0f7b82 */ /* 0x000f240000000800 */
[----:B----4-:R-:W-:-:S05]  /*348b0*/  IADD3 R15, P0, R20, R15, RZ ;  /* 0x0000000f140f7210 */ /* 0x010fca0007f1e0ff */
[----:B------:R-:W-:-:S04]  /*348c0*/  IMAD.X R17, RZ, RZ, R11, P0 ;  /* 0x000000ffff117224 */ /* 0x000fc800000e060b */
[----:B------:R-:W-:-:S04]  /*348d0*/  IMAD.WIDE.U32 R10, R17, R30, RZ ;  /* 0x0000001e110a7225 */ /* 0x000fc800078e00ff */
[----:B0-----:R-:W-:-:S04]  /*348e0*/  IMAD.WIDE.U32 R12, P0, R15, R31, R10 ;  /* 0x0000001f0f0c7225 */ /* 0x001fc8000780000a */
[----:B------:R-:W-:-:S04]  /*348f0*/  IMAD.WIDE.U32 R10, R15, R30, RZ ;  /* 0x0000001e0f0a7225 */ /* 0x000fc800078e00ff */
[----:B------:R-:W-:Y:S01]  /*34900*/  IMAD.X R15, RZ, RZ, RZ, P0 ;  /* 0x000000ffff0f7224 */ /* 0x000fe200000e06ff */
[----:B------:R-:W-:Y:S01]  /*34910*/  IADD3 RZ, P0, R11, R12, RZ ;  /* 0x0000000c0bff7210 */ /* 0x000fe20007f1e0ff */
[----:B------:R-:W-:-:S04]  /*34920*/  IMAD.MOV.U32 R14, RZ, RZ, R13 ;  /* 0x000000ffff0e7224 */ /* 0x000fc800078e000d */
[----:B------:R-:W-:-:S08]  /*34930*/  IMAD.WIDE.U32.X R10, R17, R31, R14, P0 ;  /* 0x0000001f110a7225 */ /* 0x000fd000000e040e */
.L_x_38:
[----:B0-----:R-:W0:Y:S01]  /*34940*/  LDC R12, c[0x0][0x65c] ;  /* 0x00019700ff0c7b82 */ /* 0x001e220000000800 */
[----:B--2---:R-:W-:Y:S01]  /*34950*/  SHF.R.U64 R10, R10, R27, R11 ;  /* 0x0000001b0a0a7219 */ /* 0x004fe2000000120b */
[----:B------:R-:W-:Y:S01]  /*34960*/  VIADD R13, R22, 0xffffffff ;  /* 0xffffffff160d7836 */ /* 0x000fe20000000000 */
[----:B------:R-:W-:Y:S01]  /*34970*/  LOP3.LUT R15, R16, R25, RZ, 0xc0, !PT ;  /* 0x00000019100f7212 */ /* 0x000fe200078ec0ff */
[----:B------:R-:W-:Y:S01]  /*34980*/  IMAD.MOV R19, RZ, RZ, -R19 ;  /* 0x000000ffff137224 */ /* 0x000fe200078e0a13 */
[----:B------:R-:W-:Y:S01]  /*34990*/  R2UR UR6, R33 ;  /* 0x00000000210672ca */ /* 0x000fe200000e0000 */
[----:B------:R-:W-:Y:S01]  /*349a0*/  IMAD.MOV R11, RZ, RZ, -R10 ;  /* 0x000000ffff0b7224 */ /* 0x000fe200078e0a0a */
[----:B------:R-:W-:Y:S01]  /*349b0*/  LOP3.LUT R13, R18, R13, RZ, 0xc0, !PT ;  /* 0x0000000d120d7212 */ /* 0x000fe200078ec0ff */
[----:B------:R-:W-:Y:S02]  /*349c0*/  IMAD R206, R206, R10, R15 ;  /* 0x0000000acece7224 */ /* 0x000fe400078e020f */
[----:B---3--:R-:W-:-:S04]  /*349d0*/  IMAD R10, R11, R29, R20 ;  /* 0x0000001d0b0a7224 */ /* 0x008fc800078e0214 */
[----:B------:R-:W-:Y:S02]  /*349e0*/  IMAD R11, R10, R22, R13 ;  /* 0x000000160a0b7224 */ /* 0x000fe400078e020d */
[----:B------:R-:W-:Y:S02]  /*349f0*/  IMAD.MOV.U32 R10, RZ, RZ, 0x1 ;  /* 0x00000001ff0a7424 */ /* 0x000fe400078e00ff */
[----:B------:R-:W-:-:S05]  /*34a00*/  IMAD.U32 R13, RZ, RZ, UR6 ;  /* 0x00000006ff0d7e24 */ /* 0x000fca000f8e00ff */
[----:B------:R2:W-:Y:S01]  /*34a10*/  STL [R1+0x4b8], R13 ;  /* 0x0004b80d01007387 */ /* 0x0005e20000100800 */
[----:B0-----:R-:W-:-:S13]  /*34a20*/  ISETP.NE.AND P0, PT, R12, 0x1, PT ;  /* 0x000000010c00780c */ /* 0x001fda0003f05270 */
[----:B-1----:R-:W-:-:S04]  /*34a30*/  @P0 IMAD R23, R21, R19, R24 ;  /* 0x0000001315170224 */ /* 0x002fc800078e0218 */
[----:B------:R-:W-:-:S05]  /*34a40*/  IMAD R206, R206, R32, R23 ;  /* 0x00000020cece7224 */ /* 0x000fca00078e0217 */
[----:B------:R-:W-:Y:S02]  /*34a50*/  SEL R12, R11, R206, !P0 ;  /* 0x000000ce0b0c7207 */ /* 0x000fe40004000000 */
[----:B------:R-:W-:Y:S02]  /*34a60*/  SEL R206, R206, R11, !P0 ;  /* 0x0000000bcece7207 */ /* 0x000fe40004000000 */
[----:B------:R-:W-:Y:S01]  /*34a70*/  PRMT R11, R10, 0x7610, R11 ;  /* 0x000076100a0b7816 */ /* 0x000fe2000000000b */
[----:B------:R2:W-:Y:S06]  /*34a80*/  STL [R1+0x4c0], R12 ;  /* 0x0004c00c01007387 */ /* 0x0005ec0000100800 */
.L_x_36:
[----:B------:R-:W-:Y:S01]  /*34a90*/  UIMAD.WIDE.U32 UR6, UR9, -0x55555555, URZ ;  /* 0xaaaaaaab090678a5 */ /* 0x000fe2000f8e003f */
[----:B------:R3:W-:Y:S01]  /*34aa0*/  STL [R1+0x4bc], R206 ;  /* 0x0004bcce01007387 */ /* 0x0007e20000100800 */
[----:B------:R-:W-:Y:S02]  /*34ab0*/  LOP3.LUT P0, RZ, R11, 0xff, RZ, 0xc0, !PT ;  /* 0x000000ff0bff7812 */ /* 0x000fe4000780c0ff */
[----:B------:R-:W-:-:S04]  /*34ac0*/  USHF.R.U32.HI UR6, URZ, 0x1, UR7 ;  /* 0x000000013f067899 */ /* 0x000fc80008011607 */
[----:B------:R-:W-:-:S06]  /*34ad0*/  UIMAD UR6, UR6, -0x3, UR9 ;  /* 0xfffffffd060678a4 */ /* 0x000fcc000f8e0209 */
[----:B0-----:R-:W-:-:S05]  /*34ae0*/  IMAD.U32 R10, RZ, RZ, UR6 ;  /* 0x00000006ff0a7e24 */ /* 0x001fca000f8e00ff */
[----:B------:R3:W-:Y:S01]  /*34af0*/  STL [R1+0x4b4], R10 ;  /* 0x0004b40a01007387 */ /* 0x0007e20000100800 */
[----:B------:R-:W-:Y:S05]  /*34b00*/  @P0 BRA `(.L_x_39) ;  /* 0xfffffcc4009c0947 */ /* 0x000fea000383ffff */
[----:B------:R-:W-:Y:S05]  /*34b10*/  EXIT ;  /* 0x000000000000794d */ /* 0x000fea0003800000 */
.L_x_3:
[----:B------:R-:W2:Y:S01]  /*34b20*/  LDL R17, [R1+0x4cc] ;  /* 0x0004cc0001117983 */ /* 0x000ea20000100800 */
[----:B------:R-:W-:-:S03]  /*34b30*/  ULDC.64 UR4, c[0x0][0x650] ;  /* 0x0001940000047ab9 */ /* 0x000fc60000000a00 */
[----:B------:R-:W3:Y:S01]  /*34b40*/  LDL R18, [R1+0x4c8] ;  /* 0x0004c80001127983 */ /* 0x000ee20000100800 */
[----:B------:R-:W-:Y:S01]  /*34b50*/  PRMT R6, RZ, 0x7610, R6 ;  /* 0x00007610ff067816 */ /* 0x000fe20000000006 */
[----:B------:R-:W-:Y:S02]  /*34b60*/  IMAD.MOV.U32 R5, RZ, RZ, -0x1 ;  /* 0xffffffffff057424 */ /* 0x000fe400078e00ff */
[----:B------:R-:W-:Y:S02]  /*34b70*/  IMAD.MOV.U32 R4, RZ, RZ, -0x1 ;  /* 0xffffffffff047424 */ /* 0x000fe400078e00ff */
[----:B------:R-:W-:Y:S01]  /*34b80*/  IMAD.MOV.U32 R10, RZ, RZ, -0x1 ;  /* 0xffffffffff0a7424 */ /* 0x000fe200078e00ff */
[----:B--2---:R-:W-:-:S04]  /*34b90*/  ISETP.GE.U32.AND P0, PT, R17, UR4, PT ;  /* 0x0000000411007c0c */ /* 0x004fc8000bf06070 */
[----:B---3--:R-:W-:-:S13]  /*34ba0*/  ISETP.GE.U32.AND.EX P0, PT, R18, UR5, PT, P0 ;  /* 0x0000000512007c0c */ /* 0x008fda000bf06100 */
[----:B------:R-:W-:Y:S05]  /*34bb0*/  @P0 BRA `(.L_x_40) ;  /* 0x0000000400640947 */ /* 0x000fea0003800000 */
[----:B------:R-:W0:Y:S01]  /*34bc0*/  LDC.64 R10, c[0x0][0x628] ;  /* 0x00018a00ff0a7b82 */ /* 0x000e220000000a00 */
[----:B------:R-:W-:Y:S02]  /*34bd0*/  IMAD.MOV.U32 R8, RZ, RZ, R17 ;  /* 0x000000ffff087224 */ /* 0x000fe400078e0011 */
        /* <DEDUP_REMOVED lines=16> */
.L_x_41:
[--C-:B------:R-:W-:Y:S01]  /*34ce0*/  SHF.R.U64 R10, R8, R12, R9.reuse ;  /* 0x0000000c080a7219 */ /* 0x100fe20000001209 */
[----:B------:R-:W-:Y:S01]  /*34cf0*/  IMAD.MOV.U32 R5, RZ, RZ, R18 ;  /* 0x000000ffff057224 */ /* 0x000fe200078e0012 */
[----:B------:R-:W-:Y:S01]  /*34d00*/  I2FP.F32.U32 R6, R2 ;  /* 0x0000000200067245 */ /* 0x000fe20000201000 */
[----:B------:R-:W0:Y:S01]  /*34d10*/  LDC R16, c[0x0][0x618] ;  /* 0x00018600ff107b82 */ /* 0x000e220000000800 */
[----:B------:R-:W-:Y:S01]  /*34d20*/  SHF.R.U32.HI R3, RZ, R12, R9 ;  /* 0x0000000cff037219 */ /* 0x000fe20000011609 */
[----:B------:R-:W-:Y:S01]  /*34d30*/  ULDC UR4, c[0x0][0x150] ;  /* 0x0000540000047ab9 */ /* 0x000fe20000000800 */
[----:B------:R-:W-:Y:S01]  /*34d40*/  IADD3 R7, P0, RZ, -R10, RZ ;  /* 0x8000000aff077210 */ /* 0x000fe20007f1e0ff */
[----:B------:R-:W-:Y:S01]  /*34d50*/  FMUL R9, R6, UR4 ;  /* 0x0000000406097c20 */ /* 0x000fe20008400000 */
[----:B------:R-:W-:Y:S01]  /*34d60*/  IMAD.MOV.U32 R4, RZ, RZ, R17 ;  /* 0x000000ffff047224 */ /* 0x000fe200078e0011 */
[----:B------:R-:W-:Y:S02]  /*34d70*/  ULDC UR4, c[0x0][0x154] ;  /* 0x0000550000047ab9 */ /* 0x000fe40000000800 */
[----:B------:R-:W1:Y:S01]  /*34d80*/  LDC.64 R18, c[0x0][0x640] ;  /* 0x00019000ff127b82 */ /* 0x000e620000000a00 */
[----:B------:R-:W-:Y:S01]  /*34d90*/  IMAD.X R3, RZ, RZ, ~R3, P0 ;  /* 0x000000ffff037224 */ /* 0x000fe200000e0e03 */
[----:B------:R-:W2:Y:S01]  /*34da0*/  F2I.U32.TRUNC.NTZ R9, R9 ;  /* 0x0000000900097305 */ /* 0x000ea2000020f000 */
[----:B------:R-:W-:-:S04]  /*34db0*/  IMAD.WIDE.U32 R4, R7, R14, R4 ;  /* 0x0000000e07047225 */ /* 0x000fc800078e0004 */
[----:B------:R-:W-:Y:S01]  /*34dc0*/  IMAD R6, R3, R14, RZ ;  /* 0x0000000e03067224 */ /* 0x000fe200078e02ff */
[----:B------:R-:W3:Y:S03]  /*34dd0*/  LDC R11, c[0x0][0x144] ;  /* 0x00005100ff0b7b82 */ /* 0x000ee60000000800 */
[----:B------:R-:W-:Y:S02]  /*34de0*/  IMAD R3, R7, R15, R6 ;  /* 0x0000000f07037224 */ /* 0x000fe400078e0206 */
[----:B------:R-:W-:Y:S02]  /*34df0*/  IMAD.MOV.U32 R6, RZ, RZ, -0x1 ;  /* 0xffffffffff067424 */ /* 0x000fe400078e00ff */
[----:B------:R-:W-:Y:S01]  /*34e00*/  IMAD.IADD R3, R5, 0x1, R3 ;  /* 0x0000000105037824 */ /* 0x000fe200078e0203 */
[----:B------:R-:W4:Y:S01]  /*34e10*/  LDC R12, c[0x0][0x608] ;  /* 0x00018200ff0c7b82 */ /* 0x000f220000000800 */
[----:B------:R-:W-:-:S03]  /*34e20*/  I2FP.F32.U32 R5, R0 ;  /* 0x0000000000057245 */ /* 0x000fc60000201000 */
[-C--:B0-----:R-:W-:Y:S01]  /*34e30*/  SHF.R.U64 R8, R4, R16.reuse, R3 ;  /* 0x0000001004087219 */ /* 0x081fe20000001203 */
[----:B--2---:R-:W-:Y:S01]  /*34e40*/  IMAD.MOV R4, RZ, RZ, -R9 ;  /* 0x000000ffff047224 */ /* 0x004fe200078e0a09 */
[----:B------:R-:W-:Y:S01]  /*34e50*/  SHF.R.U32.HI R3, RZ, R16, R3 ;  /* 0x00000010ff037219 */ /* 0x000fe20000011603 */
[----:B------:R-:W-:Y:S01]  /*34e60*/  FMUL R5, R5, UR4 ;  /* 0x0000000405057c20 */ /* 0x000fe20008400000 */
[----:B------:R-:W0:Y:S01]  /*34e70*/  LDC R7, c[0x0][0x658] ;  /* 0x00019600ff077b82 */ /* 0x000e220000000800 */
[----:B-1----:R-:W-:-:S04]  /*34e80*/  ISETP.NE.U32.AND P0, PT, R18, RZ, PT ;  /* 0x000000ff1200720c */ /* 0x002fc80003f05070 */
[----:B------:R-:W-:-:S03]  /*34e90*/  ISETP.NE.AND.EX P0, PT, R19, RZ, PT, P0 ;  /* 0x000000ff1300720c */ /* 0x000fc60003f05300 */
[----:B------:R-:W1:Y:S01]  /*34ea0*/  LDC R15, c[0x0][0x148] ;  /* 0x00005200ff0f7b82 */ /* 0x000e620000000800 */
[----:B---3--:R-:W-:Y:S02]  /*34eb0*/  IMAD R17, R11, R4, R2 ;  /* 0x000000040b117224 */ /* 0x008fe400078e0202 */
[----:B------:R-:W-:-:S05]  /*34ec0*/  IMAD.MOV.U32 R4, RZ, RZ, 0x1 ;  /* 0x00000001ff047424 */ /* 0x000fca00078e00ff */
[----:B------:R-:W2:Y:S01]  /*34ed0*/  LDC R14, c[0x0][0x600] ;  /* 0x00018000ff0e7b82 */ /* 0x000ea20000000800 */
[-CC-:B----4-:R-:W-:Y:S02]  /*34ee0*/  SHF.R.U64 R11, R8, R12.reuse, R3.reuse ;  /* 0x0000000c080b7219 */ /* 0x190fe40000001203 */
[----:B------:R-:W-:Y:S02]  /*34ef0*/  SHF.R.U32.HI R2, RZ, R12, R3 ;  /* 0x0000000cff027219 */ /* 0x000fe40000011603 */
[----:B------:R3:W4:Y:S03]  /*34f00*/  F2I.U32.TRUNC.NTZ R12, R5 ;  /* 0x00000005000c7305 */ /* 0x000726000020f000 */
[----:B------:R-:W1:Y:S01]  /*34f10*/  LDC R20, c[0x0][0x648] ;  /* 0x00019200ff147b82 */ /* 0x000e620000000800 */
[-C--:B0-----:R-:W-:Y:S02]  /*34f20*/  SHF.R.U64 R13, R11, R7.reuse, R2 ;  /* 0x000000070b0d7219 */ /* 0x081fe40000001202 */
[----:B------:R-:W-:-:S02]  /*34f30*/  SHF.L.U32 R6, R6, R7, RZ ;  /* 0x0000000706067219 */ /* 0x000fc400000006ff */
[-C--:B------:R-:W-:Y:S01]  /*34f40*/  SHF.R.U32.HI R3, RZ, R7.reuse, R2 ;  /* 0x00000007ff037219 */ /* 0x080fe20000011602 */
[----:B------:R-:W-:Y:S01]  /*34f50*/  IMAD.MOV.U32 R2, RZ, RZ, R13 ;  /* 0x000000ffff027224 */ /* 0x000fe200078e000d */
[----:B------:R-:W-:Y:S01]  /*34f60*/  SHF.L.U32 R16, R4, R7, RZ ;  /* 0x0000000704107219 */ /* 0x000fe200000006ff */
[----:B------:R-:W0:Y:S01]  /*34f70*/  LDC R21, c[0x0][0x638] ;  /* 0x00018e00ff157b82 */ /* 0x000e220000000800 */
[----:B------:R-:W-:-:S07]  /*34f80*/  LOP3.LUT R22, RZ, R6, RZ, 0x33, !PT ;  /* 0x00000006ff167212 */ /* 0x000fce00078e33ff */
[----:B------:R-:W0:Y:S01]  /*34f90*/  LDC R23, c[0x0][0x610] ;  /* 0x00018400ff177b82 */ /* 0x000e220000000800 */
[----:B---34-:R-:W-:Y:S05]  /*34fa0*/  @!P0 BRA `(.L_x_42) ;  /* 0x0000000000288947 */ /* 0x018fea0003800000 */
[----:B------:R-:W3:Y:S02]  /*34fb0*/  LDC R2, c[0x0][0x64c] ;  /* 0x00019300ff027b82 */ /* 0x000ee40000000800 */
[----:B---3--:R-:W-:-:S05]  /*34fc0*/  IADD3 R7, P0, R13, R2, RZ ;  /* 0x000000020d077210 */ /* 0x008fca0007f1e0ff */
        /* <DEDUP_REMOVED lines=8> */
.L_x_42:
[----:B------:R-:W3:Y:S01]  /*35050*/  LDC R4, c[0x0][0x65c] ;  /* 0x00019700ff047b82 */ /* 0x000ee20000000800 */
[----:B-1----:R-:W-:Y:S01]  /*35060*/  SHF.R.U64 R3, R2, R20, R3 ;  /* 0x0000001402037219 */ /* 0x002fe20000001203 */
[----:B--2---:R-:W-:Y:S01]  /*35070*/  VIADD R5, R14, 0xffffffff ;  /* 0xffffffff0e057836 */ /* 0x004fe20000000000 */
[----:B------:R-:W-:Y:S01]  /*35080*/  LOP3.LUT R2, R11, R22, RZ, 0xc0, !PT ;  /* 0x000000160b027212 */ /* 0x000fe200078ec0ff */
[----:B------:R-:W-:Y:S02]  /*35090*/  IMAD.MOV R12, RZ, RZ, -R12 ;  /* 0x000000ffff0c7224 */ /* 0x000fe400078e0a0c */
[----:B------:R-:W-:Y:S02]  /*350a0*/  IMAD.MOV.U32 R6, RZ, RZ, 0x1 ;  /* 0x00000001ff067424 */ /* 0x000fe400078e00ff */
[----:B------:R-:W-:Y:S01]  /*350b0*/  IMAD R2, R16, R3, R2 ;  /* 0x0000000310027224 */ /* 0x000fe200078e0202 */
[----:B---3--:R-:W-:Y:S01]  /*350c0*/  ISETP.NE.AND P0, PT, R4, 0x1, PT ;  /* 0x000000010400780c */ /* 0x008fe20003f05270 */
[----:B------:R-:W-:Y:S01]  /*350d0*/  IMAD.MOV R4, RZ, RZ, -R3 ;  /* 0x000000ffff047224 */ /* 0x000fe200078e0a03 */
[----:B------:R-:W-:-:S11]  /*350e0*/  LOP3.LUT R3, R8, R5, RZ, 0xc0, !PT ;  /* 0x0000000508037212 */ /* 0x000fd600078ec0ff */
[----:B------:R-:W-:Y:S02]  /*350f0*/  @P0 IMAD R17, R15, R12, R0 ;  /* 0x0000000c0f110224 */ /* 0x000fe400078e0200 */
[----:B0-----:R-:W-:Y:S02]  /*35100*/  IMAD R0, R4, R21, R13 ;  /* 0x0000001504007224 */ /* 0x001fe400078e020d */
[----:B------:R-:W-:Y:S02]  /*35110*/  IMAD R5, R2, R23, R17 ;  /* 0x0000001702057224 */ /* 0x000fe400078e0211 */
[----:B------:R-:W-:-:S05]  /*35120*/  IMAD R0, R0, R14, R3 ;  /* 0x0000000e00007224 */ /* 0x000fca00078e0203 */
[----:B------:R-:W-:Y:S02]  /*35130*/  SEL R4, R0, R5, !P0 ;  /* 0x0000000500047207 */ /* 0x000fe40004000000 */
[----:B------:R-:W-:-:S07]  /*35140*/  SEL R5, R5, R0, !P0 ;  /* 0x0000000005057207 */ /* 0x000fce0004000000 */
.L_x_40:
[----:B------:R-:W-:-:S08]  /*35150*/  NOP ;  /* 0x0000000000007918 */ /* 0x000fd00000000000 */
[----:B------:R-:W0:-:S00]  /*35160*/  USETMAXREG.DEALLOC.CTAPOOL 0x18 ;  /* 0x00000018000079c8 */ /* 0x000e0000080e0500 */
[----:B------:R-:W-:-:S13]  /*35170*/  ISETP.NE.AND P0, PT, RZ, UR8, PT ;  /* 0x00000008ff007c0c */ /* 0x000fda000bf05270 */
[----:B------:R-:W-:Y:S05]  /*35180*/  @P0 EXIT ;  /* 0x000000000000094d */ /* 0x000fea0003800000 */
[----:B0-----:R-:W-:Y:S01]  /*35190*/  LOP3.LUT P0, RZ, R6, 0xff, RZ, 0xc0, !PT ;  /* 0x000000ff06ff7812 */ /* 0x001fe2000780c0ff */
[----:B------:R-:W-:Y:S02]  /*351a0*/  IMAD.MOV.U32 R6, RZ, RZ, 0x1 ;  /* 0x00000001ff067424 */ /* 0x000fe400078e00ff */
[----:B------:R-:W-:-:S10]  /*351b0*/  IMAD.MOV.U32 R7, RZ, RZ, RZ ;  /* 0x000000ffff077224 */ /* 0x000fd400078e00ff */
[----:B------:R-:W-:Y:S05]  /*351c0*/  @!P0 BRA `(.L_x_43) ;  /* 0x0000000c005c8947 */ /* 0x000fea0003800000 */
[----:B------:R-:W2:Y:S01]  /*351d0*/  LDL R0, [R1+0x4c4] ;  /* 0x0004c40001007983 */ /* 0x000ea20000100800 */
[----:B------:R-:W-:Y:S01]  /*351e0*/  ULDC UR5, c[0x0][0x658] ;  /* 0x0001960000057ab9 */ /* 0x000fe20000000800 */
[----:B------:R-:W-:Y:S01]  /*351f0*/  UMOV UR7, 0xffffffff ;  /* 0xffffffff00077882 */ /* 0x000fe20000000000 */
[----:B------:R-:W-:Y:S01]  /*35200*/  ULDC UR6, c[0x0][0xc] ;  /* 0x0000030000067ab9 */ /* 0x000fe20000000800 */
[----:B------:R-:W0:Y:S01]  /*35210*/  S2R R2, SR_TID.X ;  /* 0x0000000000027919 */ /* 0x000e220000002100 */
[----:B------:R-:W-:Y:S01]  /*35220*/  UMOV UR9, 0x1 ;  /* 0x0000000100097882 */ /* 0x000fe20000000000 */
[----:B------:R-:W-:Y:S01]  /*35230*/  BSSY B0, `(.L_x_43) ;  /* 0x00000d0000007945 */ /* 0x000fe20003800000 */
[----:B------:R-:W-:Y:S01]  /*35240*/  USHF.L.U32 UR18, UR9, UR5, URZ ;  /* 0x0000000509127299 */ /* 0x000fe2000800063f */
[----:B------:R-:W-:Y:S01]  /*35250*/  IMAD.MOV.U32 R9, RZ, RZ, 0x1 ;  /* 0x00000001ff097424 */ /* 0x000fe200078e00ff */
[----:B------:R-:W-:Y:S01]  /*35260*/  ULDC UR4, c[0x0][0x600] ;  /* 0x0001800000047ab9 */ /* 0x000fe20000000800 */
[----:B------:R-:W-:Y:S01]  /*35270*/  IMAD.MOV.U32 R6, RZ, RZ, 0x1 ;  /* 0x00000001ff067424 */ /* 0x000fe200078e00ff */
[----:B------:R-:W-:Y:S01]  /*35280*/  UIADD3 UR4, UR4, -0x1, URZ ;  /* 0xffffffff04047890 */ /* 0x000fe2000fffe03f */
[----:B------:R-:W-:Y:S01]  /*35290*/  IMAD.MOV.U32 R7, RZ, RZ, RZ ;  /* 0x000000ffff077224 */ /* 0x000fe200078e00ff */
[----:B------:R-:W-:Y:S01]  /*352a0*/  ULDC.64 UR22, c[0x0][0x198] ;  /* 0x0000660000167ab9 */ /* 0x000fe20000000a00 */
[----:B0-----:R-:W-:-:S02]  /*352b0*/  LOP3.LUT P2, RZ, R2, 0x7f, RZ, 0xc0, !PT ;  /* 0x0000007f02ff7812 */ /* 0x001fc4000784c0ff */
[----:B------:R-:W-:-:S04]  /*352c0*/  LOP3.LUT P0, RZ, R2, 0x1f, RZ, 0xc0, !PT ;  /* 0x0000001f02ff7812 */ /* 0x000fc8000780c0ff */
[----:B------:R-:W-:Y:S02]  /*352d0*/  PLOP3.LUT P0, PT, P0, P2, PT, 0x8a, 0x0 ;  /* 0x000000000000781c */ /* 0x000fe40000705172 */
[----:B--2---:R-:W-:Y:S02]  /*352e0*/  R2UR UR8, R0 ;  /* 0x00000000000872ca */ /* 0x004fe400000e0000 */
[----:B------:R-:W0:Y:S11]  /*352f0*/  LDC R0, c[0x0][0x28c] ;  /* 0x0000a300ff007b82 */ /* 0x000e360000000800 */
[----:B------:R-:W-:-:S02]  /*35300*/  ULOP3.LUT UR24, UR8, 0x2, URZ, 0xfc, !UPT ;  /* 0x0000000208187892 */ /* 0x000fc4000f8efc3f */
[----:B------:R-:W-:-:S03]  /*35310*/  USHF.L.U32 UR8, UR7, UR5, URZ ;  /* 0x0000000507087299 */ /* 0x000fc6000800063f */
[----:B------:R-:W-:Y:S01]  /*35320*/  ULDC UR7, c[0x0][0x10] ;  /* 0x0000040000077ab9 */ /* 0x000fe20000000800 */
[----:B------:R-:W-:Y:S01]  /*35330*/  ULDC UR5, c[0x0][0x14] ;  /* 0x0000050000057ab9 */ /* 0x000fe20000000800 */
[----:B------:R-:W-:Y:S02]  /*35340*/  UIMAD.WIDE.U32 UR6, UR6, UR7, URZ ;  /* 0x00000007060672a5 */ /* 0x000fe4000f8e003f */
[----:B------:R-:W-:Y:S02]  /*35350*/  ULOP3.LUT UR17, URZ, UR8, URZ, 0x33, !UPT ;  /* 0x000000083f117292 */ /* 0x000fe4000f8e333f */
[----:B------:R-:W-:Y:S01]  /*35360*/  UIMAD.WIDE.U32 UR20, UR6, UR5, URZ ;  /* 0x00000005061472a5 */ /* 0x000fe2000f8e003f */
[----:B0-----:R-:W-:Y:S01]  /*35370*/  VIADD R0, R0, 0x7f ;  /* 0x0000007f00007836 */ /* 0x001fe20000000000 */
[----:B------:R-:W-:-:S04]  /*35380*/  UIMAD UR13, UR7, UR5, URZ ;  /* 0x00000005070d72a4 */ /* 0x000fc8000f8e023f */
[----:B------:R-:W-:Y:S01]  /*35390*/  SHF.R.S32.HI R3, RZ, 0x1f, R0 ;  /* 0x0000001fff037819 */ /* 0x000fe20000011400 */
[----:B------:R-:W-:-:S03]  /*353a0*/  UIADD3 UR13, UR21, UR13, URZ ;  /* 0x0000000d150d7290 */ /* 0x000fc6000fffe03f */
[----:B------:R-:W-:-:S04]  /*353b0*/  LEA.HI R0, R3, R0, RZ, 0x7 ;  /* 0x0000000003007211 */ /* 0x000fc800078f38ff */
[----:B------:R-:W-:-:S05]  /*353c0*/  SHF.R.S32.HI R0, RZ, 0x7, R0 ;  /* 0x00000007ff007819 */ /* 0x000fca0000011400 */
[----:B------:R-:W-:-:S07]  /*353d0*/  VIADD R15, R0, 0x1 ;  /* 0x00000001000f7836 */ /* 0x000fce0000000000 */
.L_x_55:
[----:B------:R-:W-:-:S03]  /*353e0*/  UMOV UR5, 0xffffffff ;  /* 0xffffffff00057882 */ /* 0x000fc60000000000 */
[----:B------:R-:W-:Y:S05]  /*353f0*/  BRA.DIV UR5, `(.L_x_44) ;  /* 0x0000000e05b07947 */ /* 0x000fea000b800000 */
[----:B------:R-:W-:-:S13]  /*35400*/  ELECT P1, URZ, PT ;  /* 0x00000000003f782f */ /* 0x000fda0003820000 */
.L_x_65:
[----:B------:R-:W0:Y:S01]  /*35410*/  LDC R2, c[0x0][0x28c] ;  /* 0x0000a300ff027b82 */ /* 0x000e220000000800 */
[----:B------:R-:W-:Y:S01]  /*35420*/  BSSY B1, `(.L_x_45) ;  /* 0x0000038000017945 */ /* 0x000fe20003800000 */
[----:B0-----:R-:W-:-:S13]  /*35430*/  ISETP.LT.OR P1, PT, R2, 0x1, !P1 ;  /* 0x000000010200780c */ /* 0x001fda0004f21670 */
[----:B------:R-:W-:Y:S05]  /*35440*/  @P1 BRA `(.L_x_46) ;  /* 0x0000000000d41947 */ /* 0x000fea0003800000 */
[----:B------:R-:W-:Y:S02]  /*35450*/  IMAD R4, R4, 0xb0, RZ ;  /* 0x000000b004047824 */ /* 0x000fe400078e02ff */
[----:B------:R-:W-:Y:S02]  /*35460*/  IMAD R5, R5, 0x180, RZ ;  /* 0x0000018005057824 */ /* 0x000fe400078e02ff */
[----:B------:R-:W-:Y:S02]  /*35470*/  IMAD.MOV.U32 R13, RZ, RZ, RZ ;  /* 0x000000ffff0d7224 */ /* 0x000fe400078e00ff */
[----:B------:R-:W-:Y:S02]  /*35480*/  IMAD.MOV.U32 R2, RZ, RZ, R15 ;  /* 0x000000ffff027224 */ /* 0x000fe400078e000f */
[----:B------:R-:W-:Y:S02]  /*35490*/  IMAD.MOV.U32 R3, RZ, RZ, R6 ;  /* 0x000000ffff037224 */ /* 0x000fe400078e0006 */
[----:B------:R-:W-:-:S07]  /*354a0*/  IMAD.MOV.U32 R8, RZ, RZ, R7 ;  /* 0x000000ffff087224 */ /* 0x000fce00078e0007 */
.L_x_50:
[----:B------:R-:W0:Y:S01]  /*354b0*/  S2R R12, SR_CgaCtaId ;  /* 0x00000000000c7919 */ /* 0x000e220000008800 */
[----:B------:R-:W-:Y:S01]  /*354c0*/  MOV R11, 0x400 ;  /* 0x00000400000b7802 */ /* 0x000fe20000000f00 */
[----:B------:R-:W1:Y:S03]  /*354d0*/  @!P2 LDC R14, c[0x0][0x500] ;  /* 0x00014000ff0eab82 */ /* 0x000e660000000800 */
[----:B0-----:R-:W-:Y:S02]  /*354e0*/  LEA R17, R12, R11, 0x18 ;  /* 0x0000000b0c117211 */ /* 0x001fe400078ec0ff */
[----:B------:R-:W-:-:S03]  /*354f0*/  SHF.L.U32 R12, R3, 0x1f, RZ ;  /* 0x0000001f030c7819 */ /* 0x000fc600000006ff */
[----:B------:R-:W-:-:S04]  /*35500*/  IMAD R11, R8, 0x8, R17 ;  /* 0x00000008080b7824 */ /* 0x000fc800078e0211 */
[----:B------:R-:W0:Y:S02]  /*35510*/  SYNCS.PHASECHK.TRANS64.TRYWAIT P1, [R11+URZ+0x18], R12 ;  /* 0x0000180c0b0075a7 */ /* 0x000e24000802017f */
[----:B01----:R-:W-:Y:S05]  /*35520*/  @!P1 BRA `(.L_x_47) ;  /* 0x0000000c00849947 */ /* 0x003fea0003800000 */
.L_x_66:
[----:B------:R-:W-:Y:S01]  /*35530*/  UPRMT UR5, UR24, 0x9910, URZ ;  /* 0x0000991018057896 */ /* 0x000fe2000800003f */
[----:B------:R1:W-:Y:S03]  /*35540*/  @!P2 SYNCS.ARRIVE.TRANS64 RZ, [R11+URZ], R14 ;  /* 0x0000000e0bffa9a7 */ /* 0x0003e6000800003f */
[----:B------:R-:W-:-:S06]  /*35550*/  UISETP.NE.AND UP0, UPT, UR5, 0x2, UPT ;  /* 0x000000020500788c */ /* 0x000fcc000bf05270 */
[----:B------:R-:W-:-:S13]  /*35560*/  PLOP3.LUT P1, PT, PT, PT, UP0, 0x80, 0x0 ;  /* 0x000000000000781c */ /* 0x000fda0003f2f008 */
[----:B-1----:R-:W-:Y:S05]  /*35570*/  @P1 BRA `(.L_x_48) ;  /* 0x0000000000041947 */ /* 0x002fea0003800000 */
[----:B------:R-:W-:Y:S01]  /*35580*/  BPT.TRAP 0x1 ;  /* 0x000000040000795c */ /* 0x000fe20000300000 */
.L_x_48:
[----:B------:R-:W-:Y:S05]  /*35590*/  @P0 BRA `(.L_x_49) ;  /* 0x0000000000040947 */ /* 0x000fea0003800000 */
[----:B------:R-:W-:Y:S01]  /*355a0*/  BPT.TRAP 0x1 ;  /* 0x000000040000795c */ /* 0x000fe20000300000 */
.L_x_49:
[C-C-:B0-----:R-:W-:Y:S01]  /*355b0*/  IMAD R12, R8.reuse, 0xc000, R17.reuse ;  /* 0x0000c000080c7824 */ /* 0x141fe200078e0211 */
[----:B------:R-:W-:Y:S01]  /*355c0*/  R2UR UR9, R11 ;  /* 0x000000000b0972ca */ /* 0x000fe200000e0000 */
[----:B------:R-:W-:Y:S01]  /*355d0*/  IMAD R17, R8, 0x5800, R17 ;  /* 0x0000580008117824 */ /* 0x000fe200078e0211 */
[----:B------:R-:W-:Y:S01]  /*355e0*/  UIADD3 UR6, UP0, UR22, 0xf0, URZ ;  /* 0x000000f016067890 */ /* 0x000fe2000ff1e03f */
[----:B------:R-:W-:Y:S01]  /*355f0*/  VIADD R2, R2, 0xffffffff ;  /* 0xffffffff02027836 */ /* 0x000fe20000000000 */
[----:B------:R-:W-:Y:S01]  /*35600*/  R2UR UR5, R12 ;  /* 0x000000000c0572ca */ /* 0x000fe200000e0000 */
[----:B------:R-:W-:Y:S01]  /*35610*/  UIADD3 UR26, UP1, UR22, 0x1f0, URZ ;  /* 0x000001f0161a7890 */ /* 0x000fe2000ff3e03f */
[----:B------:R-:W-:Y:S01]  /*35620*/  R2UR UR8, R17 ;  /* 0x00000000110872ca */ /* 0x000fe200000e0000 */
[----:B------:R-:W-:Y:S01]  /*35630*/  UIADD3.X UR7, URZ, UR23, URZ, UP0, !UPT ;  /* 0x000000173f077290 */ /* 0x000fe200087fe43f */
[----:B------:R-:W-:Y:S01]  /*35640*/  R2UR UR11, R5 ;  /* 0x00000000050b72ca */ /* 0x000fe200000e0000 */
[----:B------:R-:W-:Y:S01]  /*35650*/  VIADD R8, R8, 0x1 ;  /* 0x0000000108087836 */ /* 0x000fe20000000000 */
[C---:B------:R-:W-:Y:S01]  /*35660*/  R2UR UR10, R13.reuse ;  /* 0x000000000d0a72ca */ /* 0x040fe200000e0000 */
[----:B------:R-:W-:Y:S01]  /*35670*/  UIADD3.X UR27, URZ, UR23, URZ, UP1, !UPT ;  /* 0x000000173f1b7290 */ /* 0x000fe20008ffe43f */
[----:B------:R-:W-:Y:S01]  /*35680*/  R2UR UR12, R10 ;  /* 0x000000000a0c72ca */ /* 0x000fe200000e0000 */
[----:B------:R-:W-:Y:S01]  /*35690*/  UMOV UR14, 0x0 ;  /* 0x00000000000e7882 */ /* 0x000fe20000000000 */
[----:B------:R-:W-:Y:S01]  /*356a0*/  R2UR UR19, R4 ;  /* 0x00000000041372ca */ /* 0x000fe200000e0000 */
[----:B------:R-:W-:Y:S01]  /*356b0*/  UMOV UR15, 0x10000000 ;  /* 0x10000000000f7882 */ /* 0x000fe20000000000 */
[----:B------:R-:W-:Y:S01]  /*356c0*/  ISETP.GT.AND P3, PT, R2, 0x1, PT ;  /* 0x000000010200780c */ /* 0x000fe20003f64270 */
[----:B------:R-:W-:Y:S01]  /*356d0*/  UIADD3 UR5, UR5, 0x100, URZ ;  /* 0x0000010005057890 */ /* 0x000fe2000fffe03f */
[----:B------:R-:W-:Y:S01]  /*356e0*/  ISETP.NE.AND P1, PT, R8, 0x3, PT ;  /* 0x000000030800780c */ /* 0x000fe20003f25270 */
[----:B------:R-:W-:Y:S01]  /*356f0*/  UIADD3 UR16, UR8, 0x24100, URZ ;  /* 0x0002410008107890 */ /* 0x000fe2000fffe03f */
[----:B------:R-:W-:-:S02]  /*35700*/  VIADD R13, R13, 0x80 ;  /* 0x000000800d0d7836 */ /* 0x000fc40000000000 */
[----:B------:R-:W-:Y:S02]  /*35710*/  SEL R12, RZ, 0x1, P1 ;  /* 0x00000001ff0c7807 */ /* 0x000fe40000800000 */
[----:B------:R-:W-:Y:S01]  /*35720*/  UMOV UR8, UR5 ;  /* 0x0000000500087c82 */ /* 0x000fe20008000000 */
[----:B------:R-:W-:Y:S01]  /*35730*/  SEL R8, R8, RZ, P1 ;  /* 0x000000ff08087207 */ /* 0x000fe20000800000 */
[----:B------:R0:W-:Y:S01]  /*35740*/  UTMALDG.3D [UR8], [UR6], desc[UR14] ;  /* 0x00000e08060075b4 */ /* 0x0001e20008011000 */
[----:B------:R-:W-:Y:S01]  /*35750*/  LOP3.LUT R3, R3, R12, RZ, 0x3c, !PT ;  /* 0x0000000c03037212 */ /* 0x000fe200078e3cff */
[----:B0-----:R-:W-:Y:S01]  /*35760*/  UMOV UR8, UR16 ;  /* 0x0000001000087c82 */ /* 0x001fe20008000000 */
[----:B------:R-:W-:Y:S02]  /*35770*/  UMOV UR11, UR19 ;  /* 0x00000013000b7c82 */ /* 0x000fe40008000000 */
[----:B------:R0:W-:Y:S02]  /*35780*/  UTMALDG.3D [UR8], [UR26], desc[UR14] ;  /* 0x00000e081a0075b4 */ /* 0x0001e40008011000 */
[----:B0-----:R-:W-:Y:S05]  /*35790*/  @P3 BRA `(.L_x_50) ;  /* 0xfffffffc00443947 */ /* 0x001fea000383ffff */
.L_x_46:
[----:B------:R-:W-:Y:S05]  /*357a0*/  BSYNC B1 ;  /* 0x0000000000017941 */ /* 0x000fea0003800000 */
.L_x_45:
[----:B------:R-:W2:Y:S01]  /*357b0*/  LDL.LU R14, [R1+0x4c8] ;  /* 0x0004c800010e7983 */ /* 0x000ea20000300800 */
[----:B------:R-:W-:Y:S01]  /*357c0*/  LOP3.LUT P1, RZ, R9, 0xff, RZ, 0xc0, !PT ;  /* 0x000000ff09ff7812 */ /* 0x000fe2000782c0ff */
[C---:B------:R-:W-:Y:S01]  /*357d0*/  IMAD.IADD R4, R0.reuse, 0x1, R7 ;  /* 0x0000000100047824 */ /* 0x040fe200078e0207 */
[----:B------:R-:W-:Y:S01]  /*357e0*/  ULDC.64 UR6, c[0x0][0x650] ;  /* 0x0001940000067ab9 */ /* 0x000fe20000000a00 */
[----:B------:R-:W3:Y:S01]  /*357f0*/  LDL.LU R12, [R1+0x4cc] ;  /* 0x0004cc00010c7983 */ /* 0x000ee20000300800 */
[----:B------:R-:W-:Y:S01]  /*35800*/  ISETP.GE.U32.AND P3, PT, R0, 0x3, PT ;  /* 0x000000030000780c */ /* 0x000fe20003f66070 */
[----:B------:R-:W-:Y:S01]  /*35810*/  BSSY B1, `(.L_x_51) ;  /* 0x000006f000017945 */ /* 0x000fe20003800000 */
[----:B------:R-:W-:Y:S01]  /*35820*/  IMAD.MOV.U32 R10, RZ, RZ, -0x1 ;  /* 0xffffffffff0a7424 */ /* 0x000fe200078e00ff */
[----:B------:R-:W-:-:S06]  /*35830*/  PRMT R9, RZ, 0x7610, R9 ;  /* 0x00007610ff097816 */ /* 0x000fcc0000000009 */
[----:B------:R-:W0:Y:S01]  /*35840*/  @P1 S2R R3, SR_CgaCtaId ;  /* 0x0000000000031919 */ /* 0x000e220000008800 */
[----:B------:R-:W-:-:S04]  /*35850*/  @P1 MOV R2, 0x400 ;  /* 0x0000040000021802 */ /* 0x000fc80000000f00 */
[----:B0-----:R-:W-:-:S04]  /*35860*/  @P1 LEA R2, R3, R2, 0x18 ;  /* 0x0000000203021211 */ /* 0x001fc800078ec0ff */
[----:B------:R0:W-:Y:S01]  /*35870*/  @P1 SYNCS.ARRIVE.TRANS64.A1T0 RZ, [R2+URZ+0x48], RZ ;  /* 0x000048ff02ff19a7 */ /* 0x0001e2000810003f */
[----:B------:R-:W-:-:S04]  /*35880*/  ISETP.GT.U32.AND P1, PT, R4, 0x2, PT ;  /* 0x000000020400780c */ /* 0x000fc80003f24070 */
[----:B------:R-:W-:Y:S01]  /*35890*/  ISETP.LT.U32.AND P1, PT, R0, 0x3, P1 ;  /* 0x000000030000780c */ /* 0x000fe20000f21070 */
[----:B0-----:R-:W-:-:S05]  /*358a0*/  IMAD.WIDE.U32 R2, R4, -0x55555555, RZ ;  /* 0xaaaaaaab04027825 */ /* 0x001fca00078e00ff */
[----:B------:R-:W-:Y:S02]  /*358b0*/  SHF.R.U32.HI R5, RZ, 0x1, R3 ;  /* 0x00000001ff057819 */ /* 0x000fe40000011603 */
[----:B------:R-:W-:Y:S02]  /*358c0*/  SEL R3, RZ, 0x1, !P1 ;  /* 0x00000001ff037807 */ /* 0x000fe40004800000 */
[----:B------:R-:W-:Y:S01]  /*358d0*/  PRMT R2, RZ, 0x7610, R2 ;  /* 0x00007610ff027816 */ /* 0x000fe20000000002 */
[----:B------:R-:W-:Y:S01]  /*358e0*/  IMAD R7, R5, -0x3, R4 ;  /* 0xfffffffd05077824 */ /* 0x000fe200078e0204 */
[----:B------:R-:W-:Y:S01]  /*358f0*/  LOP3.LUT R6, R6, R3, RZ, 0x3c, !PT ;  /* 0x0000000306067212 */ /* 0x000fe200078e3cff */
[----:B------:R-:W-:-:S03]  /*35900*/  IMAD.MOV.U32 R4, RZ, RZ, -0x1 ;  /* 0xffffffffff047424 */ /* 0x000fc600078e00ff */
[----:B------:R-:W-:Y:S01]  /*35910*/  @P3 LOP3.LUT R6, R6, 0x1, R5, 0x78, !PT ;  /* 0x0000000106063812 */ /* 0x000fe200078e7805 */
[----:B------:R-:W-:Y:S01]  /*35920*/  IMAD.MOV.U32 R5, RZ, RZ, -0x1 ;  /* 0xffffffffff057424 */ /* 0x000fe200078e00ff */
[----:B---3--:R-:W-:-:S04]  /*35930*/  IADD3 R12, P1, R12, UR20, RZ ;  /* 0x000000140c0c7c10 */ /* 0x008fc8000ff3e0ff */
[----:B--2---:R-:W-:Y:S01]  /*35940*/  IADD3.X R14, R14, UR13, RZ, P1, !PT ;  /* 0x0000000d0e0e7c10 */ /* 0x004fe20008ffe4ff */
[----:B------:R0:W-:Y:S01]  /*35950*/  STL [R1+0x4cc], R12 ;  /* 0x0004cc0c01007387 */ /* 0x0001e20000100800 */
[----:B------:R-:W-:-:S03]  /*35960*/  ISETP.GE.U32.AND P1, PT, R12, UR6, PT ;  /* 0x000000060c007c0c */ /* 0x000fc6000bf26070 */
[----:B------:R0:W-:Y:S01]  /*35970*/  STL [R1+0x4c8], R14 ;  /* 0x0004c80e01007387 */ /* 0x0001e20000100800 */
[----:B------:R-:W-:-:S13]  /*35980*/  ISETP.GE.U32.AND.EX P1, PT, R14, UR7, PT, P1 ;  /* 0x000000070e007c0c */ /* 0x000fda000bf26110 */
[----:B0-----:R-:W-:Y:S05]  /*35990*/  @P1 BRA `(.L_x_52) ;  /* 0x0000000400581947 */ /* 0x001fea0003800000 */
[----:B------:R-:W0:Y:S01]  /*359a0*/  S2R R8, SR_CTAID.X ;  /* 0x0000000000087919 */ /* 0x000e220000002500 */
[----:B------:R-:W1:Y:S01]  /*359b0*/  LDC R16, c[0x0][0x65c] ;  /* 0x00019700ff107b82 */ /* 0x000e620000000800 */
[----:B------:R-:W-:Y:S01]  /*359c0*/  ULDC UR5, c[0x0][0x150] ;  /* 0x0000540000057ab9 */ /* 0x000fe20000000800 */
[----:B------:R-:W-:Y:S01]  /*359d0*/  ULDC.64 UR6, c[0x0][0x628] ;  /* 0x00018a0000067ab9 */ /* 0x000fe20000000a00 */
[----:B------:R-:W2:Y:S01]  /*359e0*/  S2R R2, SR_CTAID.Y ;  /* 0x0000000000027919 */ /* 0x000ea20000002600 */
[----:B------:R-:W-:Y:S01]  /*359f0*/  ISETP.NE.U32.AND P1, PT, RZ, UR6, PT ;  /* 0x00000006ff007c0c */ /* 0x000fe2000bf25070 */
[----:B------:R-:W-:-:S03]  /*35a00*/  ULDC UR8, c[0x0][0x630] ;  /* 0x00018c0000087ab9 */ /* 0x000fc60000000800 */
[----:B------:R-:W3:Y:S01]  /*35a10*/  LDC R5, c[0x0][0x144] ;  /* 0x00005100ff057b82 */ /* 0x000ee20000000800 */
[----:B------:R-:W-:-:S07]  /*35a20*/  ISETP.NE.AND.EX P1, PT, RZ, UR7, PT, P1 ;  /* 0x00000007ff007c0c */ /* 0x000fce000bf25310 */
[----:B------:R-:W4:Y:S01]  /*35a30*/  LDC R11, c[0x0][0x148] ;  /* 0x00005200ff0b7b82 */ /* 0x000f220000000800 */
[----:B-1----:R-:W-:Y:S02]  /*35a40*/  ISETP.NE.AND P4, PT, R16, 0x1, PT ;  /* 0x000000011000780c */ /* 0x002fe40003f85270 */
[----:B0-----:R-:W-:Y:S02]  /*35a50*/  I2FP.F32.U32 R3, R8 ;  /* 0x0000000800037245 */ /* 0x001fe40000201000 */
[----:B--2---:R-:W-:-:S03]  /*35a60*/  I2FP.F32.U32 R4, R2 ;  /* 0x0000000200047245 */ /* 0x004fc60000201000 */
[----:B------:R-:W-:Y:S01]  /*35a70*/  FMUL R3, R3, UR5 ;  /* 0x0000000503037c20 */ /* 0x000fe20008400000 */
[----:B------:R-:W-:Y:S02]  /*35a80*/  ULDC UR5, c[0x0][0x154] ;  /* 0x0000550000057ab9 */ /* 0x000fe40000000800 */
[----:B------:R-:W-:-:S03]  /*35a90*/  FMUL R10, R4, UR5 ;  /* 0x00000005040a7c20 */ /* 0x000fc60008400000 */
[----:B------:R-:W0:Y:S08]  /*35aa0*/  F2I.U32.TRUNC.NTZ R3, R3 ;  /* 0x0000000300037305 */ /* 0x000e30000020f000 */
[----:B------:R-:W1:Y:S01]  /*35ab0*/  F2I.U32.TRUNC.NTZ R10, R10 ;  /* 0x0000000a000a7305 */ /* 0x000e62000020f000 */
[----:B0-----:R-:W-:Y:S02]  /*35ac0*/  IMAD.MOV R4, RZ, RZ, -R3 ;  /* 0x000000ffff047224 */ /* 0x001fe400078e0a03 */
[----:B------:R-:W-:-:S02]  /*35ad0*/  IMAD.MOV.U32 R3, RZ, RZ, R14 ;  /* 0x000000ffff037224 */ /* 0x000fc400078e000e */
[----:B---3--:R-:W-:Y:S02]  /*35ae0*/  IMAD R8, R5, R4, R8 ;  /* 0x0000000405087224 */ /* 0x008fe400078e0208 */
[----:B-1----:R-:W-:-:S04]  /*35af0*/  IMAD.MOV R4, RZ, RZ, -R10 ;  /* 0x000000ffff047224 */ /* 0x002fc800078e0a0a */
[----:B----4-:R-:W-:Y:S02]  /*35b00*/  @P4 IMAD R8, R11, R4, R2 ;  /* 0x000000040b084224 */ /* 0x010fe400078e0202 */
[----:B------:R-:W-:Y:S01]  /*35b10*/  IMAD.MOV.U32 R2, RZ, RZ, R12 ;  /* 0x000000ffff027224 */ /* 0x000fe200078e000c */
[----:B------:R-:W-:Y:S06]  /*35b20*/  @!P1 BRA `(.L_x_53) ;  /* 0x0000000000289947 */ /* 0x000fec0003800000 */
[----:B------:R-:W-:Y:S02]  /*35b30*/  ULDC UR5, c[0x0][0x634] ;  /* 0x00018d0000057ab9 */ /* 0x000fe40000000800 */
[----:B------:R-:W-:-:S05]  /*35b40*/  IADD3 R3, P1, R12, UR5, RZ ;  /* 0x000000050c037c10 */ /* 0x000fca000ff3e0ff */
[----:B------:R-:W-:-:S04]  /*35b50*/  IMAD.X R11, RZ, RZ, R14, P1 ;  /* 0x000000ffff0b7224 */ /* 0x000fc800008e060e */
[----:B------:R-:W-:-:S04]  /*35b60*/  IMAD.WIDE.U32 R4, R11, UR6, RZ ;  /* 0x000000060b047c25 */ /* 0x000fc8000f8e00ff */
[----:B------:R-:W-:-:S04]  /*35b70*/  IMAD.WIDE.U32 R4, P1, R3, UR7, R4 ;  /* 0x0000000703047c25 */ /* 0x000fc8000f820004 */
[----:B------:R-:W-:-:S04]  /*35b80*/  IMAD.WIDE.U32 R2, R3, UR6, RZ ;  /* 0x0000000603027c25 */ /* 0x000fc8000f8e00ff */
[----:B------:R-:W-:Y:S01]  /*35b90*/  IMAD.MOV.U32 R2, RZ, RZ, R5 ;  /* 0x000000ffff027224 */ /* 0x000fe200078e0005 */
[----:B------:R-:W-:Y:S01]  /*35ba0*/  IADD3 RZ, P3, R3, R4, RZ ;  /* 0x0000000403ff7210 */ /* 0x000fe20007f7e0ff */
[----:B------:R-:W-:-:S04]  /*35bb0*/  IMAD.X R3, RZ, RZ, RZ, P1 ;  /* 0x000000ffff037224 */ /* 0x000fc800008e06ff */
[----:B------:R-:W-:-:S08]  /*35bc0*/  IMAD.WIDE.U32.X R2, R11, UR7, R2, P3 ;  /* 0x000000070b027c25 */ /* 0x000fd000098e0402 */
.L_x_53:
[--C-:B------:R-:W-:Y:S01]  /*35bd0*/  SHF.R.U64 R10, R2, UR8, R3.reuse ;  /* 0x00000008020a7c19 */ /* 0x100fe20008001203 */
[----:B------:R-:W-:Y:S01]  /*35be0*/  ULDC.64 UR6, c[0x0][0x620] ;  /* 0x0001880000067ab9 */ /* 0x000fe20000000a00 */
[----:B------:R-:W-:Y:S01]  /*35bf0*/  SHF.R.U32.HI R2, RZ, UR8, R3 ;  /* 0x00000008ff027c19 */ /* 0x000fe20008011603 */
[----:B------:R-:W-:Y:S01]  /*35c00*/  IMAD.MOV.U32 R3, RZ, RZ, R14 ;  /* 0x000000ffff037224 */ /* 0x000fe200078e000e */
[----:B------:R-:W-:Y:S01]  /*35c10*/  IADD3 R11, P1, RZ, -R10, RZ ;  /* 0x8000000aff0b7210 */ /* 0x000fe20007f3e0ff */
[----:B------:R-:W-:-:S04]  /*35c20*/  ULDC UR5, c[0x0][0x618] ;  /* 0x0001860000057ab9 */ /* 0x000fc80000000800 */
[----:B------:R-:W-:-:S04]  /*35c30*/  IMAD.X R2, RZ, RZ, ~R2, P1 ;  /* 0x000000ffff027224 */ /* 0x000fc800008e0e02 */
[----:B------:R-:W-:-:S04]  /*35c40*/  IMAD R2, R2, UR6, RZ ;  /* 0x0000000602027c24 */ /* 0x000fc8000f8e02ff */
[----:B------:R-:W-:Y:S02]  /*35c50*/  IMAD R5, R11, UR7, R2 ;  /* 0x000000070b057c24 */ /* 0x000fe4000f8e0202 */
[----:B------:R-:W-:-:S04]  /*35c60*/  IMAD.MOV.U32 R2, RZ, RZ, R12 ;  /* 0x000000ffff027224 */ /* 0x000fc800078e000c */
[----:B------:R-:W-:Y:S01]  /*35c70*/  IMAD.WIDE.U32 R2, R11, UR6, R2 ;  /* 0x000000060b027c25 */ /* 0x000fe2000f8e0002 */
[----:B------:R-:W-:Y:S02]  /*35c80*/  ULDC.64 UR6, c[0x0][0x640] ;  /* 0x0001900000067ab9 */ /* 0x000fe40000000a00 */
[----:B------:R-:W-:Y:S01]  /*35c90*/  ISETP.NE.U32.AND P1, PT, RZ, UR6, PT ;  /* 0x00000006ff007c0c */ /* 0x000fe2000bf25070 */
[----:B------:R-:W-:-:S03]  /*35ca0*/  IMAD.IADD R3, R3, 0x1, R5 ;  /* 0x0000000103037824 */ /* 0x000fc600078e0205 */
[----:B------:R-:W-:Y:S02]  /*35cb0*/  ISETP.NE.AND.EX P1, PT, RZ, UR7, PT, P1 ;  /* 0x00000007ff007c0c */ /* 0x000fe4000bf25310 */
[--C-:B------:R-:W-:Y:S02]  /*35cc0*/  SHF.R.U64 R11, R2, UR5, R3.reuse ;  /* 0x00000005020b7c19 */ /* 0x100fe40008001203 */
[----:B------:R-:W-:Y:S01]  /*35cd0*/  SHF.R.U32.HI R2, RZ, UR5, R3 ;  /* 0x00000005ff027c19 */ /* 0x000fe20008011603 */
[----:B------:R-:W-:-:S03]  /*35ce0*/  ULDC UR5, c[0x0][0x608] ;  /* 0x0001820000057ab9 */ /* 0x000fc60000000800 */
[--C-:B------:R-:W-:Y:S02]  /*35cf0*/  SHF.R.U64 R12, R11, UR5, R2.reuse ;  /* 0x000000050b0c7c19 */ /* 0x100fe40008001202 */
[----:B------:R-:W-:Y:S01]  /*35d00*/  SHF.R.U32.HI R3, RZ, UR5, R2 ;  /* 0x00000005ff037c19 */ /* 0x000fe20008011602 */
[----:B------:R-:W-:-:S03]  /*35d10*/  ULDC UR5, c[0x0][0x658] ;  /* 0x0001960000057ab9 */ /* 0x000fc60000000800 */
[--C-:B------:R-:W-:Y:S02]  /*35d20*/  SHF.R.U64 R13, R12, UR5, R3.reuse ;  /* 0x000000050c0d7c19 */ /* 0x100fe40008001203 */
[----:B------:R-:W-:-:S03]  /*35d30*/  SHF.R.U32.HI R14, RZ, UR5, R3 ;  /* 0x00000005ff0e7c19 */ /* 0x000fc60008011603 */
[----:B------:R-:W-:Y:S02]  /*35d40*/  IMAD.MOV.U32 R2, RZ, RZ, R13 ;  /* 0x000000ffff027224 */ /* 0x000fe400078e000d */
        /* <DEDUP_REMOVED lines=12> */
.L_x_54:
[----:B------:R-:W-:Y:S01]  /*35e10*/  ULDC UR5, c[0x0][0x648] ;  /* 0x0001920000057ab9 */ /* 0x000fe20000000800 */
[----:B------:R-:W-:Y:S02]  /*35e20*/  LOP3.LUT R12, R12, UR17, RZ, 0xc0, !PT ;  /* 0x000000110c0c7c12 */ /* 0x000fe4000f8ec0ff */
[----:B------:R-:W-:Y:S01]  /*35e30*/  SHF.R.U64 R3, R2, UR5, R3 ;  /* 0x0000000502037c19 */ /* 0x000fe20008001203 */
[----:B------:R-:W-:-:S04]  /*35e40*/  ULDC UR5, c[0x0][0x638] ;  /* 0x00018e0000057ab9 */ /* 0x000fc80000000800 */
[----:B------:R-:W-:Y:S02]  /*35e50*/  IMAD.MOV R2, RZ, RZ, -R3 ;  /* 0x000000ffff027224 */ /* 0x000fe400078e0a03 */
[----:B------:R-:W-:Y:S02]  /*35e60*/  IMAD R5, R3, UR18, R12 ;  /* 0x0000001203057c24 */ /* 0x000fe4000f8e020c */
[----:B------:R-:W-:Y:S01]  /*35e70*/  IMAD R13, R2, UR5, R13 ;  /* 0x00000005020d7c24 */ /* 0x000fe2000f8e020d */
[----:B------:R-:W-:Y:S01]  /*35e80*/  ULDC UR5, c[0x0][0x610] ;  /* 0x0001840000057ab9 */ /* 0x000fe20000000800 */
[----:B------:R-:W-:Y:S01]  /*35e90*/  LOP3.LUT R2, R11, UR4, RZ, 0xc0, !PT ;  /* 0x000000040b027c12 */ /* 0x000fe2000f8ec0ff */
[----:B------:R-:W-:Y:S01]  /*35ea0*/  IMAD R8, R5, UR5, R8 ;  /* 0x0000000505087c24 */ /* 0x000fe2000f8e0208 */
[----:B------:R-:W-:-:S03]  /*35eb0*/  ULDC UR5, c[0x0][0x600] ;  /* 0x0001800000057ab9 */ /* 0x000fc60000000800 */
[----:B------:R-:W-:Y:S02]  /*35ec0*/  IMAD R13, R13, UR5, R2 ;  /* 0x000000050d0d7c24 */ /* 0x000fe4000f8e0202 */
[----:B------:R-:W-:-:S03]  /*35ed0*/  IMAD.MOV.U32 R2, RZ, RZ, 0x1 ;  /* 0x00000001ff027424 */ /* 0x000fc600078e00ff */
[----:B------:R-:W-:Y:S02]  /*35ee0*/  SEL R4, R13, R8, !P4 ;  /* 0x000000080d047207 */ /* 0x000fe40006000000 */
[----:B------:R-:W-:-:S07]  /*35ef0*/  SEL R5, R8, R13, !P4 ;  /* 0x0000000d08057207 */ /* 0x000fce0006000000 */
.L_x_52:
[----:B------:R-:W-:Y:S05]  /*35f00*/  BSYNC B1 ;  /* 0x0000000000017941 */ /* 0x000fea0003800000 */
.L_x_51:
[----:B------:R-:W-:-:S13]  /*35f10*/  LOP3.LUT P1, RZ, R2, 0xff, RZ, 0xc0, !PT ;  /* 0x000000ff02ff7812 */ /* 0x000fda000782c0ff */
[----:B------:R-:W-:Y:S05]  /*35f20*/  @P1 BRA `(.L_x_55) ;  /* 0xfffffff4002c1947 */ /* 0x000fea000383ffff */
[----:B------:R-:W-:Y:S05]  /*35f30*/  BSYNC B0 ;  /* 0x0000000000007941 */ /* 0x000fea0003800000 */
.L_x_43:
[----:B------:R-:W-:-:S03]  /*35f40*/  UMOV UR5, 0xffffffff ;  /* 0xffffffff00057882 */ /* 0x000fc60000000000 */
[----:B------:R-:W-:Y:S05]  /*35f50*/  BRA.DIV UR5, `(.L_x_56) ;  /* 0x00000006050c7947 */ /* 0x000fea000b800000 */
[----:B------:R-:W-:-:S13]  /*35f60*/  ELECT P0, URZ, PT ;  /* 0x00000000003f782f */ /* 0x000fda0003800000 */
.L_x_69:
[----:B------:R-:W-:Y:S04]  /*35f70*/  BSSY B0, `(.L_x_57) ;  /* 0x0000025000007945 */ /* 0x000fe80003800000 */
[----:B------:R-:W-:Y:S05]  /*35f80*/  @!P0 BRA `(.L_x_58) ;  /* 0x00000000008c8947 */ /* 0x000fea0003800000 */
[----:B------:R-:W2:Y:S02]  /*35f90*/  LDL R0, [R1+0x4c4] ;  /* 0x0004c40001007983 */ /* 0x000ea40000100800 */
[----:B--2---:R-:W-:-:S13]  /*35fa0*/  R2UR UR5, R0 ;  /* 0x00000000000572ca */ /* 0x004fda00000e0000 */
[----:B------:R-:W-:-:S04]  /*35fb0*/  ULOP3.LUT UR5, UR5, 0x2, URZ, 0xfc, !UPT ;  /* 0x0000000205057892 */ /* 0x000fc8000f8efc3f */
[----:B------:R-:W-:-:S06]  /*35fc0*/  UISETP.NE.AND UP0, UPT, UR5, 0x3, UPT ;  /* 0x000000030500788c */ /* 0x000fcc000bf05270 */
[----:B------:R-:W-:-:S13]  /*35fd0*/  PLOP3.LUT P0, PT, PT, PT, UP0, 0x80, 0x0 ;  /* 0x000000000000781c */ /* 0x000fda0003f0f008 */
[----:B------:R-:W-:Y:S05]  /*35fe0*/  @!P0 BRA `(.L_x_59) ;  /* 0x0000000000048947 */ /* 0x000fea0003800000 */
[----:B------:R-:W-:Y:S01]  /*35ff0*/  BPT.TRAP 0x1 ;  /* 0x000000040000795c */ /* 0x000fe20000300000 */
.L_x_59:
[----:B------:R-:W0:Y:S01]  /*36000*/  S2R R3, SR_CgaCtaId ;  /* 0x0000000000037919 */ /* 0x000e220000008800 */
[----:B------:R-:W-:Y:S02]  /*36010*/  MOV R0, 0x400 ;  /* 0x0000040000007802 */ /* 0x000fe40000000f00 */
[----:B------:R-:W-:Y:S02]  /*36020*/  SHF.L.U32 R2, R6, 0x1f, RZ ;  /* 0x0000001f06027819 */ /* 0x000fe400000006ff */
[----:B0-----:R-:W-:-:S05]  /*36030*/  LEA R0, R3, R0, 0x18 ;  /* 0x0000000003007211 */ /* 0x001fca00078ec0ff */
[----:B------:R-:W-:-:S04]  /*36040*/  VIADD R0, R0, 0x18 ;  /* 0x0000001800007836 */ /* 0x000fc80000000000 */
[----:B------:R-:W-:-:S04]  /*36050*/  IMAD R3, R7, 0x8, R0 ;  /* 0x0000000807037824 */ /* 0x000fc800078e0200 */
[----:B------:R-:W0:Y:S02]  /*36060*/  SYNCS.PHASECHK.TRANS64.TRYWAIT P0, [R3+URZ], R2 ;  /* 0x00000002030075a7 */ /* 0x000e24000800017f */
[----:B0-----:R-:W-:Y:S05]  /*36070*/  @!P0 BRA `(.L_x_60) ;  /* 0x0000000000e88947 */ /* 0x001fea0003800000 */
.L_x_70:
[----:B------:R-:W-:-:S05]  /*36080*/  VIADD R7, R7, 0x1 ;  /* 0x0000000107077836 */ /* 0x000fca0000000000 */
[----:B------:R-:W-:-:S04]  /*36090*/  ISETP.NE.AND P0, PT, R7, 0x3, PT ;  /* 0x000000030700780c */ /* 0x000fc80003f05270 */
[----:B0-----:R-:W-:Y:S02]  /*360a0*/  SEL R3, RZ, 0x1, P0 ;  /* 0x00000001ff037807 */ /* 0x001fe40000000000 */
[----:B------:R-:W-:Y:S02]  /*360b0*/  SEL R7, R7, RZ, P0 ;  /* 0x000000ff07077207 */ /* 0x000fe40000000000 */
[----:B------:R-:W-:-:S03]  /*360c0*/  LOP3.LUT R5, R6, R3, RZ, 0x3c, !PT ;  /* 0x0000000306057212 */ /* 0x000fc600078e3cff */
[----:B------:R-:W-:Y:S01]  /*360d0*/  IMAD R3, R7, 0x8, R0 ;  /* 0x0000000807037824 */ /* 0x000fe200078e0200 */
[----:B------:R-:W-:-:S04]  /*360e0*/  SHF.L.U32 R2, R5, 0x1f, RZ ;  /* 0x0000001f05027819 */ /* 0x000fc800000006ff */
[----:B------:R-:W0:Y:S02]  /*360f0*/  SYNCS.PHASECHK.TRANS64.TRYWAIT P0, [R3+URZ], R2 ;  /* 0x00000002030075a7 */ /* 0x000e24000800017f */
[----:B0-----:R-:W-:Y:S05]  /*36100*/  @!P0 BRA `(.L_x_61) ;  /* 0x0000000000d88947 */ /* 0x001fea0003800000 */
.L_x_71:
[----:B0-----:R-:W-:-:S05]  /*36110*/  VIADD R2, R7, 0x1 ;  /* 0x0000000107027836 */ /* 0x001fca0000000000 */
[----:B------:R-:W-:-:S04]  /*36120*/  ISETP.NE.AND P0, PT, R2, 0x3, PT ;  /* 0x000000030200780c */ /* 0x000fc80003f05270 */
[----:B------:R-:W-:Y:S02]  /*36130*/  SEL R4, RZ, 0x1, P0 ;  /* 0x00000001ff047807 */ /* 0x000fe40000000000 */
[----:B------:R-:W-:Y:S02]  /*36140*/  SEL R3, R2, RZ, P0 ;  /* 0x000000ff02037207 */ /* 0x000fe40000000000 */
[----:B------:R-:W-:-:S03]  /*36150*/  LOP3.LUT R4, R5, R4, RZ, 0x3c, !PT ;  /* 0x0000000405047212 */ /* 0x000fc600078e3cff */
[----:B------:R-:W-:Y:S01]  /*36160*/  IMAD R3, R3, 0x8, R0 ;  /* 0x0000000803037824 */ /* 0x000fe200078e0200 */
[----:B------:R-:W-:-:S07]  /*36170*/  SHF.L.U32 R0, R4, 0x1f, RZ ;  /* 0x0000001f04007819 */ /* 0x000fce00000006ff */
.L_x_62:
[----:B0-----:R0:W1:Y:S02]  /*36180*/  SYNCS.PHASECHK.TRANS64.TRYWAIT P0, [R3+URZ], R0 ;  /* 0x00000000030075a7 */ /* 0x001064000800017f */
[----:B-1----:R-:W-:Y:S05]  /*36190*/  @!P0 NANOSLEEP.SYNCS 0x989680 ;  /* 0x009896800000895d */ /* 0x002fea0003900000 */
[----:B------:R-:W1:Y:S02]  /*361a0*/  @!P0 SYNCS.PHASECHK.TRANS64 P0, [R3+URZ], R0 ;  /* 0x00000000030085a7 */ /* 0x000e64000800007f */
[----:B-1----:R-:W-:Y:S05]  /*361b0*/  @!P0 BRA `(.L_x_62) ;  /* 0xfffffffc00f08947 */ /* 0x002fea000383ffff */
.L_x_58:
[----:B------:R-:W-:Y:S05]  /*361c0*/  BSYNC B0 ;  /* 0x0000000000007941 */ /* 0x000fea0003800000 */
.L_x_57:
[----:B------:R-:W-:Y:S05]  /*361d0*/  EXIT ;  /* 0x000000000000794d */ /* 0x000fea0003800000 */
.L_x_17:
[----:B--2---:R-:W-:-:S04]  /*361e0*/  IMAD.U32 R11, RZ, RZ, UR6 ;  /* 0x00000006ff0b7e24 */ /* 0x004fc8000f8e00ff */
[----:B------:R2:W4:Y:S03]  /*361f0*/  SYNCS.PHASECHK.TRANS64.TRYWAIT P0, [R11+URZ], R10 ;  /* 0x0000000a0b0075a7 */ /* 0x000526000800017f */
[----:B----4-:R-:W-:Y:S05]  /*36200*/  @!P0 NANOSLEEP.SYNCS 0x989680 ;  /* 0x009896800000895d */ /* 0x010fea0003900000 */
[----:B------:R-:W4:Y:S02]  /*36210*/  @!P0 SYNCS.PHASECHK.TRANS64 P0, [R11+URZ], R10 ;  /* 0x0000000a0b0085a7 */ /* 0x000f24000800007f */
[----:B----4-:R-:W-:Y:S05]  /*36220*/  @!P0 BRA `(.L_x_17) ;  /* 0xfffffffc00ec8947 */ /* 0x010fea000383ffff */
[----:B------:R-:W-:Y:S05]  /*36230*/  BRA `(.L_x_16) ;  /* 0xfffffcc800f87947 */ /* 0x000fea000383ffff */
.L_x_23:
[----:B-----5:R0:W-:Y:S02]  /*36240*/  STL [R1+0x4dc], R0 ;  /* 0x0004dc0001007387 */ /* 0x0201e40000100800 */
[----:B0-----:R-:W-:-:S04]  /*36250*/  IMAD.U32 R0, RZ, RZ, UR7 ;  /* 0x00000007ff007e24 */ /* 0x001fc8000f8e00ff */
[----:B------:R0:W2:Y:S03]  /*36260*/  SYNCS.PHASECHK.TRANS64.TRYWAIT P0, [R0+URZ], R10 ;  /* 0x0000000a000075a7 */ /* 0x0000a6000800017f */
[----:B--2---:R-:W-:Y:S05]  /*36270*/  @!P0 NANOSLEEP.SYNCS 0x989680 ;  /* 0x009896800000895d */ /* 0x004fea0003900000 */
[----:B------:R0:W2:Y:S02]  /*36280*/  @!P0 SYNCS.PHASECHK.TRANS64 P0, [R0+URZ], R10 ;  /* 0x0000000a000085a7 */ /* 0x0000a4000800007f */
[----:B0-----:R3:W5:Y:S02]  /*36290*/  LDL.LU R0, [R1+0x4dc] ;  /* 0x0004dc0001007983 */ /* 0x0017640000300800 */
[----:B--23--:R-:W-:Y:S05]  /*362a0*/  @!P0 BRA `(.L_x_23) ;  /* 0xfffffffc00e48947 */ /* 0x00cfea000383ffff */
[----:B------:R-:W-:Y:S05]  /*362b0*/  BRA `(.L_x_22) ;  /* 0xfffffd4c00d47947 */ /* 0x000fea000383ffff */
.L_x_44:
[----:B------:R-:W-:Y:S01]  /*362c0*/  BSSY B1, `(.L_x_63) ;  /* 0x0000006000017945 */ /* 0x000fe20003800000 */
[----:B------:R-:W-:-:S07]  /*362d0*/  IMAD.MOV.U32 R2, RZ, RZ, -0x1 ;  /* 0xffffffffff027424 */ /* 0x000fce00078e00ff */
[----:B------:R-:W-:Y:S05]  /*362e0*/  WARPSYNC.COLLECTIVE R2, `(.L_x_64) ;  /* 0x00000000020c7348 */ /* 0x000fea0003c00000 */
[----:B------:R-:W-:Y:S02]  /*362f0*/  ELECT P1, UR62, PT ;  /* 0x00000000003e782f */ /* 0x000fe40003820000 */
[----:B------:R-:W-:Y:S01]  /*36300*/  MOV R2, UR62 ;  /* 0x0000003e00027c02 */ /* 0x000fe20008000f00 */
[----:B------:R-:W-:Y:S10]  /*36310*/  ENDCOLLECTIVE ;  /* 0x000000000000791b */ /* 0x000ff40003800000 */
.L_x_64:
[----:B------:R-:W-:Y:S05]  /*36320*/  BSYNC B1 ;  /* 0x0000000000017941 */ /* 0x000fea0003800000 */
.L_x_63:
[----:B------:R-:W-:Y:S05]  /*36330*/  BRA `(.L_x_65) ;  /* 0xfffffff000347947 */ /* 0x000fea000383ffff */
.L_x_47:
[----:B0-----:R0:W1:Y:S02]  /*36340*/  SYNCS.PHASECHK.TRANS64.TRYWAIT P1, [R11+URZ+0x18], R12 ;  /* 0x0000180c0b0075a7 */ /* 0x001064000802017f */
[----:B-1----:R-:W-:Y:S05]  /*36350*/  @!P1 NANOSLEEP.SYNCS 0x989680 ;  /* 0x009896800000995d */ /* 0x002fea0003900000 */
[----:B------:R-:W1:Y:S02]  /*36360*/  @!P1 SYNCS.PHASECHK.TRANS64 P1, [R11+URZ+0x18], R12 ;  /* 0x0000180c0b0095a7 */ /* 0x000e64000802007f */
[----:B-1----:R-:W-:Y:S05]  /*36370*/  @!P1 BRA `(.L_x_47) ;  /* 0xfffffffc00f09947 */ /* 0x002fea000383ffff */
[----:B------:R-:W-:Y:S05]  /*36380*/  BRA `(.L_x_66) ;  /* 0xfffffff000687947 */ /* 0x000fea000383ffff */
.L_x_56:
[----:B------:R-:W-:Y:S01]  /*36390*/  BSSY B0, `(.L_x_67) ;  /* 0x0000006000007945 */ /* 0x000fe20003800000 */
[----:B------:R-:W-:-:S07]  /*363a0*/  IMAD.MOV.U32 R2, RZ, RZ, -0x1 ;  /* 0xffffffffff027424 */ /* 0x000fce00078e00ff */
[----:B------:R-:W-:Y:S05]  /*363b0*/  WARPSYNC.COLLECTIVE R2, `(.L_x_68) ;  /* 0x00000000020c7348 */ /* 0x000fea0003c00000 */
[----:B------:R-:W-:Y:S02]  /*363c0*/  ELECT P1, UR62, PT ;  /* 0x00000000003e782f */ /* 0x000fe40003820000 */
[----:B------:R-:W-:Y:S01]  /*363d0*/  MOV R2, UR62 ;  /* 0x0000003e00027c02 */ /* 0x000fe20008000f00 */
[----:B------:R-:W-:Y:S10]  /*363e0*/  ENDCOLLECTIVE ;  /* 0x000000000000791b */ /* 0x000ff40003800000 */
.L_x_68:
[----:B------:R-:W-:Y:S05]  /*363f0*/  BSYNC B0 ;  /* 0x0000000000007941 */ /* 0x000fea0003800000 */
.L_x_67:
[----:B------:R-:W-:Y:S01]  /*36400*/  PLOP3.LUT P0, PT, P1, PT, PT, 0x80, 0x0 ;  /* 0x000000000000781c */ /* 0x000fe20000f0f070 */
[----:B------:R-:W-:-:S12]  /*36410*/  BRA `(.L_x_69) ;  /* 0xfffffff800d47947 */ /* 0x000fd8000383ffff */
.L_x_60:
[----:B0-----:R0:W1:Y:S02]  /*36420*/  SYNCS.PHASECHK.TRANS64.TRYWAIT P0, [R3+URZ], R2 ;  /* 0x00000002030075a7 */ /* 0x001064000800017f */
[----:B-1----:R-:W-:Y:S05]  /*36430*/  @!P0 NANOSLEEP.SYNCS 0x989680 ;  /* 0x009896800000895d */ /* 0x002fea0003900000 */
[----:B------:R-:W1:Y:S02]  /*36440*/  @!P0 SYNCS.PHASECHK.TRANS64 P0, [R3+URZ], R2 ;  /* 0x00000002030085a7 */ /* 0x000e64000800007f */
[----:B-1----:R-:W-:Y:S05]  /*36450*/  @!P0 BRA `(.L_x_60) ;  /* 0xfffffffc00f08947 */ /* 0x002fea000383ffff */
[----:B------:R-:W-:Y:S05]  /*36460*/  BRA `(.L_x_70) ;  /* 0xfffffffc00047947 */ /* 0x000fea000383ffff */
.L_x_61:
[----:B0-----:R0:W1:Y:S02]  /*36470*/  SYNCS.PHASECHK.TRANS64.TRYWAIT P0, [R3+URZ], R2 ;  /* 0x00000002030075a7 */ /* 0x001064000800017f */
[----:B-1----:R-:W-:Y:S05]  /*36480*/  @!P0 NANOSLEEP.SYNCS 0x989680 ;  /* 0x009896800000895d */ /* 0x002fea0003900000 */
[----:B------:R-:W1:Y:S02]  /*36490*/  @!P0 SYNCS.PHASECHK.TRANS64 P0, [R3+URZ], R2 ;  /* 0x00000002030085a7 */ /* 0x000e64000800007f */
[----:B-1----:R-:W-:Y:S05]  /*364a0*/  @!P0 BRA `(.L_x_61) ;  /* 0xfffffffc00f08947 */ /* 0x002fea000383ffff */
[----:B------:R-:W-:Y:S05]  /*364b0*/  BRA `(.L_x_71) ;  /* 0xfffffffc00147947 */ /* 0x000fea000383ffff */
.L_x_72:
[----:B------:R-:W-:-:S00]  /*364c0*/  BRA `(.L_x_72) ;  /* 0xfffffffc00fc7947 */ /* 0x000fc0000383ffff */
[----:B------:R-:W-:-:S00]  /*364d0*/  NOP ;  /* 0x0000000000007918 */ /* 0x000fc00000000000 */
        /* <DEDUP_REMOVED lines=10> */
.L_x_73:


//--------------------- .nv.shared._ZN7cutlass13device_kernelINS_4gemm6kernel13GemmUniversalIN4cute5tupleIJiiiiEEENS1_10collective13CollectiveMmaINS1_37MainloopSm90TmaGmmaWarpSpecializedFP8ILi3ENS5_IJNS4_1CILi1EEESB_SB_EEENS1_35KernelTmaWarpSpecializedCooperativeEEENS5_IJNSA_ILi384EEENSA_ILi176EEENSA_ILi128EEEEEENS_12float_e4m3_tENS5_IJlSB_lEEESJ_SK_NS4_8TiledMMAINS4_8MMA_AtomIJNS4_4SM904GMMA30MMA_64x16x32_F32E4M3E4M3_SS_TNILNSO_7ScaleInE1ELSQ_1EEEEEENS4_6LayoutINS5_IJNSA_ILi2EEESB_SB_EEENS5_IJSB_NSA_ILi0EEESW_EEEEENS5_IJNS4_10UnderscoreESZ_SZ_EEEEENS4_13SM90_TMA_LOADENS4_14ComposedLayoutINS4_7SwizzleILi3ELi4ELi3EEENS4_18smem_ptr_flag_bitsILi8EEENST_INS5_IJNSA_ILi8EEESH_EEENS5_IJSH_SB_EEEEEEEvNS4_8identityES12_S1C_vS1D_EENS_8epilogue10collective6detail29Sm90TmaWarpSpecializedAdapterINS1G_15DefaultEpilogueISJ_SK_SK_NS1F_6thread17LinearCombinationISJ_Li1EffLNS1K_9ScaleType4KindE0ELNS_15FloatRoundStyleE2ESJ_EENS1_15EpilogueDefaultEEEEEvvEEEEvNT_6ParamsE --------------------------
	.section	.nv.shared._ZN7cutlass13device_kernelINS_4gemm6kernel13GemmUniversalIN4cute5tupleIJiiiiEEENS1_10collective13CollectiveMmaINS1_37MainloopSm90TmaGmmaWarpSpecializedFP8ILi3ENS5_IJNS4_1CILi1EEESB_SB_EEENS1_35KernelTmaWarpSpecializedCooperativeEEENS5_IJNSA_ILi384EEENSA_ILi176EEENSA_ILi128EEEEEENS_12float_e4m3_tENS5_IJlSB_lEEESJ_SK_NS4_8TiledMMAINS4_8MMA_AtomIJNS4_4SM904GMMA30MMA_64x16x32_F32E4M3E4M3_SS_TNILNSO_7ScaleInE1ELSQ_1EEEEEENS4_6LayoutINS5_IJNSA_ILi2EEESB_SB_EEENS5_IJSB_NSA_ILi0EEESW_EEEEENS5_IJNS4_10UnderscoreESZ_SZ_EEEEENS4_13SM90_TMA_LOADENS4_14ComposedLayoutINS4_7SwizzleILi3ELi4ELi3EEENS4_18smem_ptr_flag_bitsILi8EEENST_INS5_IJNSA_ILi8EEESH_EEENS5_IJSH_SB_EEEEEEEvNS4_8identityES12_S1C_vS1D_EENS_8epilogue10collective6detail29Sm90TmaWarpSpecializedAdapterINS1G_15DefaultEpilogueISJ_SK_SK_NS1F_6thread17LinearCombinationISJ_Li1EffLNS1K_9ScaleType4KindE0ELNS_15FloatRoundStyleE2ESJ_EENS1_15EpilogueDefaultEEEEEvvEEEEvNT_6ParamsE,"aw",@nobits
	.sectionflags	@""
	.align	16
	.zero		1024


//--------------------- .nv.shared.reserved.0     --------------------------
	.section	.nv.shared.reserved.0,"aw",@nobits
	.weak		__nv_reservedSMEM_offset_0_alias
	.size		__nv_reservedSMEM_offset_0_alias, 0, 0
	.other		__nv_reservedSMEM_offset_0_alias,@"STO_CUDA_RESERVED_SHARED STV_DEFAULT"
__nv_reservedSMEM_offset_0_alias:
	.zero		0


//--------------------- .nv.global                --------------------------
	.section	.nv.global,"aw",@nobits
.nv.global:
	.type		_ZN39_INTERNAL_1c28b4cd_4_k_cu_2cc46eab_47494cute1_E,@object
	.size		_ZN39_INTERNAL_1c28b4cd_4_k_cu_2cc46eab_47494cute1_E,(_ZN39_INTERNAL_1c28b4cd_4_k_cu_2cc46eab_47494cuda3std3__45__cpo6cbeginE - _ZN39_INTERNAL_1c28b4cd_4_k_cu_2cc46eab_47494cute1_E)
_ZN39_INTERNAL_1c28b4cd_4_k_cu_2cc46eab_47494cute1_E:
	.zero		1
	.type		_ZN39_INTERNAL_1c28b4cd_4_k_cu_2cc46eab_47494cuda3std3__45__cpo6cbeginE,@object
	.size		_ZN39_INTERNAL_1c28b4cd_4_k_cu_2cc46eab_47494cuda3std3__45__cpo6cbeginE,(_ZN39_INTERNAL_1c28b4cd_4_k_cu_2cc46eab_47494cuda3std3__48in_placeE - _ZN39_INTERNAL_1c28b4cd_4_k_cu_2cc46eab_47494cuda3std3__45__cpo6cbeginE)
_ZN39_INTERNAL_1c28b4cd_4_k_cu_2cc46eab_47494cuda3std3__45__cpo6cbeginE:
	.zero		1
	.type		_ZN39_INTERNAL_1c28b4cd_4_k_cu_2cc46eab_47494cuda3std3__48in_placeE,@object
	.size		_ZN39_INTERNAL_1c28b4cd_4_k_cu_2cc46eab_47494cuda3std3__48in_placeE,(_ZN39_INTERNAL_1c28b4cd_4_k_cu_2cc46eab_47494cuda3std6ranges3__45__cpo9iter_moveE - _ZN39_INTERNAL_1c28b4cd_4_k_cu_2cc46eab_47494cuda3std3__48in_placeE)
_ZN39_INTERNAL_1c28b4cd_4_k_cu_2cc46eab_47494cuda3std3__48in_placeE:
	.zero		1
	.type		_ZN39_INTERNAL_1c28b4cd_4_k_cu_2cc46eab_47494cuda3std6ranges3__45__cpo9iter_moveE,@object
	.size		_ZN39_INTERNAL_1c28b4cd_4_k_cu_2cc46eab_47494cuda3std6ranges3__45__cpo9iter_moveE,(_ZN39_INTERNAL_1c28b4cd_4_k_cu_2cc46eab_47494cuda3std3__45__cpo5beginE - _ZN39_INTERNAL_1c28b4cd_4_k_cu_2cc46eab_47494cuda3std6ranges3__45__cpo9iter_moveE)
_ZN39_INTERNAL_1c28b4cd_4_k_cu_2cc46eab_47494cuda3std6ranges3__45__cpo9iter_moveE:
	.zero		1
	.type		_ZN39_INTERNAL_1c28b4cd_4_k_cu_2cc46eab_47494cuda3std3__45__cpo5beginE,@object
	.size		_ZN39_INTERNAL_1c28b4cd_4_k_cu_2cc46eab_47494cuda3std3__45__cpo5beginE,(_ZN39_INTERNAL_1c28b4cd_4_k_cu_2cc46eab_47494cuda3std3__441_GLOBAL__N__1c28b4cd_4_k_cu_2cc46eab_47496ignoreE - _ZN39_INTERNAL_1c28b4cd_4_k_cu_2cc46eab_47494cuda3std3__45__cpo5beginE)
_ZN39_INTERNAL_1c28b4cd_4_k_cu_2cc46eab_47494cuda3std3__45__cpo5beginE:
	.zero		1
	.type		_ZN39_INTERNAL_1c28b4cd_4_k_cu_2cc46eab_47494cuda3std3__441_GLOBAL__N__1c28b4cd_4_k_cu_2cc46eab_47496ignoreE,@object
	.size		_ZN39_INTERNAL_1c28b4cd_4_k_cu_2cc46eab_47494cuda3std3__441_GLOBAL__N__1c28b4cd_4_k_cu_2cc46eab_47496ignoreE,(_ZN39_INTERNAL_1c28b4cd_4_k_cu_2cc46eab_47494cute7productE - _ZN39_INTERNAL_1c28b4cd_4_k_cu_2cc46eab_47494cuda3std3__441_GLOBAL__N__1c28b4cd_4_k_cu_2cc46eab_47496ignoreE)
_ZN39_INTERNAL_1c28b4cd_4_k_cu_2cc46eab_47494cuda3std3__441_GLOBAL__N__1c28b4cd_4_k_cu_2cc46eab_47496ignoreE:
	.zero		1
	.type		_ZN39_INTERNAL_1c28b4cd_4_k_cu_2cc46eab_47494cute7productE,@object
	.size		_ZN39_INTERNAL_1c28b4cd_4_k_cu_2cc46eab_47494cute7productE,(_ZN39_INTERNAL_1c28b4cd_4_k_cu_2cc46eab_47494cuda3std3__45__cpo3endE - _ZN39_INTERNAL_1c28b4cd_4_k_cu_2cc46eab_47494cute7productE)
_ZN39_INTERNAL_1c28b4cd_4_k_cu_2cc46eab_47494cute7productE:
	.zero		1
	.type		_ZN39_INTERNAL_1c28b4cd_4_k_cu_2cc46eab_47494cuda3std3__45__cpo3endE,@object
	.size		_ZN39_INTERNAL_1c28b4cd_4_k_cu_2cc46eab_47494cuda3std3__45__cpo3endE,(_ZN39_INTERNAL_1c28b4cd_4_k_cu_2cc46eab_47494cuda3std3__419piecewise_constructE - _ZN39_INTERNAL_1c28b4cd_4_k_cu_2cc46eab_47494cuda3std3__45__cpo3endE)
_ZN39_INTERNAL_1c28b4cd_4_k_cu_2cc46eab_47494cuda3std3__45__cpo3endE:
	.zero		1
	.type		_ZN39_INTERNAL_1c28b4cd_4_k_cu_2cc46eab_47494cuda3std3__419piecewise_constructE,@object
	.size		_ZN39_INTERNAL_1c28b4cd_4_k_cu_2cc46eab_47494cuda3std3__419piecewise_constructE,(_ZN39_INTERNAL_1c28b4cd_4_k_cu_2cc46eab_47494cuda3std3__45__cpo4cendE - _ZN39_INTERNAL_1c28b4cd_4_k_cu_2cc46eab_47494cuda3std3__419piecewise_constructE)
_ZN39_INTERNAL_1c28b4cd_4_k_cu_2cc46eab_47494cuda3std3__419piecewise_constructE:
	.zero		1
	.type		_ZN39_INTERNAL_1c28b4cd_4_k_cu_2cc46eab_47494cuda3std3__45__cpo4cendE,@object
	.size		_ZN39_INTERNAL_1c28b4cd_4_k_cu_2cc46eab_47494cuda3std3__45__cpo4cendE,(_ZN39_INTERNAL_1c28b4cd_4_k_cu_2cc46eab_47494cuda3std6ranges3__45__cpo4swapE - _ZN39_INTERNAL_1c28b4cd_4_k_cu_2cc46eab_47494cuda3std3__45__cpo4cendE)
_ZN39_INTERNAL_1c28b4cd_4_k_cu_2cc46eab_47494cuda3std3__45__cpo4cendE:
	.zero		1
	.type		_ZN39_INTERNAL_1c28b4cd_4_k_cu_2cc46eab_47494cuda3std6ranges3__45__cpo4swapE,@object
	.size		_ZN39_INTERNAL_1c28b4cd_4_k_cu_2cc46eab_47494cuda3std6ranges3__45__cpo4swapE,(.L_7 - _ZN39_INTERNAL_1c28b4cd_4_k_cu_2cc46eab_47494cuda3std6ranges3__45__cpo4swapE)
_ZN39_INTERNAL_1c28b4cd_4_k_cu_2cc46eab_47494cuda3std6ranges3__45__cpo4swapE:
	.zero		1
.L_7:


//--------------------- .nv.constant0._ZN7cutlass13device_kernelINS_4gemm6kernel13GemmUniversalIN4cute5tupleIJiiiiEEENS1_10collective13CollectiveMmaINS1_37MainloopSm90TmaGmmaWarpSpecializedFP8ILi3ENS5_IJNS4_1CILi1EEESB_SB_EEENS1_35KernelTmaWarpSpecializedCooperativeEEENS5_IJNSA_ILi384EEENSA_ILi176EEENSA_ILi128EEEEEENS_12float_e4m3_tENS5_IJlSB_lEEESJ_SK_NS4_8TiledMMAINS4_8MMA_AtomIJNS4_4SM904GMMA30MMA_64x16x32_F32E4M3E4M3_SS_TNILNSO_7ScaleInE1ELSQ_1EEEEEENS4_6LayoutINS5_IJNSA_ILi2EEESB_SB_EEENS5_IJSB_NSA_ILi0EEESW_EEEEENS5_IJNS4_10UnderscoreESZ_SZ_EEEEENS4_13SM90_TMA_LOADENS4_14ComposedLayoutINS4_7SwizzleILi3ELi4ELi3EEENS4_18smem_ptr_flag_bitsILi8EEENST_INS5_IJNSA_ILi8EEESH_EEENS5_IJSH_SB_EEEEEEEvNS4_8identityES12_S1C_vS1D_EENS_8epilogue10collective6detail29Sm90TmaWarpSpecializedAdapterINS1G_15DefaultEpilogueISJ_SK_SK_NS1F_6thread17LinearCombinationISJ_Li1EffLNS1K_9ScaleType4KindE0ELNS_15FloatRoundStyleE2ESJ_EENS1_15EpilogueDefaultEEEEEvvEEEEvNT_6ParamsE --------------------------
	.section	.nv.constant0._ZN7cutlass13device_kernelINS_4gemm6kernel13GemmUniversalIN4cute5tupleIJiiiiEEENS1_10collective13CollectiveMmaINS1_37MainloopSm90TmaGmmaWarpSpecializedFP8ILi3ENS5_IJNS4_1CILi1EEESB_SB_EEENS1_35KernelTmaWarpSpecializedCooperativeEEENS5_IJNSA_ILi384EEENSA_ILi176EEENSA_ILi128EEEEEENS_12float_e4m3_tENS5_IJlSB_lEEESJ_SK_NS4_8TiledMMAINS4_8MMA_AtomIJNS4_4SM904GMMA30MMA_64x16x32_F32E4M3E4M3_SS_TNILNSO_7ScaleInE1ELSQ_1EEEEEENS4_6LayoutINS5_IJNSA_ILi2EEESB_SB_EEENS5_IJSB_NSA_ILi0EEESW_EEEEENS5_IJNS4_10UnderscoreESZ_SZ_EEEEENS4_13SM90_TMA_LOADENS4_14ComposedLayoutINS4_7SwizzleILi3ELi4ELi3EEENS4_18smem_ptr_flag_bitsILi8EEENST_INS5_IJNSA_ILi8EEESH_EEENS5_IJSH_SB_EEEEEEEvNS4_8identityES12_S1C_vS1D_EENS_8epilogue10collective6detail29Sm90TmaWarpSpecializedAdapterINS1G_15DefaultEpilogueISJ_SK_SK_NS1F_6thread17LinearCombinationISJ_Li1EffLNS1K_9ScaleType4KindE0ELNS_15FloatRoundStyleE2ESJ_EENS1_15EpilogueDefaultEEEEEvvEEEEvNT_6ParamsE,"a",@progbits
	.sectionflags	@""
	.align	4
.nv.constant0._ZN7cutlass13device_kernelINS_4gemm6kernel13GemmUniversalIN4cute5tupleIJiiiiEEENS1_10collective13CollectiveMmaINS1_37MainloopSm90TmaGmmaWarpSpecializedFP8ILi3ENS5_IJNS4_1CILi1EEESB_SB_EEENS1_35KernelTmaWarpSpecializedCooperativeEEENS5_IJNSA_ILi384EEENSA_ILi176EEENSA_ILi128EEEEEENS_12float_e4m3_tENS5_IJlSB_lEEESJ_SK_NS4_8TiledMMAINS4_8MMA_AtomIJNS4_4SM904GMMA30MMA_64x16x32_F32E4M3E4M3_SS_TNILNSO_7ScaleInE1ELSQ_1EEEEEENS4_6LayoutINS5_IJNSA_ILi2EEESB_SB_EEENS5_IJSB_NSA_ILi0EEESW_EEEEENS5_IJNS4_10UnderscoreESZ_SZ_EEEEENS4_13SM90_TMA_LOADENS4_14ComposedLayoutINS4_7SwizzleILi3ELi4ELi3EEENS4_18smem_ptr_flag_bitsILi8EEENST_INS5_IJNSA_ILi8EEESH_EEENS5_IJSH_SB_EEEEEEEvNS4_8identityES12_S1C_vS1D_EENS_8epilogue10collective6detail29Sm90TmaWarpSpecializedAdapterINS1G_15DefaultEpilogueISJ_SK_SK_NS1F_6thread17LinearCombinationISJ_Li1EffLNS1K_9ScaleType4KindE0ELNS_15FloatRoundStyleE2ESJ_EENS1_15EpilogueDefaultEEEEEvvEEEEvNT_6ParamsE:
	.zero		1664


//--------------------- SYMBOLS --------------------------

	.type		.nv.reservedSmem.offset0,@object
	.size		.nv.reservedSmem.offset0,0x4
